//
// Generated by NVIDIA NVVM Compiler
//
// Compiler Build ID: CL-36424714
// Cuda compilation tools, release 13.0, V13.0.88
// Based on NVVM 20.0.0
//

.version 9.0
.target sm_100
.address_size 64

	// .globl	_Z13cudadecomposePyS_iiS_
.extern .func  (.param .b32 func_retval0) vprintf
(
	.param .b64 vprintf_param_0,
	.param .b64 vprintf_param_1
)
;
.global .align 1 .b8 $str[11] = {37, 108, 108, 117, 44, 37, 108, 108, 117, 10};
.global .align 1 .b8 $str$1[9] = {49, 50, 51, 52, 53, 54, 55, 10};
.global .align 1 .b8 $str$2[6] = {37, 108, 108, 117, 9};
.global .align 1 .b8 $str$3[2] = {10};

.visible .entry _Z13cudadecomposePyS_iiS_(
	.param .u64 .ptr .align 1 _Z13cudadecomposePyS_iiS__param_0,
	.param .u64 .ptr .align 1 _Z13cudadecomposePyS_iiS__param_1,
	.param .u32 _Z13cudadecomposePyS_iiS__param_2,
	.param .u32 _Z13cudadecomposePyS_iiS__param_3,
	.param .u64 .ptr .align 1 _Z13cudadecomposePyS_iiS__param_4
)
{
	.reg .pred 	%p<25>;
	.reg .b32 	%r<76>;
	.reg .b64 	%rd<161>;

	ld.param.u64 	%rd97, [_Z13cudadecomposePyS_iiS__param_0];
	ld.param.u64 	%rd98, [_Z13cudadecomposePyS_iiS__param_1];
	ld.param.u32 	%r16, [_Z13cudadecomposePyS_iiS__param_2];
	ld.param.u32 	%r17, [_Z13cudadecomposePyS_iiS__param_3];
	ld.param.u64 	%rd99, [_Z13cudadecomposePyS_iiS__param_4];
	cvta.to.global.u64 	%rd1, %rd99;
	cvta.to.global.u64 	%rd2, %rd98;
	mov.u32 	%r18, %ntid.x;
	mov.u32 	%r19, %ctaid.x;
	mov.u32 	%r20, %tid.x;
	mad.lo.s32 	%r1, %r18, %r19, %r20;
	setp.lt.s32 	%p1, %r17, 1;
	@%p1 bra 	$L__BB0_57;
	cvta.to.global.u64 	%rd100, %rd97;
	mul.wide.s32 	%rd101, %r1, 8;
	add.s64 	%rd3, %rd100, %rd101;
	and.b32  	%r2, %r17, 7;
	setp.lt.u32 	%p2, %r17, 8;
	mov.b32 	%r74, 0;
	@%p2 bra 	$L__BB0_28;
	and.b32  	%r74, %r17, 2147483640;
	neg.s32 	%r72, %r74;
	shl.b32 	%r5, %r16, 3;
	add.s64 	%rd145, %rd2, 32;
	mov.u32 	%r71, %r1;
$L__BB0_3:
	.pragma "nounroll";
	ld.global.u64 	%rd6, [%rd3];
	ld.global.u64 	%rd7, [%rd145+-32];
	or.b64  	%rd102, %rd6, %rd7;
	and.b64  	%rd103, %rd102, -4294967296;
	setp.ne.s64 	%p3, %rd103, 0;
	@%p3 bra 	$L__BB0_5;
	cvt.u32.u64 	%r22, %rd7;
	cvt.u32.u64 	%r23, %rd6;
	rem.u32 	%r24, %r23, %r22;
	cvt.u64.u32 	%rd146, %r24;
	bra.uni 	$L__BB0_6;
$L__BB0_5:
	rem.u64 	%rd146, %rd6, %rd7;
$L__BB0_6:
	mul.wide.s32 	%rd104, %r71, 8;
	add.s64 	%rd11, %rd1, %rd104;
	st.global.u64 	[%rd11], %rd146;
	ld.global.u64 	%rd12, [%rd3];
	ld.global.u64 	%rd13, [%rd145+-24];
	or.b64  	%rd105, %rd12, %rd13;
	and.b64  	%rd106, %rd105, -4294967296;
	setp.ne.s64 	%p4, %rd106, 0;
	@%p4 bra 	$L__BB0_8;
	cvt.u32.u64 	%r25, %rd13;
	cvt.u32.u64 	%r26, %rd12;
	rem.u32 	%r27, %r26, %r25;
	cvt.u64.u32 	%rd147, %r27;
	bra.uni 	$L__BB0_9;
$L__BB0_8:
	rem.u64 	%rd147, %rd12, %rd13;
$L__BB0_9:
	mul.wide.s32 	%rd17, %r16, 8;
	add.s64 	%rd18, %rd11, %rd17;
	st.global.u64 	[%rd18], %rd147;
	ld.global.u64 	%rd19, [%rd3];
	ld.global.u64 	%rd20, [%rd145+-16];
	or.b64  	%rd107, %rd19, %rd20;
	and.b64  	%rd108, %rd107, -4294967296;
	setp.ne.s64 	%p5, %rd108, 0;
	@%p5 bra 	$L__BB0_11;
	cvt.u32.u64 	%r28, %rd20;
	cvt.u32.u64 	%r29, %rd19;
	rem.u32 	%r30, %r29, %r28;
	cvt.u64.u32 	%rd148, %r30;
	bra.uni 	$L__BB0_12;
$L__BB0_11:
	rem.u64 	%rd148, %rd19, %rd20;
$L__BB0_12:
	add.s64 	%rd24, %rd18, %rd17;
	st.global.u64 	[%rd24], %rd148;
	ld.global.u64 	%rd25, [%rd3];
	ld.global.u64 	%rd26, [%rd145+-8];
	or.b64  	%rd109, %rd25, %rd26;
	and.b64  	%rd110, %rd109, -4294967296;
	setp.ne.s64 	%p6, %rd110, 0;
	@%p6 bra 	$L__BB0_14;
	cvt.u32.u64 	%r31, %rd26;
	cvt.u32.u64 	%r32, %rd25;
	rem.u32 	%r33, %r32, %r31;
	cvt.u64.u32 	%rd149, %r33;
	bra.uni 	$L__BB0_15;
$L__BB0_14:
	rem.u64 	%rd149, %rd25, %rd26;
$L__BB0_15:
	add.s64 	%rd30, %rd24, %rd17;
	st.global.u64 	[%rd30], %rd149;
	ld.global.u64 	%rd31, [%rd3];
	ld.global.u64 	%rd32, [%rd145];
	or.b64  	%rd111, %rd31, %rd32;
	and.b64  	%rd112, %rd111, -4294967296;
	setp.ne.s64 	%p7, %rd112, 0;
	@%p7 bra 	$L__BB0_17;
	cvt.u32.u64 	%r34, %rd32;
	cvt.u32.u64 	%r35, %rd31;
	rem.u32 	%r36, %r35, %r34;
	cvt.u64.u32 	%rd150, %r36;
	bra.uni 	$L__BB0_18;
$L__BB0_17:
	rem.u64 	%rd150, %rd31, %rd32;
$L__BB0_18:
	add.s64 	%rd36, %rd30, %rd17;
	st.global.u64 	[%rd36], %rd150;
	ld.global.u64 	%rd37, [%rd3];
	ld.global.u64 	%rd38, [%rd145+8];
	or.b64  	%rd113, %rd37, %rd38;
	and.b64  	%rd114, %rd113, -4294967296;
	setp.ne.s64 	%p8, %rd114, 0;
	@%p8 bra 	$L__BB0_20;
	cvt.u32.u64 	%r37, %rd38;
	cvt.u32.u64 	%r38, %rd37;
	rem.u32 	%r39, %r38, %r37;
	cvt.u64.u32 	%rd151, %r39;
	bra.uni 	$L__BB0_21;
$L__BB0_20:
	rem.u64 	%rd151, %rd37, %rd38;
$L__BB0_21:
	add.s64 	%rd42, %rd36, %rd17;
	st.global.u64 	[%rd42], %rd151;
	ld.global.u64 	%rd43, [%rd3];
	ld.global.u64 	%rd44, [%rd145+16];
	or.b64  	%rd115, %rd43, %rd44;
	and.b64  	%rd116, %rd115, -4294967296;
	setp.ne.s64 	%p9, %rd116, 0;
	@%p9 bra 	$L__BB0_23;
	cvt.u32.u64 	%r40, %rd44;
	cvt.u32.u64 	%r41, %rd43;
	rem.u32 	%r42, %r41, %r40;
	cvt.u64.u32 	%rd152, %r42;
	bra.uni 	$L__BB0_24;
$L__BB0_23:
	rem.u64 	%rd152, %rd43, %rd44;
$L__BB0_24:
	add.s64 	%rd48, %rd42, %rd17;
	st.global.u64 	[%rd48], %rd152;
	ld.global.u64 	%rd49, [%rd3];
	ld.global.u64 	%rd50, [%rd145+24];
	or.b64  	%rd117, %rd49, %rd50;
	and.b64  	%rd118, %rd117, -4294967296;
	setp.ne.s64 	%p10, %rd118, 0;
	@%p10 bra 	$L__BB0_26;
	cvt.u32.u64 	%r43, %rd50;
	cvt.u32.u64 	%r44, %rd49;
	rem.u32 	%r45, %r44, %r43;
	cvt.u64.u32 	%rd153, %r45;
	bra.uni 	$L__BB0_27;
$L__BB0_26:
	rem.u64 	%rd153, %rd49, %rd50;
$L__BB0_27:
	add.s64 	%rd119, %rd48, %rd17;
	st.global.u64 	[%rd119], %rd153;
	add.s32 	%r72, %r72, 8;
	add.s32 	%r71, %r71, %r5;
	add.s64 	%rd145, %rd145, 64;
	setp.ne.s32 	%p11, %r72, 0;
	@%p11 bra 	$L__BB0_3;
$L__BB0_28:
	setp.eq.s32 	%p12, %r2, 0;
	@%p12 bra 	$L__BB0_57;
	and.b32  	%r11, %r17, 3;
	setp.lt.u32 	%p13, %r2, 4;
	@%p13 bra 	$L__BB0_43;
	ld.global.u64 	%rd55, [%rd3];
	mul.wide.u32 	%rd120, %r74, 8;
	add.s64 	%rd56, %rd2, %rd120;
	ld.global.u64 	%rd57, [%rd56];
	or.b64  	%rd121, %rd55, %rd57;
	and.b64  	%rd122, %rd121, -4294967296;
	setp.ne.s64 	%p14, %rd122, 0;
	@%p14 bra 	$L__BB0_32;
	cvt.u32.u64 	%r46, %rd57;
	cvt.u32.u64 	%r47, %rd55;
	rem.u32 	%r48, %r47, %r46;
	cvt.u64.u32 	%rd154, %r48;
	bra.uni 	$L__BB0_33;
$L__BB0_32:
	rem.u64 	%rd154, %rd55, %rd57;
$L__BB0_33:
	mad.lo.s32 	%r49, %r74, %r16, %r1;
	mul.wide.s32 	%rd123, %r49, 8;
	add.s64 	%rd61, %rd1, %rd123;
	st.global.u64 	[%rd61], %rd154;
	ld.global.u64 	%rd62, [%rd3];
	ld.global.u64 	%rd63, [%rd56+8];
	or.b64  	%rd124, %rd62, %rd63;
	and.b64  	%rd125, %rd124, -4294967296;
	setp.ne.s64 	%p15, %rd125, 0;
	@%p15 bra 	$L__BB0_35;
	cvt.u32.u64 	%r50, %rd63;
	cvt.u32.u64 	%r51, %rd62;
	rem.u32 	%r52, %r51, %r50;
	cvt.u64.u32 	%rd155, %r52;
	bra.uni 	$L__BB0_36;
$L__BB0_35:
	rem.u64 	%rd155, %rd62, %rd63;
$L__BB0_36:
	mul.wide.s32 	%rd67, %r16, 8;
	add.s64 	%rd68, %rd61, %rd67;
	st.global.u64 	[%rd68], %rd155;
	ld.global.u64 	%rd69, [%rd3];
	ld.global.u64 	%rd70, [%rd56+16];
	or.b64  	%rd126, %rd69, %rd70;
	and.b64  	%rd127, %rd126, -4294967296;
	setp.ne.s64 	%p16, %rd127, 0;
	@%p16 bra 	$L__BB0_38;
	cvt.u32.u64 	%r53, %rd70;
	cvt.u32.u64 	%r54, %rd69;
	rem.u32 	%r55, %r54, %r53;
	cvt.u64.u32 	%rd156, %r55;
	bra.uni 	$L__BB0_39;
$L__BB0_38:
	rem.u64 	%rd156, %rd69, %rd70;
$L__BB0_39:
	add.s64 	%rd74, %rd68, %rd67;
	st.global.u64 	[%rd74], %rd156;
	ld.global.u64 	%rd75, [%rd3];
	ld.global.u64 	%rd76, [%rd56+24];
	or.b64  	%rd128, %rd75, %rd76;
	and.b64  	%rd129, %rd128, -4294967296;
	setp.ne.s64 	%p17, %rd129, 0;
	@%p17 bra 	$L__BB0_41;
	cvt.u32.u64 	%r56, %rd76;
	cvt.u32.u64 	%r57, %rd75;
	rem.u32 	%r58, %r57, %r56;
	cvt.u64.u32 	%rd157, %r58;
	bra.uni 	$L__BB0_42;
$L__BB0_41:
	rem.u64 	%rd157, %rd75, %rd76;
$L__BB0_42:
	add.s64 	%rd130, %rd74, %rd67;
	st.global.u64 	[%rd130], %rd157;
	add.s32 	%r74, %r74, 4;
$L__BB0_43:
	setp.eq.s32 	%p18, %r11, 0;
	@%p18 bra 	$L__BB0_57;
	setp.eq.s32 	%p19, %r11, 1;
	@%p19 bra 	$L__BB0_52;
	ld.global.u64 	%rd80, [%rd3];
	mul.wide.u32 	%rd131, %r74, 8;
	add.s64 	%rd81, %rd2, %rd131;
	ld.global.u64 	%rd82, [%rd81];
	or.b64  	%rd132, %rd80, %rd82;
	and.b64  	%rd133, %rd132, -4294967296;
	setp.ne.s64 	%p20, %rd133, 0;
	@%p20 bra 	$L__BB0_47;
	cvt.u32.u64 	%r59, %rd82;
	cvt.u32.u64 	%r60, %rd80;
	rem.u32 	%r61, %r60, %r59;
	cvt.u64.u32 	%rd158, %r61;
	bra.uni 	$L__BB0_48;
$L__BB0_47:
	rem.u64 	%rd158, %rd80, %rd82;
$L__BB0_48:
	mad.lo.s32 	%r62, %r74, %r16, %r1;
	mul.wide.s32 	%rd134, %r62, 8;
	add.s64 	%rd86, %rd1, %rd134;
	st.global.u64 	[%rd86], %rd158;
	ld.global.u64 	%rd87, [%rd3];
	ld.global.u64 	%rd88, [%rd81+8];
	or.b64  	%rd135, %rd87, %rd88;
	and.b64  	%rd136, %rd135, -4294967296;
	setp.ne.s64 	%p21, %rd136, 0;
	@%p21 bra 	$L__BB0_50;
	cvt.u32.u64 	%r63, %rd88;
	cvt.u32.u64 	%r64, %rd87;
	rem.u32 	%r65, %r64, %r63;
	cvt.u64.u32 	%rd159, %r65;
	bra.uni 	$L__BB0_51;
$L__BB0_50:
	rem.u64 	%rd159, %rd87, %rd88;
$L__BB0_51:
	mul.wide.s32 	%rd137, %r16, 8;
	add.s64 	%rd138, %rd86, %rd137;
	st.global.u64 	[%rd138], %rd159;
	add.s32 	%r74, %r74, 2;
$L__BB0_52:
	and.b32  	%r66, %r17, 1;
	setp.eq.b32 	%p22, %r66, 1;
	not.pred 	%p23, %p22;
	@%p23 bra 	$L__BB0_57;
	ld.global.u64 	%rd92, [%rd3];
	mul.wide.u32 	%rd139, %r74, 8;
	add.s64 	%rd140, %rd2, %rd139;
	ld.global.u64 	%rd93, [%rd140];
	or.b64  	%rd141, %rd92, %rd93;
	and.b64  	%rd142, %rd141, -4294967296;
	setp.ne.s64 	%p24, %rd142, 0;
	@%p24 bra 	$L__BB0_55;
	cvt.u32.u64 	%r67, %rd93;
	cvt.u32.u64 	%r68, %rd92;
	rem.u32 	%r69, %r68, %r67;
	cvt.u64.u32 	%rd160, %r69;
	bra.uni 	$L__BB0_56;
$L__BB0_55:
	rem.u64 	%rd160, %rd92, %rd93;
$L__BB0_56:
	mad.lo.s32 	%r70, %r74, %r16, %r1;
	mul.wide.s32 	%rd143, %r70, 8;
	add.s64 	%rd144, %rd1, %rd143;
	st.global.u64 	[%rd144], %rd160;
$L__BB0_57:
	ret;

}
	// .globl	_Z11cudacomposePyS_iiS_S_S_
.visible .entry _Z11cudacomposePyS_iiS_S_S_(
	.param .u64 .ptr .align 1 _Z11cudacomposePyS_iiS_S_S__param_0,
	.param .u64 .ptr .align 1 _Z11cudacomposePyS_iiS_S_S__param_1,
	.param .u32 _Z11cudacomposePyS_iiS_S_S__param_2,
	.param .u32 _Z11cudacomposePyS_iiS_S_S__param_3,
	.param .u64 .ptr .align 1 _Z11cudacomposePyS_iiS_S_S__param_4,
	.param .u64 .ptr .align 1 _Z11cudacomposePyS_iiS_S_S__param_5,
	.param .u64 .ptr .align 1 _Z11cudacomposePyS_iiS_S_S__param_6
)
{
	.local .align 16 .b8 	__local_depot1[16];
	.reg .b64 	%SP;
	.reg .b64 	%SPL;
	.reg .b32 	%r<3>;
	.reg .b64 	%rd<7>;

	mov.u64 	%SPL, __local_depot1;
	cvta.local.u64 	%SP, %SPL;
	add.u64 	%rd1, %SP, 0;
	add.u64 	%rd2, %SPL, 0;
	mov.b64 	%rd3, -9223372036854775808;
	mov.b64 	%rd4, 0;
	st.local.v2.u64 	[%rd2], {%rd4, %rd3};
	mov.u64 	%rd5, $str;
	cvta.global.u64 	%rd6, %rd5;
	{ // callseq 0, 0
	.param .b64 param0;
	st.param.b64 	[param0], %rd6;
	.param .b64 param1;
	st.param.b64 	[param1], %rd1;
	.param .b32 retval0;
	call.uni (retval0), 
	vprintf, 
	(
	param0, 
	param1
	);
	ld.param.b32 	%r1, [retval0];
	} // callseq 0

}
	// .globl	_Z4initPy
.visible .entry _Z4initPy(
	.param .u64 .ptr .align 1 _Z4initPy_param_0
)
{
	.reg .pred 	%p<2>;
	.reg .b32 	%r<5>;
	.reg .b64 	%rd<42>;

	ld.param.u64 	%rd7, [_Z4initPy_param_0];
	cvta.to.global.u64 	%rd8, %rd7;
	add.s64 	%rd40, %rd8, 128;
	mov.b32 	%r4, 0;
	mov.b64 	%rd41, 0;
$L__BB2_1:
	st.global.u64 	[%rd40+-128], %rd41;
	add.s64 	%rd9, %rd41, 10000;
	st.global.u64 	[%rd40+-120], %rd9;
	add.s64 	%rd10, %rd41, 20000;
	st.global.u64 	[%rd40+-112], %rd10;
	add.s64 	%rd11, %rd41, 30000;
	st.global.u64 	[%rd40+-104], %rd11;
	add.s64 	%rd12, %rd41, 40000;
	st.global.u64 	[%rd40+-96], %rd12;
	add.s64 	%rd13, %rd41, 50000;
	st.global.u64 	[%rd40+-88], %rd13;
	add.s64 	%rd14, %rd41, 60000;
	st.global.u64 	[%rd40+-80], %rd14;
	add.s64 	%rd15, %rd41, 70000;
	st.global.u64 	[%rd40+-72], %rd15;
	add.s64 	%rd16, %rd41, 80000;
	st.global.u64 	[%rd40+-64], %rd16;
	add.s64 	%rd17, %rd41, 90000;
	st.global.u64 	[%rd40+-56], %rd17;
	add.s64 	%rd18, %rd41, 100000;
	st.global.u64 	[%rd40+-48], %rd18;
	add.s64 	%rd19, %rd41, 110000;
	st.global.u64 	[%rd40+-40], %rd19;
	add.s64 	%rd20, %rd41, 120000;
	st.global.u64 	[%rd40+-32], %rd20;
	add.s64 	%rd21, %rd41, 130000;
	st.global.u64 	[%rd40+-24], %rd21;
	add.s64 	%rd22, %rd41, 140000;
	st.global.u64 	[%rd40+-16], %rd22;
	add.s64 	%rd23, %rd41, 150000;
	st.global.u64 	[%rd40+-8], %rd23;
	add.s64 	%rd24, %rd41, 160000;
	st.global.u64 	[%rd40], %rd24;
	add.s64 	%rd25, %rd41, 170000;
	st.global.u64 	[%rd40+8], %rd25;
	add.s64 	%rd26, %rd41, 180000;
	st.global.u64 	[%rd40+16], %rd26;
	add.s64 	%rd27, %rd41, 190000;
	st.global.u64 	[%rd40+24], %rd27;
	add.s64 	%rd28, %rd41, 200000;
	st.global.u64 	[%rd40+32], %rd28;
	add.s64 	%rd29, %rd41, 210000;
	st.global.u64 	[%rd40+40], %rd29;
	add.s64 	%rd30, %rd41, 220000;
	st.global.u64 	[%rd40+48], %rd30;
	add.s64 	%rd31, %rd41, 230000;
	st.global.u64 	[%rd40+56], %rd31;
	add.s64 	%rd32, %rd41, 240000;
	st.global.u64 	[%rd40+64], %rd32;
	add.s64 	%rd33, %rd41, 250000;
	st.global.u64 	[%rd40+72], %rd33;
	add.s64 	%rd34, %rd41, 260000;
	st.global.u64 	[%rd40+80], %rd34;
	add.s64 	%rd35, %rd41, 270000;
	st.global.u64 	[%rd40+88], %rd35;
	add.s64 	%rd36, %rd41, 280000;
	st.global.u64 	[%rd40+96], %rd36;
	add.s64 	%rd37, %rd41, 290000;
	st.global.u64 	[%rd40+104], %rd37;
	add.s64 	%rd38, %rd41, 300000;
	st.global.u64 	[%rd40+112], %rd38;
	add.s64 	%rd39, %rd41, 310000;
	st.global.u64 	[%rd40+120], %rd39;
	add.s32 	%r4, %r4, 32;
	add.s64 	%rd41, %rd41, 320000;
	add.s64 	%rd40, %rd40, 256;
	setp.ne.s32 	%p1, %r4, 1024;
	@%p1 bra 	$L__BB2_1;
	ret;

}
	// .globl	_Z5printPy
.visible .entry _Z5printPy(
	.param .u64 .ptr .align 1 _Z5printPy_param_0
)
{
	.reg .b32 	%r<21>;
	.reg .b64 	%rd<7>;

	mov.u64 	%rd1, $str$1;
	cvta.global.u64 	%rd2, %rd1;
	{ // callseq 1, 0
	.param .b64 param0;
	st.param.b64 	[param0], %rd2;
	.param .b64 param1;
	st.param.b64 	[param1], 0;
	.param .b32 retval0;
	call.uni (retval0), 
	vprintf, 
	(
	param0, 
	param1
	);
	ld.param.b32 	%r1, [retval0];
	} // callseq 1
	mov.u64 	%rd3, $str$2;
	cvta.global.u64 	%rd4, %rd3;
	{ // callseq 2, 0
	.param .b64 param0;
	st.param.b64 	[param0], %rd4;
	.param .b64 param1;
	st.param.b64 	[param1], 0;
	.param .b32 retval0;
	call.uni (retval0), 
	vprintf, 
	(
	param0, 
	param1
	);
	ld.param.b32 	%r3, [retval0];
	} // callseq 2
	{ // callseq 3, 0
	.param .b64 param0;
	st.param.b64 	[param0], %rd4;
	.param .b64 param1;
	st.param.b64 	[param1], 0;
	.param .b32 retval0;
	call.uni (retval0), 
	vprintf, 
	(
	param0, 
	param1
	);
	ld.param.b32 	%r5, [retval0];
	} // callseq 3
	{ // callseq 4, 0
	.param .b64 param0;
	st.param.b64 	[param0], %rd4;
	.param .b64 param1;
	st.param.b64 	[param1], 0;
	.param .b32 retval0;
	call.uni (retval0), 
	vprintf, 
	(
	param0, 
	param1
	);
	ld.param.b32 	%r7, [retval0];
	} // callseq 4
	{ // callseq 5, 0
	.param .b64 param0;
	st.param.b64 	[param0], %rd4;
	.param .b64 param1;
	st.param.b64 	[param1], 0;
	.param .b32 retval0;
	call.uni (retval0), 
	vprintf, 
	(
	param0, 
	param1
	);
	ld.param.b32 	%r9, [retval0];
	} // callseq 5
	{ // callseq 6, 0
	.param .b64 param0;
	st.param.b64 	[param0], %rd4;
	.param .b64 param1;
	st.param.b64 	[param1], 0;
	.param .b32 retval0;
	call.uni (retval0), 
	vprintf, 
	(
	param0, 
	param1
	);
	ld.param.b32 	%r11, [retval0];
	} // callseq 6
	{ // callseq 7, 0
	.param .b64 param0;
	st.param.b64 	[param0], %rd4;
	.param .b64 param1;
	st.param.b64 	[param1], 0;
	.param .b32 retval0;
	call.uni (retval0), 
	vprintf, 
	(
	param0, 
	param1
	);
	ld.param.b32 	%r13, [retval0];
	} // callseq 7
	{ // callseq 8, 0
	.param .b64 param0;
	st.param.b64 	[param0], %rd4;
	.param .b64 param1;
	st.param.b64 	[param1], 0;
	.param .b32 retval0;
	call.uni (retval0), 
	vprintf, 
	(
	param0, 
	param1
	);
	ld.param.b32 	%r15, [retval0];
	} // callseq 8
	{ // callseq 9, 0
	.param .b64 param0;
	st.param.b64 	[param0], %rd4;
	.param .b64 param1;
	st.param.b64 	[param1], 0;
	.param .b32 retval0;
	call.uni (retval0), 
	vprintf, 
	(
	param0, 
	param1
	);
	ld.param.b32 	%r17, [retval0];
	} // callseq 9
	mov.u64 	%rd5, $str$3;
	cvta.global.u64 	%rd6, %rd5;
	{ // callseq 10, 0
	.param .b64 param0;
	st.param.b64 	[param0], %rd6;
	.param .b64 param1;
	st.param.b64 	[param1], 0;
	.param .b32 retval0;
	call.uni (retval0), 
	vprintf, 
	(
	param0, 
	param1
	);
	ld.param.b32 	%r19, [retval0];
	} // callseq 10
	ret;

}


// ===== COMPILED SASS (sm_100) =====

	.target	sm_100

	.elftype	@"ET_EXEC"


//--------------------- .note.nv.tkinfo           --------------------------
	.section	.note.nv.tkinfo,"",@"SHT_NOTE"
	.sectionflags	@"SHF_NOTE_NV_TKINFO"
	.tkinfo
        /*0018*/ 	.word	0x00000002
        /*0030*/ 	.string	""
        /*0030*/ 	.string	"ptxas"
        /*0030*/ 	.string	"Cuda compilation tools, release 13.0, V13.0.88"
        /*0030*/ 	.string	"Build cuda_13.0.r13.0/compiler.36424714_0"
        /*0030*/ 	.string	"-arch sm_100 -m 64 "



//--------------------- .note.nv.cuinfo           --------------------------
	.section	.note.nv.cuinfo,"",@"SHT_NOTE"
	.sectionflags	@"SHF_NOTE_NV_CUINFO"
        /*0018*/ 	.short	0x0002
        /*001a*/ 	.short	0x0064
        /*001c*/ 	.short	0x0082
	.zero		2


//--------------------- .nv.info                  --------------------------
	.section	.nv.info,"",@"SHT_CUDA_INFO"
	.align	4


	//----- nvinfo : EIATTR_REGCOUNT
	.align		4
        /*0000*/ 	.byte	0x04, 0x2f
        /*0002*/ 	.short	(.L_5 - .L_4)
	.align		4
.L_4:
        /*0004*/ 	.word	index@(_Z13cudadecomposePyS_iiS_)
        /*0008*/ 	.word	0x00000020


	//----- nvinfo : EIATTR_FRAME_SIZE
	.align		4
.L_5:
        /*000c*/ 	.byte	0x04, 0x11
        /*000e*/ 	.short	(.L_7 - .L_6)
	.align		4
.L_6:
        /*0010*/ 	.word	index@($__internal_0_$__cuda_sm20_rem_u64)
        /*0014*/ 	.word	0x00000000


	//----- nvinfo : EIATTR_FRAME_SIZE
	.align		4
.L_7:
        /*0018*/ 	.byte	0x04, 0x11
        /*001a*/ 	.short	(.L_9 - .L_8)
	.align		4
.L_8:
        /*001c*/ 	.word	index@(_Z13cudadecomposePyS_iiS_)
        /*0020*/ 	.word	0x00000000


	//----- nvinfo : EIATTR_REGCOUNT
	.align		4
.L_9:
        /*0024*/ 	.byte	0x04, 0x2f
        /*0026*/ 	.short	(.L_11 - .L_10)
	.align		4
.L_10:
        /*0028*/ 	.word	index@(_Z11cudacomposePyS_iiS_S_S_)
        /*002c*/ 	.word	0x00000018


	//----- nvinfo : EIATTR_FRAME_SIZE
	.align		4
.L_11:
        /*0030*/ 	.byte	0x04, 0x11
        /*0032*/ 	.short	(.L_13 - .L_12)
	.align		4
.L_12:
        /*0034*/ 	.word	index@(_Z11cudacomposePyS_iiS_S_S_)
        /*0038*/ 	.word	0x00000010


	//----- nvinfo : EIATTR_REGCOUNT
	.align		4
.L_13:
        /*003c*/ 	.byte	0x04, 0x2f
        /*003e*/ 	.short	(.L_15 - .L_14)
	.align		4
.L_14:
        /*0040*/ 	.word	index@(_Z4initPy)
        /*0044*/ 	.word	0x0000001a


	//----- nvinfo : EIATTR_FRAME_SIZE
	.align		4
.L_15:
        /*0048*/ 	.byte	0x04, 0x11
        /*004a*/ 	.short	(.L_17 - .L_16)
	.align		4
.L_16:
        /*004c*/ 	.word	index@(_Z4initPy)
        /*0050*/ 	.word	0x00000000


	//----- nvinfo : EIATTR_REGCOUNT
	.align		4
.L_17:
        /*0054*/ 	.byte	0x04, 0x2f
        /*0056*/ 	.short	(.L_19 - .L_18)
	.align		4
.L_18:
        /*0058*/ 	.word	index@(_Z5printPy)
        /*005c*/ 	.word	0x00000018


	//----- nvinfo : EIATTR_FRAME_SIZE
	.align		4
.L_19:
        /*0060*/ 	.byte	0x04, 0x11
        /*0062*/ 	.short	(.L_21 - .L_20)
	.align		4
.L_20:
        /*0064*/ 	.word	index@(_Z5printPy)
        /*0068*/ 	.word	0x00000000


	//----- nvinfo : EIATTR_MIN_STACK_SIZE
	.align		4
.L_21:
        /*006c*/ 	.byte	0x04, 0x12
        /*006e*/ 	.short	(.L_23 - .L_22)
	.align		4
.L_22:
        /*0070*/ 	.word	index@(_Z5printPy)
        /*0074*/ 	.word	0x00000000


	//----- nvinfo : EIATTR_MIN_STACK_SIZE
	.align		4
.L_23:
        /*0078*/ 	.byte	0x04, 0x12
        /*007a*/ 	.short	(.L_25 - .L_24)
	.align		4
.L_24:
        /*007c*/ 	.word	index@(_Z4initPy)
        /*0080*/ 	.word	0x00000000


	//----- nvinfo : EIATTR_MIN_STACK_SIZE
	.align		4
.L_25:
        /*0084*/ 	.byte	0x04, 0x12
        /*0086*/ 	.short	(.L_27 - .L_26)
	.align		4
.L_26:
        /*0088*/ 	.word	index@(_Z11cudacomposePyS_iiS_S_S_)
        /*008c*/ 	.word	0x00000010


	//----- nvinfo : EIATTR_MIN_STACK_SIZE
	.align		4
.L_27:
        /*0090*/ 	.byte	0x04, 0x12
        /*0092*/ 	.short	(.L_29 - .L_28)
	.align		4
.L_28:
        /*0094*/ 	.word	index@(_Z13cudadecomposePyS_iiS_)
        /*0098*/ 	.word	0x00000000
.L_29:


//--------------------- .nv.compat                --------------------------
	.section	.nv.compat,"",@"SHT_CUDA_COMPAT_INFO"
	.align	4
        /*0000*/ 	.byte	0x02, 0x09, 0x00, 0x00, 0x02, 0x02, 0x01, 0x00, 0x02, 0x05, 0x05, 0x00, 0x03, 0x07, 0x01, 0x01
        /*0010*/ 	.byte	0x02, 0x03, 0x00, 0x00, 0x02, 0x06, 0x01, 0x00, 0x04, 0x0b, 0x08, 0x00, 0x09, 0x00, 0x00, 0x00
        /*0020*/ 	.byte	0x00, 0x00, 0x00, 0x00


//--------------------- .nv.info._Z5printPy       --------------------------
	.section	.nv.info._Z5printPy,"",@"SHT_CUDA_INFO"
	.sectionflags	@""
	.align	4


	//----- nvinfo : EIATTR_CUDA_API_VERSION
	.align		4
        /*0000*/ 	.byte	0x04, 0x37
        /*0002*/ 	.short	(.L_31 - .L_30)
.L_30:
        /*0004*/ 	.word	0x00000082


	//----- nvinfo : EIATTR_KPARAM_INFO
	.align		4
.L_31:
        /*0008*/ 	.byte	0x04, 0x17
        /*000a*/ 	.short	(.L_33 - .L_32)
.L_32:
        /*000c*/ 	.word	0x00000000
        /*0010*/ 	.short	0x0000
        /*0012*/ 	.short	0x0000
        /*0014*/ 	.byte	0x00, 0xf5, 0x21, 0x00


	//----- nvinfo : EIATTR_SPARSE_MMA_MASK
	.align		4
.L_33:
        /*0018*/ 	.byte	0x03, 0x50
        /*001a*/ 	.short	0x0000


	//----- nvinfo : EIATTR_MAXREG_COUNT
	.align		4
        /*001c*/ 	.byte	0x03, 0x1b
        /*001e*/ 	.short	0x00ff


	//----- nvinfo : EIATTR_EXTERNS
	.align		4
        /*0020*/ 	.byte	0x04, 0x0f
        /*0022*/ 	.short	(.L_35 - .L_34)


	//   ....[0]....
	.align		4
.L_34:
        /*0024*/ 	.word	index@(vprintf)


	//----- nvinfo : EIATTR_MERCURY_ISA_VERSION
	.align		4
.L_35:
        /*0028*/ 	.byte	0x03, 0x5f
        /*002a*/ 	.short	0x0101


	//----- nvinfo : EIATTR_VRC_CTA_INIT_COUNT
	.align		4
        /*002c*/ 	.byte	0x02, 0x4a
	.zero		1
	.zero		1


	//----- nvinfo : EIATTR_SYSCALL_OFFSETS
	.align		4
        /*0030*/ 	.byte	0x04, 0x46
        /*0032*/ 	.short	(.L_37 - .L_36)


	//   ....[0]....
.L_36:
        /*0034*/ 	.word	0x00000080


	//   ....[1]....
        /*0038*/ 	.word	0x000000f0


	//   ....[2]....
        /*003c*/ 	.word	0x00000160


	//   ....[3]....
        /*0040*/ 	.word	0x000001d0


	//   ....[4]....
        /*0044*/ 	.word	0x00000240


	//   ....[5]....
        /*0048*/ 	.word	0x000002b0


	//   ....[6]....
        /*004c*/ 	.word	0x00000320


	//   ....[7]....
        /*0050*/ 	.word	0x00000390


	//   ....[8]....
        /*0054*/ 	.word	0x00000400


	//   ....[9]....
        /*0058*/ 	.word	0x00000470


	//----- nvinfo : EIATTR_EXIT_INSTR_OFFSETS
	.align		4
.L_37:
        /*005c*/ 	.byte	0x04, 0x1c
        /*005e*/ 	.short	(.L_39 - .L_38)


	//   ....[0]....
.L_38:
        /*0060*/ 	.word	0x00000480


	//----- nvinfo : EIATTR_CBANK_PARAM_SIZE
	.align		4
.L_39:
        /*0064*/ 	.byte	0x03, 0x19
        /*0066*/ 	.short	0x0008


	//----- nvinfo : EIATTR_PARAM_CBANK
	.align		4
        /*0068*/ 	.byte	0x04, 0x0a
        /*006a*/ 	.short	(.L_41 - .L_40)
	.align		4
.L_40:
        /*006c*/ 	.word	index@(.nv.constant0._Z5printPy)
        /*0070*/ 	.short	0x0380
        /*0072*/ 	.short	0x0008


	//----- nvinfo : EIATTR_SW_WAR
	.align		4
.L_41:
        /*0074*/ 	.byte	0x04, 0x36
        /*0076*/ 	.short	(.L_43 - .L_42)
.L_42:
        /*0078*/ 	.word	0x00000008
.L_43:


//--------------------- .nv.info._Z4initPy        --------------------------
	.section	.nv.info._Z4initPy,"",@"SHT_CUDA_INFO"
	.sectionflags	@""
	.align	4


	//----- nvinfo : EIATTR_CUDA_API_VERSION
	.align		4
        /*0000*/ 	.byte	0x04, 0x37
        /*0002*/ 	.short	(.L_45 - .L_44)
.L_44:
        /*0004*/ 	.word	0x00000082


	//----- nvinfo : EIATTR_KPARAM_INFO
	.align		4
.L_45:
        /*0008*/ 	.byte	0x04, 0x17
        /*000a*/ 	.short	(.L_47 - .L_46)
.L_46:
        /*000c*/ 	.word	0x00000000
        /*0010*/ 	.short	0x0000
        /*0012*/ 	.short	0x0000
        /*0014*/ 	.byte	0x00, 0xf5, 0x21, 0x00


	//----- nvinfo : EIATTR_SPARSE_MMA_MASK
	.align		4
.L_47:
        /*0018*/ 	.byte	0x03, 0x50
        /*001a*/ 	.short	0x0000


	//----- nvinfo : EIATTR_MAXREG_COUNT
	.align		4
        /*001c*/ 	.byte	0x03, 0x1b
        /*001e*/ 	.short	0x00ff


	//----- nvinfo : EIATTR_MERCURY_ISA_VERSION
	.align		4
        /*0020*/ 	.byte	0x03, 0x5f
        /*0022*/ 	.short	0x0101


	//----- nvinfo : EIATTR_VRC_CTA_INIT_COUNT
	.align		4
        /*0024*/ 	.byte	0x02, 0x4a
	.zero		1
	.zero		1


	//----- nvinfo : EIATTR_EXIT_INSTR_OFFSETS
	.align		4
        /*0028*/ 	.byte	0x04, 0x1c
        /*002a*/ 	.short	(.L_49 - .L_48)


	//   ....[0]....
.L_48:
        /*002c*/ 	.word	0x0000b8c0


	//----- nvinfo : EIATTR_CBANK_PARAM_SIZE
	.align		4
.L_49:
        /*0030*/ 	.byte	0x03, 0x19
        /*0032*/ 	.short	0x0008


	//----- nvinfo : EIATTR_PARAM_CBANK
	.align		4
        /*0034*/ 	.byte	0x04, 0x0a
        /*0036*/ 	.short	(.L_51 - .L_50)
	.align		4
.L_50:
        /*0038*/ 	.word	index@(.nv.constant0._Z4initPy)
        /*003c*/ 	.short	0x0380
        /*003e*/ 	.short	0x0008


	//----- nvinfo : EIATTR_SW_WAR
	.align		4
.L_51:
        /*0040*/ 	.byte	0x04, 0x36
        /*0042*/ 	.short	(.L_53 - .L_52)
.L_52:
        /*0044*/ 	.word	0x00000008
.L_53:


//--------------------- .nv.info._Z11cudacomposePyS_iiS_S_S_ --------------------------
	.section	.nv.info._Z11cudacomposePyS_iiS_S_S_,"",@"SHT_CUDA_INFO"
	.sectionflags	@""
	.align	4


	//----- nvinfo : EIATTR_CUDA_API_VERSION
	.align		4
        /*0000*/ 	.byte	0x04, 0x37
        /*0002*/ 	.short	(.L_55 - .L_54)
.L_54:
        /*0004*/ 	.word	0x00000082


	//----- nvinfo : EIATTR_KPARAM_INFO
	.align		4
.L_55:
        /*0008*/ 	.byte	0x04, 0x17
        /*000a*/ 	.short	(.L_57 - .L_56)
.L_56:
        /*000c*/ 	.word	0x00000000
        /*0010*/ 	.short	0x0006
        /*0012*/ 	.short	0x0028
        /*0014*/ 	.byte	0x00, 0xf5, 0x21, 0x00


	//----- nvinfo : EIATTR_KPARAM_INFO
	.align		4
.L_57:
        /*0018*/ 	.byte	0x04, 0x17
        /*001a*/ 	.short	(.L_59 - .L_58)
.L_58:
        /*001c*/ 	.word	0x00000000
        /*0020*/ 	.short	0x0005
        /*0022*/ 	.short	0x0020
        /*0024*/ 	.byte	0x00, 0xf5, 0x21, 0x00


	//----- nvinfo : EIATTR_KPARAM_INFO
	.align		4
.L_59:
        /*0028*/ 	.byte	0x04, 0x17
        /*002a*/ 	.short	(.L_61 - .L_60)
.L_60:
        /*002c*/ 	.word	0x00000000
        /*0030*/ 	.short	0x0004
        /*0032*/ 	.short	0x0018
        /*0034*/ 	.byte	0x00, 0xf5, 0x21, 0x00


	//----- nvinfo : EIATTR_KPARAM_INFO
	.align		4
.L_61:
        /*0038*/ 	.byte	0x04, 0x17
        /*003a*/ 	.short	(.L_63 - .L_62)
.L_62:
        /*003c*/ 	.word	0x00000000
        /*0040*/ 	.short	0x0003
        /*0042*/ 	.short	0x0014
        /*0044*/ 	.byte	0x00, 0xf0, 0x11, 0x00


	//----- nvinfo : EIATTR_KPARAM_INFO
	.align		4
.L_63:
        /*0048*/ 	.byte	0x04, 0x17
        /*004a*/ 	.short	(.L_65 - .L_64)
.L_64:
        /*004c*/ 	.word	0x00000000
        /*0050*/ 	.short	0x0002
        /*0052*/ 	.short	0x0010
        /*0054*/ 	.byte	0x00, 0xf0, 0x11, 0x00


	//----- nvinfo : EIATTR_KPARAM_INFO
	.align		4
.L_65:
        /*0058*/ 	.byte	0x04, 0x17
        /*005a*/ 	.short	(.L_67 - .L_66)
.L_66:
        /*005c*/ 	.word	0x00000000
        /*0060*/ 	.short	0x0001
        /*0062*/ 	.short	0x0008
        /*0064*/ 	.byte	0x00, 0xf5, 0x21, 0x00


	//----- nvinfo : EIATTR_KPARAM_INFO
	.align		4
.L_67:
        /*0068*/ 	.byte	0x04, 0x17
        /*006a*/ 	.short	(.L_69 - .L_68)
.L_68:
        /*006c*/ 	.word	0x00000000
        /*0070*/ 	.short	0x0000
        /*0072*/ 	.short	0x0000
        /*0074*/ 	.byte	0x00, 0xf5, 0x21, 0x00


	//----- nvinfo : EIATTR_SPARSE_MMA_MASK
	.align		4
.L_69:
        /*0078*/ 	.byte	0x03, 0x50
        /*007a*/ 	.short	0x0000


	//----- nvinfo : EIATTR_MAXREG_COUNT
	.align		4
        /*007c*/ 	.byte	0x03, 0x1b
        /*007e*/ 	.short	0x00ff


	//----- nvinfo : EIATTR_EXTERNS
	.align		4
        /*0080*/ 	.byte	0x04, 0x0f
        /*0082*/ 	.short	(.L_71 - .L_70)


	//   ....[0]....
	.align		4
.L_70:
        /*0084*/ 	.word	index@(vprintf)


	//----- nvinfo : EIATTR_MERCURY_ISA_VERSION
	.align		4
.L_71:
        /*0088*/ 	.byte	0x03, 0x5f
        /*008a*/ 	.short	0x0101


	//----- nvinfo : EIATTR_VRC_CTA_INIT_COUNT
	.align		4
        /*008c*/ 	.byte	0x02, 0x4a
	.zero		1
	.zero		1


	//----- nvinfo : EIATTR_SYSCALL_OFFSETS
	.align		4
        /*0090*/ 	.byte	0x04, 0x46
        /*0092*/ 	.short	(.L_73 - .L_72)


	//   ....[0]....
.L_72:
        /*0094*/ 	.word	0x00000100


	//----- nvinfo : EIATTR_EXIT_INSTR_OFFSETS
	.align		4
.L_73:
        /*0098*/ 	.byte	0x04, 0x1c
        /*009a*/ 	.short	(.L_75 - .L_74)


	//   ....[0]....
.L_74:
        /*009c*/ 	.word	0x00000110


	//----- nvinfo : EIATTR_CBANK_PARAM_SIZE
	.align		4
.L_75:
        /*00a0*/ 	.byte	0x03, 0x19
        /*00a2*/ 	.short	0x0030


	//----- nvinfo : EIATTR_PARAM_CBANK
	.align		4
        /*00a4*/ 	.byte	0x04, 0x0a
        /*00a6*/ 	.short	(.L_77 - .L_76)
	.align		4
.L_76:
        /*00a8*/ 	.word	index@(.nv.constant0._Z11cudacomposePyS_iiS_S_S_)
        /*00ac*/ 	.short	0x0380
        /*00ae*/ 	.short	0x0030


	//----- nvinfo : EIATTR_SW_WAR
	.align		4
.L_77:
        /*00b0*/ 	.byte	0x04, 0x36
        /*00b2*/ 	.short	(.L_79 - .L_78)
.L_78:
        /*00b4*/ 	.word	0x00000008
.L_79:


//--------------------- .nv.info._Z13cudadecomposePyS_iiS_ --------------------------
	.section	.nv.info._Z13cudadecomposePyS_iiS_,"",@"SHT_CUDA_INFO"
	.sectionflags	@""
	.align	4


	//----- nvinfo : EIATTR_CUDA_API_VERSION
	.align		4
        /*0000*/ 	.byte	0x04, 0x37
        /*0002*/ 	.short	(.L_81 - .L_80)
.L_80:
        /*0004*/ 	.word	0x00000082


	//----- nvinfo : EIATTR_KPARAM_INFO
	.align		4
.L_81:
        /*0008*/ 	.byte	0x04, 0x17
        /*000a*/ 	.short	(.L_83 - .L_82)
.L_82:
        /*000c*/ 	.word	0x00000000
        /*0010*/ 	.short	0x0004
        /*0012*/ 	.short	0x0018
        /*0014*/ 	.byte	0x00, 0xf5, 0x21, 0x00


	//----- nvinfo : EIATTR_KPARAM_INFO
	.align		4
.L_83:
        /*0018*/ 	.byte	0x04, 0x17
        /*001a*/ 	.short	(.L_85 - .L_84)
.L_84:
        /*001c*/ 	.word	0x00000000
        /*0020*/ 	.short	0x0003
        /*0022*/ 	.short	0x0014
        /*0024*/ 	.byte	0x00, 0xf0, 0x11, 0x00


	//----- nvinfo : EIATTR_KPARAM_INFO
	.align		4
.L_85:
        /*0028*/ 	.byte	0x04, 0x17
        /*002a*/ 	.short	(.L_87 - .L_86)
.L_86:
        /*002c*/ 	.word	0x00000000
        /*0030*/ 	.short	0x0002
        /*0032*/ 	.short	0x0010
        /*0034*/ 	.byte	0x00, 0xf0, 0x11, 0x00


	//----- nvinfo : EIATTR_KPARAM_INFO
	.align		4
.L_87:
        /*0038*/ 	.byte	0x04, 0x17
        /*003a*/ 	.short	(.L_89 - .L_88)
.L_88:
        /*003c*/ 	.word	0x00000000
        /*0040*/ 	.short	0x0001
        /*0042*/ 	.short	0x0008
        /*0044*/ 	.byte	0x00, 0xf5, 0x21, 0x00


	//----- nvinfo : EIATTR_KPARAM_INFO
	.align		4
.L_89:
        /*0048*/ 	.byte	0x04, 0x17
        /*004a*/ 	.short	(.L_91 - .L_90)
.L_90:
        /*004c*/ 	.word	0x00000000
        /*0050*/ 	.short	0x0000
        /*0052*/ 	.short	0x0000
        /*0054*/ 	.byte	0x00, 0xf5, 0x21, 0x00


	//----- nvinfo : EIATTR_SPARSE_MMA_MASK
	.align		4
.L_91:
        /*0058*/ 	.byte	0x03, 0x50
        /*005a*/ 	.short	0x0000


	//----- nvinfo : EIATTR_MAXREG_COUNT
	.align		4
        /*005c*/ 	.byte	0x03, 0x1b
        /*005e*/ 	.short	0x00ff


	//----- nvinfo : EIATTR_MERCURY_ISA_VERSION
	.align		4
        /*0060*/ 	.byte	0x03, 0x5f
        /*0062*/ 	.short	0x0101


	//----- nvinfo : EIATTR_VRC_CTA_INIT_COUNT
	.align		4
        /*0064*/ 	.byte	0x02, 0x4a
	.zero		1
	.zero		1


	//----- nvinfo : EIATTR_EXIT_INSTR_OFFSETS
	.align		4
        /*0068*/ 	.byte	0x04, 0x1c
        /*006a*/ 	.short	(.L_93 - .L_92)


	//   ....[0]....
.L_92:
        /*006c*/ 	.word	0x00000050


	//   ....[1]....
        /*0070*/ 	.word	0x00001280


	//   ....[2]....
        /*0074*/ 	.word	0x00001bb0


	//   ....[3]....
        /*0078*/ 	.word	0x000020a0


	//   ....[4]....
        /*007c*/ 	.word	0x00002310


	//----- nvinfo : EIATTR_CRS_STACK_SIZE
	.align		4
.L_93:
        /*0080*/ 	.byte	0x04, 0x1e
        /*0082*/ 	.short	(.L_95 - .L_94)
.L_94:
        /*0084*/ 	.word	0x00000000


	//----- nvinfo : EIATTR_CBANK_PARAM_SIZE
	.align		4
.L_95:
        /*0088*/ 	.byte	0x03, 0x19
        /*008a*/ 	.short	0x0020


	//----- nvinfo : EIATTR_PARAM_CBANK
	.align		4
        /*008c*/ 	.byte	0x04, 0x0a
        /*008e*/ 	.short	(.L_97 - .L_96)
	.align		4
.L_96:
        /*0090*/ 	.word	index@(.nv.constant0._Z13cudadecomposePyS_iiS_)
        /*0094*/ 	.short	0x0380
        /*0096*/ 	.short	0x0020


	//----- nvinfo : EIATTR_SW_WAR
	.align		4
.L_97:
        /*0098*/ 	.byte	0x04, 0x36
        /*009a*/ 	.short	(.L_99 - .L_98)
.L_98:
        /*009c*/ 	.word	0x00000008
.L_99:


//--------------------- .nv.callgraph             --------------------------
	.section	.nv.callgraph,"",@"SHT_CUDA_CALLGRAPH"
	.align	4
	.sectionentsize	8
	.align		4
        /*0000*/ 	.word	0x00000000
	.align		4
        /*0004*/ 	.word	0xffffffff
	.align		4
        /*0008*/ 	.word	index@(_Z5printPy)
	.align		4
        /*000c*/ 	.word	index@(vprintf)
	.align		4
        /*0010*/ 	.word	index@(_Z11cudacomposePyS_iiS_S_S_)
	.align		4
        /*0014*/ 	.word	index@(vprintf)
	.align		4
        /*0018*/ 	.word	0x00000000
	.align		4
        /*001c*/ 	.word	0xfffffffe
	.align		4
        /*0020*/ 	.word	0x00000000
	.align		4
        /*0024*/ 	.word	0xfffffffd
	.align		4
        /*0028*/ 	.word	0x00000000
	.align		4
        /*002c*/ 	.word	0xfffffffc


//--------------------- .nv.constant4             --------------------------
	.section	.nv.constant4,"a",@progbits
	.align	8
	.align		8
.nv.constant4:
        /*0000*/ 	.dword	vprintf
	.align		8
        /*0008*/ 	.dword	$str
	.align		8
        /*0010*/ 	.dword	$str$1
	.align		8
        /*0018*/ 	.dword	$str$2
	.align		8
        /*0020*/ 	.dword	$str$3


//--------------------- .text._Z5printPy          --------------------------
	.section	.text._Z5printPy,"ax",@progbits
	.align	128
        .global         _Z5printPy
        .type           _Z5printPy,@function
        .size           _Z5printPy,(.L_x_65 - _Z5printPy)
        .other          _Z5printPy,@"STO_CUDA_ENTRY STV_DEFAULT"
_Z5printPy:
.text._Z5printPy:
[----:B------:R-:W0:Y:S01]  /*0000*/  LDC R1, c[0x0][0x37c] ;  /* 0x0000df00ff017b82 */ /* 0x000e220000000800 */
[----:B------:R-:W-:Y:S01]  /*0010*/  MOV R2, 0x0 ;  /* 0x0000000000027802 */ /* 0x000fe20000000f00 */
[----:B------:R-:W1:Y:S01]  /*0020*/  LDCU.64 UR4, c[0x4][0x10] ;  /* 0x01000200ff0477ac */ /* 0x000e620008000a00 */
[----:B------:R-:W-:-:S05]  /*0030*/  CS2R R6, SRZ ;  /* 0x0000000000067805 */ /* 0x000fca000001ff00 */
[----:B------:R2:W3:Y:S01]  /*0040*/  LDC.64 R8, c[0x4][R2] ;  /* 0x0100000002087b82 */ /* 0x0004e20000000a00 */
[----:B-1----:R-:W-:Y:S02]  /*0050*/  IMAD.U32 R4, RZ, RZ, UR4 ;  /* 0x00000004ff047e24 */ /* 0x002fe4000f8e00ff */
[----:B--2---:R-:W-:-:S07]  /*0060*/  IMAD.U32 R5, RZ, RZ, UR5 ;  /* 0x00000005ff057e24 */ /* 0x004fce000f8e00ff */
[----:B------:R-:W-:-:S07]  /*0070*/  LEPC R20, `(.L_x_0) ;  /* 0x000000001014794e */ /* 0x000fce0000000000 */
[----:B0--3--:R-:W-:Y:S05]  /*0080*/  CALL.ABS.NOINC R8 ;  /* 0x0000000008007343 */ /* 0x009fea0003c00000 */
.L_x_0:
[----:B------:R0:W1:Y:S01]  /*0090*/  LDC.64 R8, c[0x4][R2] ;  /* 0x0100000002087b82 */ /* 0x0000620000000a00 */
[----:B------:R-:W2:Y:S01]  /*00a0*/  LDCU.64 UR4, c[0x4][0x18] ;  /* 0x01000300ff0477ac */ /* 0x000ea20008000a00 */
[----:B------:R-:W-:Y:S01]  /*00b0*/  CS2R R6, SRZ ;  /* 0x0000000000067805 */ /* 0x000fe2000001ff00 */
[----:B--2---:R-:W-:Y:S02]  /*00c0*/  IMAD.U32 R4, RZ, RZ, UR4 ;  /* 0x00000004ff047e24 */ /* 0x004fe4000f8e00ff */
[----:B0-----:R-:W-:-:S07]  /*00d0*/  IMAD.U32 R5, RZ, RZ, UR5 ;  /* 0x00000005ff057e24 */ /* 0x001fce000f8e00ff */
[----:B------:R-:W-:-:S07]  /*00e0*/  LEPC R20, `(.L_x_1) ;  /* 0x000000001014794e */ /* 0x000fce0000000000 */
[----:B-1----:R-:W-:Y:S05]  /*00f0*/  CALL.ABS.NOINC R8 ;  /* 0x0000000008007343 */ /* 0x002fea0003c00000 */
.L_x_1:
[----:B------:R0:W1:Y:S01]  /*0100*/  LDC.64 R8, c[0x4][R2] ;  /* 0x0100000002087b82 */ /* 0x0000620000000a00 */
[----:B------:R-:W2:Y:S01]  /*0110*/  LDCU.64 UR4, c[0x4][0x18] ;  /* 0x01000300ff0477ac */ /* 0x000ea20008000a00 */
[----:B------:R-:W-:Y:S01]  /*0120*/  CS2R R6, SRZ ;  /* 0x0000000000067805 */ /* 0x000fe2000001ff00 */
[----:B--2---:R-:W-:Y:S02]  /*0130*/  IMAD.U32 R4, RZ, RZ, UR4 ;  /* 0x00000004ff047e24 */ /* 0x004fe4000f8e00ff */
[----:B0-----:R-:W-:-:S07]  /*0140*/  IMAD.U32 R5, RZ, RZ, UR5 ;  /* 0x00000005ff057e24 */ /* 0x001fce000f8e00ff */
[----:B------:R-:W-:-:S07]  /*0150*/  LEPC R20, `(.L_x_2) ;  /* 0x000000001014794e */ /* 0x000fce0000000000 */
[----:B-1----:R-:W-:Y:S05]  /*0160*/  CALL.ABS.NOINC R8 ;  /* 0x0000000008007343 */ /* 0x002fea0003c00000 */
.L_x_2:
[----:B------:R0:W1:Y:S01]  /*0170*/  LDC.64 R8, c[0x4][R2] ;  /* 0x0100000002087b82 */ /* 0x0000620000000a00 */
[----:B------:R-:W2:Y:S01]  /*0180*/  LDCU.64 UR4, c[0x4][0x18] ;  /* 0x01000300ff0477ac */ /* 0x000ea20008000a00 */
[----:B------:R-:W-:Y:S01]  /*0190*/  CS2R R6, SRZ ;  /* 0x0000000000067805 */ /* 0x000fe2000001ff00 */
[----:B--2---:R-:W-:Y:S02]  /*01a0*/  IMAD.U32 R4, RZ, RZ, UR4 ;  /* 0x00000004ff047e24 */ /* 0x004fe4000f8e00ff */
[----:B0-----:R-:W-:-:S07]  /*01b0*/  IMAD.U32 R5, RZ, RZ, UR5 ;  /* 0x00000005ff057e24 */ /* 0x001fce000f8e00ff */
[----:B------:R-:W-:-:S07]  /*01c0*/  LEPC R20, `(.L_x_3) ;  /* 0x000000001014794e */ /* 0x000fce0000000000 */
[----:B-1----:R-:W-:Y:S05]  /*01d0*/  CALL.ABS.NOINC R8 ;  /* 0x0000000008007343 */ /* 0x002fea0003c00000 */
.L_x_3:
[----:B------:R0:W1:Y:S01]  /*01e0*/  LDC.64 R8, c[0x4][R2] ;  /* 0x0100000002087b82 */ /* 0x0000620000000a00 */
[----:B------:R-:W2:Y:S01]  /*01f0*/  LDCU.64 UR4, c[0x4][0x18] ;  /* 0x01000300ff0477ac */ /* 0x000ea20008000a00 */
[----:B------:R-:W-:Y:S01]  /*0200*/  CS2R R6, SRZ ;  /* 0x0000000000067805 */ /* 0x000fe2000001ff00 */
[----:B--2---:R-:W-:Y:S02]  /*0210*/  IMAD.U32 R4, RZ, RZ, UR4 ;  /* 0x00000004ff047e24 */ /* 0x004fe4000f8e00ff */
[----:B0-----:R-:W-:-:S07]  /*0220*/  IMAD.U32 R5, RZ, RZ, UR5 ;  /* 0x00000005ff057e24 */ /* 0x001fce000f8e00ff */
[----:B------:R-:W-:-:S07]  /*0230*/  LEPC R20, `(.L_x_4) ;  /* 0x000000001014794e */ /* 0x000fce0000000000 */
[----:B-1----:R-:W-:Y:S05]  /*0240*/  CALL.ABS.NOINC R8 ;  /* 0x0000000008007343 */ /* 0x002fea0003c00000 */
.L_x_4:
[----:B------:R0:W1:Y:S01]  /*0250*/  LDC.64 R8, c[0x4][R2] ;  /* 0x0100000002087b82 */ /* 0x0000620000000a00 */
[----:B------:R-:W2:Y:S01]  /*0260*/  LDCU.64 UR4, c[0x4][0x18] ;  /* 0x01000300ff0477ac */ /* 0x000ea20008000a00 */
[----:B------:R-:W-:Y:S01]  /*0270*/  CS2R R6, SRZ ;  /* 0x0000000000067805 */ /* 0x000fe2000001ff00 */
[----:B--2---:R-:W-:Y:S02]  /*0280*/  IMAD.U32 R4, RZ, RZ, UR4 ;  /* 0x00000004ff047e24 */ /* 0x004fe4000f8e00ff */
[----:B0-----:R-:W-:-:S07]  /*0290*/  IMAD.U32 R5, RZ, RZ, UR5 ;  /* 0x00000005ff057e24 */ /* 0x001fce000f8e00ff */
[----:B------:R-:W-:-:S07]  /*02a0*/  LEPC R20, `(.L_x_5) ;  /* 0x000000001014794e */ /* 0x000fce0000000000 */
[----:B-1----:R-:W-:Y:S05]  /*02b0*/  CALL.ABS.NOINC R8 ;  /* 0x0000000008007343 */ /* 0x002fea0003c00000 */
.L_x_5:
[----:B------:R0:W1:Y:S01]  /*02c0*/  LDC.64 R8, c[0x4][R2] ;  /* 0x0100000002087b82 */ /* 0x0000620000000a00 */
[----:B------:R-:W2:Y:S01]  /*02d0*/  LDCU.64 UR4, c[0x4][0x18] ;  /* 0x01000300ff0477ac */ /* 0x000ea20008000a00 */
[----:B------:R-:W-:Y:S01]  /*02e0*/  CS2R R6, SRZ ;  /* 0x0000000000067805 */ /* 0x000fe2000001ff00 */
[----:B--2---:R-:W-:Y:S02]  /*02f0*/  IMAD.U32 R4, RZ, RZ, UR4 ;  /* 0x00000004ff047e24 */ /* 0x004fe4000f8e00ff */
[----:B0-----:R-:W-:-:S07]  /*0300*/  IMAD.U32 R5, RZ, RZ, UR5 ;  /* 0x00000005ff057e24 */ /* 0x001fce000f8e00ff */
[----:B------:R-:W-:-:S07]  /*0310*/  LEPC R20, `(.L_x_6) ;  /* 0x000000001014794e */ /* 0x000fce0000000000 */
[----:B-1----:R-:W-:Y:S05]  /*0320*/  CALL.ABS.NOINC R8 ;  /* 0x0000000008007343 */ /* 0x002fea0003c00000 */
.L_x_6:
[----:B------:R0:W1:Y:S01]  /*0330*/  LDC.64 R8, c[0x4][R2] ;  /* 0x0100000002087b82 */ /* 0x0000620000000a00 */
[----:B------:R-:W2:Y:S01]  /*0340*/  LDCU.64 UR4, c[0x4][0x18] ;  /* 0x01000300ff0477ac */ /* 0x000ea20008000a00 */
[----:B------:R-:W-:Y:S01]  /*0350*/  CS2R R6, SRZ ;  /* 0x0000000000067805 */ /* 0x000fe2000001ff00 */
[----:B--2---:R-:W-:Y:S02]  /*0360*/  IMAD.U32 R4, RZ, RZ, UR4 ;  /* 0x00000004ff047e24 */ /* 0x004fe4000f8e00ff */
[----:B0-----:R-:W-:-:S07]  /*0370*/  IMAD.U32 R5, RZ, RZ, UR5 ;  /* 0x00000005ff057e24 */ /* 0x001fce000f8e00ff */
[----:B------:R-:W-:-:S07]  /*0380*/  LEPC R20, `(.L_x_7) ;  /* 0x000000001014794e */ /* 0x000fce0000000000 */
[----:B-1----:R-:W-:Y:S05]  /*0390*/  CALL.ABS.NOINC R8 ;  /* 0x0000000008007343 */ /* 0x002fea0003c00000 */
.L_x_7:
[----:B------:R0:W1:Y:S01]  /*03a0*/  LDC.64 R8, c[0x4][R2] ;  /* 0x0100000002087b82 */ /* 0x0000620000000a00 */
[----:B------:R-:W2:Y:S01]  /*03b0*/  LDCU.64 UR4, c[0x4][0x18] ;  /* 0x01000300ff0477ac */ /* 0x000ea20008000a00 */
[----:B------:R-:W-:Y:S01]  /*03c0*/  CS2R R6, SRZ ;  /* 0x0000000000067805 */ /* 0x000fe2000001ff00 */
[----:B--2---:R-:W-:Y:S02]  /*03d0*/  IMAD.U32 R4, RZ, RZ, UR4 ;  /* 0x00000004ff047e24 */ /* 0x004fe4000f8e00ff */
[----:B0-----:R-:W-:-:S07]  /*03e0*/  IMAD.U32 R5, RZ, RZ, UR5 ;  /* 0x00000005ff057e24 */ /* 0x001fce000f8e00ff */
[----:B------:R-:W-:-:S07]  /*03f0*/  LEPC R20, `(.L_x_8) ;  /* 0x000000001014794e */ /* 0x000fce0000000000 */
[----:B-1----:R-:W-:Y:S05]  /*0400*/  CALL.ABS.NOINC R8 ;  /* 0x0000000008007343 */ /* 0x002fea0003c00000 */
.L_x_8:
[----:B------:R-:W0:Y:S01]  /*0410*/  LDC.64 R2, c[0x4][R2] ;  /* 0x0100000002027b82 */ /* 0x000e220000000a00 */
[----:B------:R-:W1:Y:S01]  /*0420*/  LDCU.64 UR4, c[0x4][0x20] ;  /* 0x01000400ff0477ac */ /* 0x000e620008000a00 */
[----:B------:R-:W-:Y:S01]  /*0430*/  CS2R R6, SRZ ;  /* 0x0000000000067805 */ /* 0x000fe2000001ff00 */
[----:B-1----:R-:W-:Y:S02]  /*0440*/  IMAD.U32 R4, RZ, RZ, UR4 ;  /* 0x00000004ff047e24 */ /* 0x002fe4000f8e00ff */
[----:B------:R-:W-:-:S07]  /*0450*/  IMAD.U32 R5, RZ, RZ, UR5 ;  /* 0x00000005ff057e24 */ /* 0x000fce000f8e00ff */
[----:B------:R-:W-:-:S07]  /*0460*/  LEPC R20, `(.L_x_9) ;  /* 0x000000001014794e */ /* 0x000fce0000000000 */
[----:B0-----:R-:W-:Y:S05]  /*0470*/  CALL.ABS.NOINC R2 ;  /* 0x0000000002007343 */ /* 0x001fea0003c00000 */
.L_x_9:
[----:B------:R-:W-:Y:S05]  /*0480*/  EXIT ;  /* 0x000000000000794d */ /* 0x000fea0003800000 */
.L_x_10:
[----:B------:R-:W-:-:S00]  /*0490*/  BRA `(.L_x_10) ;  /* 0xfffffffc00fc7947 */ /* 0x000fc0000383ffff */
[----:B------:R-:W-:-:S00]  /*04a0*/  NOP ;  /* 0x0000000000007918 */ /* 0x000fc00000000000 */
        /* <DEDUP_REMOVED lines=13> */
.L_x_65:


//--------------------- .text._Z4initPy           --------------------------
	.section	.text._Z4initPy,"ax",@progbits
	.align	128
        .global         _Z4initPy
        .type           _Z4initPy,@function
        .size           _Z4initPy,(.L_x_66 - _Z4initPy)
        .other          _Z4initPy,@"STO_CUDA_ENTRY STV_DEFAULT"
_Z4initPy:
.text._Z4initPy:
[----:B------:R-:W-:Y:S08]  /*0000*/  LDC R1, c[0x0][0x37c] ;  /* 0x0000df00ff017b82 */ /* 0x000ff00000000800 */
[----:B------:R-:W0:Y:S01]  /*0010*/  LDC.64 R2, c[0x0][0x380] ;  /* 0x0000e000ff027b82 */ /* 0x000e220000000a00 */
[----:B------:R-:W0:Y:S01]  /*0020*/  LDCU.64 UR4, c[0x0][0x358] ;  /* 0x00006b00ff0477ac */ /* 0x000e220008000a00 */
[----:B------:R-:W-:-:S02]  /*0030*/  HFMA2 R5, -RZ, RZ, 0, 0 ;  /* 0x00000000ff057431 */ /* 0x000fc400000001ff */
[----:B------:R-:W-:Y:S02]  /*0040*/  IMAD.MOV.U32 R4, RZ, RZ, 0x2710 ;  /* 0x00002710ff047424 */ /* 0x000fe400078e00ff */
[----:B------:R-:W-:Y:S02]  /*0050*/  HFMA2 R9, -RZ, RZ, 0, 0 ;  /* 0x00000000ff097431 */ /* 0x000fe400000001ff */
[----:B------:R-:W-:Y:S02]  /*0060*/  IMAD.MOV.U32 R8, RZ, RZ, 0x7530 ;  /* 0x00007530ff087424 */ /* 0x000fe400078e00ff */
[----:B------:R-:W-:Y:S02]  /*0070*/  HFMA2 R13, -RZ, RZ, 0, 0 ;  /* 0x00000000ff0d7431 */ /* 0x000fe400000001ff */
[----:B------:R-:W-:Y:S01]  /*0080*/  IMAD.MOV.U32 R12, RZ, RZ, 0xc350 ;  /* 0x0000c350ff0c7424 */ /* 0x000fe200078e00ff */
[----:B------:R-:W-:Y:S01]  /*0090*/  MOV R23, 0x0 ;  /* 0x0000000000177802 */ /* 0x000fe20000000f00 */
[----:B------:R-:W-:Y:S01]  /*00a0*/  IMAD.MOV.U32 R22, RZ, RZ, 0x1adb0 ;  /* 0x0001adb0ff167424 */ /* 0x000fe200078e00ff */
[----:B------:R-:W-:Y:S01]  /*00b0*/  MOV R19, 0x0 ;  /* 0x0000000000137802 */ /* 0x000fe20000000f00 */
[----:B------:R-:W-:-:S02]  /*00c0*/  IMAD.MOV.U32 R18, RZ, RZ, 0x15f90 ;  /* 0x00015f90ff127424 */ /* 0x000fc400078e00ff */
[----:B------:R-:W-:Y:S01]  /*00d0*/  HFMA2 R16, -RZ, RZ, 1.132488250732421875e-06, 632 ;  /* 0x001360f0ff107431 */ /* 0x000fe200000001ff */
[----:B------:R-:W-:Y:S01]  /*00e0*/  MOV R17, 0x0 ;  /* 0x0000000000117802 */ /* 0x000fe20000000f00 */
[----:B------:R-:W-:Y:S01]  /*00f0*/  IMAD.MOV.U32 R6, RZ, RZ, 0x4e20 ;  /* 0x00004e20ff067424 */ /* 0x000fe200078e00ff */
[----:B------:R-:W-:Y:S01]  /*0100*/  MOV R7, 0x0 ;  /* 0x0000000000077802 */ /* 0x000fe20000000f00 */
[----:B------:R-:W-:Y:S01]  /*0110*/  IMAD.MOV.U32 R10, RZ, RZ, 0x9c40 ;  /* 0x00009c40ff0a7424 */ /* 0x000fe200078e00ff */
[----:B------:R-:W-:Y:S01]  /*0120*/  MOV R11, 0x0 ;  /* 0x00000000000b7802 */ /* 0x000fe20000000f00 */
[----:B------:R-:W-:Y:S01]  /*0130*/  IMAD.MOV.U32 R14, RZ, RZ, 0xea60 ;  /* 0x0000ea60ff0e7424 */ /* 0x000fe200078e00ff */
[----:B------:R-:W-:Y:S01]  /*0140*/  MOV R15, 0x0 ;  /* 0x00000000000f7802 */ /* 0x000fe20000000f00 */
[----:B------:R-:W-:Y:S02]  /*0150*/  HFMA2 R21, -RZ, RZ, 0, 0 ;  /* 0x00000000ff157431 */ /* 0x000fe400000001ff */
[----:B------:R-:W-:Y:S01]  /*0160*/  IMAD.MOV.U32 R20, RZ, RZ, 0x186a0 ;  /* 0x000186a0ff147424 */ /* 0x000fe200078e00ff */
[----:B0-----:R0:W-:Y:S04]  /*0170*/  STG.E.64 desc[UR4][R2.64+0x8], R4 ;  /* 0x0000080402007986 */ /* 0x0011e8000c101b04 */
[----:B------:R1:W-:Y:S04]  /*0180*/  STG.E.64 desc[UR4][R2.64+0x18], R8 ;  /* 0x0000180802007986 */ /* 0x0003e8000c101b04 */
[----:B------:R2:W-:Y:S04]  /*0190*/  STG.E.64 desc[UR4][R2.64+0x28], R12 ;  /* 0x0000280c02007986 */ /* 0x0005e8000c101b04 */
[----:B------:R3:W-:Y:S01]  /*01a0*/  STG.E.64 desc[UR4][R2.64+0x58], R22 ;  /* 0x0000581602007986 */ /* 0x0007e2000c101b04 */
[----:B0-----:R-:W-:-:S03]  /*01b0*/  HFMA2 R4, -RZ, RZ, 5.9604644775390625e-08, 0.5625 ;  /* 0x00013880ff047431 */ /* 0x001fc600000001ff */
[----:B------:R0:W-:Y:S01]  /*01c0*/  STG.E.64 desc[UR4][R2.64+0x48], R18 ;  /* 0x0000481202007986 */ /* 0x0001e2000c101b04 */
[----:B-1----:R-:W-:-:S03]  /*01d0*/  HFMA2 R8, -RZ, RZ, 5.9604644775390625e-08, -64000 ;  /* 0x0001fbd0ff087431 */ /* 0x002fc600000001ff */
[----:B------:R1:W-:Y:S01]  /*01e0*/  STG.E.64 desc[UR4][R2.64+0x3f8], R16 ;  /* 0x0003f81002007986 */ /* 0x0003e2000c101b04 */
[----:B--2---:R-:W-:-:S03]  /*01f0*/  MOV R12, 0x249f0 ;  /* 0x000249f0000c7802 */ /* 0x004fc60000000f00 */
[----:B------:R2:W-:Y:S01]  /*0200*/  STG.E.64 desc[UR4][R2.64+0x40], R4 ;  /* 0x0000400402007986 */ /* 0x0005e2000c101b04 */
[----:B---3--:R-:W-:-:S03]  /*0210*/  HFMA2 R22, -RZ, RZ, 1.78813934326171875e-07, 0.26953125 ;  /* 0x00033450ff167431 */ /* 0x008fc600000001ff */
[----:B------:R3:W-:Y:S01]  /*0220*/  STG.E.64 desc[UR4][R2.64+0x78], R12 ;  /* 0x0000780c02007986 */ /* 0x0007e2000c101b04 */
[----:B0-----:R-:W-:-:S03]  /*0230*/  MOV R18, 0x2e630 ;  /* 0x0002e63000127802 */ /* 0x001fc60000000f00 */
[----:B------:R0:W-:Y:S01]  /*0240*/  STG.E.64 desc[UR4][R2.64+0x68], R8 ;  /* 0x0000680802007986 */ /* 0x0001e2000c101b04 */
[----:B-1----:R-:W-:-:S03]  /*0250*/  IMAD.MOV.U32 R16, RZ, RZ, 0x11170 ;  /* 0x00011170ff107424 */ /* 0x002fc600078e00ff */
[----:B------:R1:W-:Y:S01]  /*0260*/  STG.E.64 desc[UR4][R2.64+0x10], R6 ;  /* 0x0000100602007986 */ /* 0x0003e2000c101b04 */
[----:B--2---:R-:W-:-:S03]  /*0270*/  HFMA2 R4, -RZ, RZ, 1.1920928955078125e-07, -0.001983642578125 ;  /* 0x00029810ff047431 */ /* 0x004fc600000001ff */
[----:B------:R2:W-:Y:S01]  /*0280*/  STG.E.64 desc[UR4][R2.64+0x20], R10 ;  /* 0x0000200a02007986 */ /* 0x0005e2000c101b04 */
[----:B---3--:R-:W-:-:S03]  /*0290*/  HFMA2 R12, -RZ, RZ, 1.78813934326171875e-07, -36.5 ;  /* 0x0003d090ff0c7431 */ /* 0x008fc600000001ff */
[----:B------:R3:W-:Y:S01]  /*02a0*/  STG.E.64 desc[UR4][R2.64+0x30], R14 ;  /* 0x0000300e02007986 */ /* 0x0007e2000c101b04 */
[----:B0-----:R-:W-:-:S03]  /*02b0*/  MOV R8, 0x38270 ;  /* 0x0003827000087802 */ /* 0x001fc60000000f00 */
[----:B------:R0:W-:Y:S01]  /*02c0*/  STG.E.64 desc[UR4][R2.64+0x88], R4 ;  /* 0x0000880402007986 */ /* 0x0001e2000c101b04 */
[----:B-1----:R-:W-:-:S03]  /*02d0*/  IMAD.MOV.U32 R6, RZ, RZ, 0x1d4c0 ;  /* 0x0001d4c0ff067424 */ /* 0x002fc600078e00ff */
[----:B------:R1:W-:Y:S01]  /*02e0*/  STG.E.64 desc[UR4][R2.64+0x98], R18 ;  /* 0x0000981202007986 */ /* 0x0003e2000c101b04 */
[----:B--2---:R-:W-:-:S03]  /*02f0*/  IMAD.MOV.U32 R10, RZ, RZ, 0x222e0 ;  /* 0x000222e0ff0a7424 */ /* 0x004fc600078e00ff */
[----:B------:R2:W-:Y:S01]  /*0300*/  STG.E.64 desc[UR4][R2.64+0xa8], R22 ;  /* 0x0000a81602007986 */ /* 0x0005e2000c101b04 */
[----:B---3--:R-:W-:-:S03]  /*0310*/  IMAD.MOV.U32 R14, RZ, RZ, 0x27100 ;  /* 0x00027100ff0e7424 */ /* 0x008fc600078e00ff */
[----:B------:R3:W-:Y:S01]  /*0320*/  STG.E.64 desc[UR4][R2.64+0xb8], R8 ;  /* 0x0000b80802007986 */ /* 0x0007e2000c101b04 */
[----:B0-----:R-:W-:-:S03]  /*0330*/  MOV R4, 0x41eb0 ;  /* 0x00041eb000047802 */ /* 0x001fc60000000f00 */
[----:B------:R0:W-:Y:S01]  /*0340*/  STG.E.64 desc[UR4][R2.64+0xc8], R12 ;  /* 0x0000c80c02007986 */ /* 0x0001e2000c101b04 */
[----:B-1----:R-:W-:-:S03]  /*0350*/  HFMA2 R18, -RZ, RZ, 2.384185791015625e-07, 4928 ;  /* 0x00046cd0ff127431 */ /* 0x002fc600000001ff */
[----:B------:R1:W-:Y:S01]  /*0360*/  STG.E.64 desc[UR4][R2.64+0x38], R16 ;  /* 0x0000381002007986 */ /* 0x0003e2000c101b04 */
[----:B--2---:R-:W-:-:S03]  /*0370*/  MOV R22, 0x4baf0 ;  /* 0x0004baf000167802 */ /* 0x004fc60000000f00 */
[----:B------:R2:W-:Y:S01]  /*0380*/  STG.E.64 desc[UR4][R2.64+0x50], R20 ;  /* 0x0000501402007986 */ /* 0x0005e2000c101b04 */
[----:B---3--:R-:W-:-:S03]  /*0390*/  HFMA2 R8, -RZ, RZ, 2.98023223876953125e-07, 0.0001544952392578125 ;  /* 0x00050910ff087431 */ /* 0x008fc600000001ff */
        /* <DEDUP_REMOVED lines=9> */
[----:B0-----:R-:W-:-:S03]  /*0430*/  IMAD.MOV.U32 R10, RZ, RZ, 0x3a980 ;  /* 0x0003a980ff0a7424 */ /* 0x001fc600078e00ff */
[----:B------:R0:W-:Y:S01]  /*0440*/  STG.E.64 desc[UR4][R2.64+0x118], R12 ;  /* 0x0001180c02007986 */ /* 0x0001e2000c101b04 */
[----:B-1----:R-:W-:-:S03]  /*0450*/  IMAD.MOV.U32 R14, RZ, RZ, 0x3f7a0 ;  /* 0x0003f7a0ff0e7424 */ /* 0x002fc600078e00ff */
[----:B------:R1:W-:Y:S01]  /*0460*/  STG.E.64 desc[UR4][R2.64+0xe8], R18 ;  /* 0x0000e81202007986 */ /* 0x0003e2000c101b04 */
[----:B--2---:R-:W-:-:S03]  /*0470*/  HFMA2 R4, -RZ, RZ, 2.98023223876953125e-07, -0.020751953125 ;  /* 0x0005a550ff047431 */ /* 0x004fc600000001ff */
[----:B------:R2:W-:Y:S01]  /*0480*/  STG.E.64 desc[UR4][R2.64+0x108], R8 ;  /* 0x0001080802007986 */ /* 0x0005e2000c101b04 */
[----:B---3--:R-:W-:-:S03]  /*0490*/  HFMA2 R22, -RZ, RZ, 3.5762786865234375e-07, 2.78125 ;  /* 0x00064190ff167431 */ /* 0x008fc600000001ff */
[----:B------:R3:W-:Y:S01]  /*04a0*/  STG.E.64 desc[UR4][R2.64+0x90], R16 ;  /* 0x0000901002007986 */ /* 0x0007e2000c101b04 */
[----:B0-----:R-:W-:-:S03]  /*04b0*/  HFMA2 R12, -RZ, RZ, 3.5762786865234375e-07, -372 ;  /* 0x0006ddd0ff0c7431 */ /* 0x001fc600000001ff */
[----:B------:R0:W-:Y:S01]  /*04c0*/  STG.E.64 desc[UR4][R2.64+0xa0], R20 ;  /* 0x0000a01402007986 */ /* 0x0001e2000c101b04 */
[----:B-1----:R-:W-:-:S03]  /*04d0*/  MOV R18, 0x5f370 ;  /* 0x0005f37000127802 */ /* 0x002fc60000000f00 */
[----:B------:R1:W-:Y:S01]  /*04e0*/  STG.E.64 desc[UR4][R2.64+0xb0], R6 ;  /* 0x0000b00602007986 */ /* 0x0003e2000c101b04 */
[----:B--2---:R-:W-:-:S03]  /*04f0*/  MOV R8, 0x68fb0 ;  /* 0x00068fb000087802 */ /* 0x004fc60000000f00 */
[----:B------:R2:W-:Y:S01]  /*0500*/  STG.E.64 desc[UR4][R2.64+0xc0], R10 ;  /* 0x0000c00a02007986 */ /* 0x0005e2000c101b04 */
[----:B---3--:R-:W-:-:S03]  /*0510*/  IMAD.MOV.U32 R16, RZ, RZ, 0x445c0 ;  /* 0x000445c0ff107424 */ /* 0x008fc600078e00ff */
[----:B------:R3:W-:Y:S01]  /*0520*/  STG.E.64 desc[UR4][R2.64+0xd0], R14 ;  /* 0x0000d00e02007986 */ /* 0x0007e2000c101b04 */
[----:B0-----:R-:W-:-:S03]  /*0530*/  IMAD.MOV.U32 R20, RZ, RZ, 0x493e0 ;  /* 0x000493e0ff147424 */ /* 0x001fc600078e00ff */
        /* <DEDUP_REMOVED lines=9> */
[----:B-1----:R-:W-:-:S03]  /*05d0*/  HFMA2 R18, -RZ, RZ, 4.17232513427734375e-07, 49664 ;  /* 0x00077a10ff127431 */ /* 0x002fc600000001ff */
[----:B------:R1:W-:Y:S01]  /*05e0*/  STG.E.64 desc[UR4][R2.64+0xe0], R16 ;  /* 0x0000e01002007986 */ /* 0x0003e2000c101b04 */
[----:B--2---:R-:W-:-:S03]  /*05f0*/  MOV R22, 0x7c830 ;  /* 0x0007c83000167802 */ /* 0x004fc60000000f00 */
[----:B------:R2:W-:Y:S01]  /*0600*/  STG.E.64 desc[UR4][R2.64+0xf0], R20 ;  /* 0x0000f01402007986 */ /* 0x0005e2000c101b04 */
[----:B---3--:R-:W-:-:S03]  /*0610*/  HFMA2 R8, -RZ, RZ, 4.76837158203125e-07, 0.0015411376953125 ;  /* 0x00081650ff087431 */ /* 0x008fc600000001ff */
        /* <DEDUP_REMOVED lines=13> */
[----:B--2---:R-:W-:-:S03]  /*06f0*/  HFMA2 R4, -RZ, RZ, 4.76837158203125e-07, -0.205078125 ;  /* 0x0008b290ff047431 */ /* 0x004fc600000001ff */
[----:B------:R2:W-:Y:S01]  /*0700*/  STG.E.64 desc[UR4][R2.64+0x140], R20 ;  /* 0x0001401402007986 */ /* 0x0005e2000c101b04 */
[----:B---3--:R-:W-:-:S03]  /*0710*/  HFMA2 R22, -RZ, RZ, 5.36441802978515625e-07, 27.25 ;  /* 0x00094ed0ff167431 */ /* 0x008fc600000001ff */
[----:B------:R3:W-:Y:S01]  /*0720*/  STG.E.64 desc[UR4][R2.64+0x150], R6 ;  /* 0x0001500602007986 */ /* 0x0007e2000c101b04 */
[----:B0-----:R-:W-:-:S03]  /*0730*/  HFMA2 R12, -RZ, RZ, 5.36441802978515625e-07, -3616 ;  /* 0x0009eb10ff0c7431 */ /* 0x001fc600000001ff */
        /* <DEDUP_REMOVED lines=11> */
[----:B--2---:R-:W-:-:S03]  /*07f0*/  MOV R18, 0x900b0 ;  /* 0x000900b000127802 */ /* 0x004fc60000000f00 */
[----:B------:R2:W-:Y:S01]  /*0800*/  STG.E.64 desc[UR4][R2.64+0x1a0], R6 ;  /* 0x0001a00602007986 */ /* 0x0005e2000c101b04 */
[----:B---3--:R-:W-:-:S03]  /*0810*/  MOV R8, 0x99cf0 ;  /* 0x00099cf000087802 */ /* 0x008fc60000000f00 */
        /* <DEDUP_REMOVED lines=11> */
[----:B-1----:R-:W-:-:S03]  /*08d0*/  MOV R4, 0xa3930 ;  /* 0x000a393000047802 */ /* 0x002fc60000000f00 */
[----:B------:R1:W-:Y:S01]  /*08e0*/  STG.E.64 desc[UR4][R2.64+0x208], R12 ;  /* 0x0002080c02007986 */ /* 0x0003e2000c101b04 */
[----:B--2---:R-:W-:-:S03]  /*08f0*/  HFMA2 R18, -RZ, RZ, 5.9604644775390625e-07, -0.00011157989501953125 ;  /* 0x000a8750ff127431 */ /* 0x004fc600000001ff */
[----:B------:R2:W-:Y:S01]  /*0900*/  STG.E.64 desc[UR4][R2.64+0x1d0], R16 ;  /* 0x0001d01002007986 */ /* 0x0005e2000c101b04 */
[----:B---3--:R-:W-:-:S03]  /*0910*/  MOV R22, 0xad570 ;  /* 0x000ad57000167802 */ /* 0x008fc60000000f00 */
[----:B------:R3:W-:Y:S01]  /*0920*/  STG.E.64 desc[UR4][R2.64+0x1e0], R20 ;  /* 0x0001e01402007986 */ /* 0x0007e2000c101b04 */
[----:B0-----:R-:W-:-:S03]  /*0930*/  HFMA2 R8, -RZ, RZ, 6.55651092529296875e-07, 0.0147705078125 ;  /* 0x000b2390ff087431 */ /* 0x001fc600000001ff */
[----:B------:R0:W-:Y:S01]  /*0940*/  STG.E.64 desc[UR4][R2.64+0x1f0], R6 ;  /* 0x0001f00602007986 */ /* 0x0001e2000c101b04 */
[----:B-1----:R-:W-:-:S03]  /*0950*/  MOV R12, 0xb71b0 ;  /* 0x000b71b0000c7802 */ /* 0x002fc60000000f00 */
        /* <DEDUP_REMOVED lines=11> */
[----:B---3--:R-:W-:-:S03]  /*0a10*/  HFMA2 R4, -RZ, RZ, 6.55651092529296875e-07, -1.953125 ;  /* 0x000bbfd0ff047431 */ /* 0x008fc600000001ff */
[----:B------:R3:W-:Y:S01]  /*0a20*/  STG.E.64 desc[UR4][R2.64+0x248], R8 ;  /* 0x0002480802007986 */ /* 0x0007e2000c101b04 */
[----:B0-----:R-:W-:-:S03]  /*0a30*/  HFMA2 R22, -RZ, RZ, 7.152557373046875e-07, 260 ;  /* 0x000c5c10ff167431 */ /* 0x001fc600000001ff */
[----:B------:R0:W-:Y:S01]  /*0a40*/  STG.E.64 desc[UR4][R2.64+0x220], R16 ;  /* 0x0002201002007986 */ /* 0x0001e2000c101b04 */
[----:B-1----:R-:W-:-:S03]  /*0a50*/  HFMA2 R12, -RZ, RZ, 7.152557373046875e-07, -35328 ;  /* 0x000cf850ff0c7431 */ /* 0x002fc600000001ff */
        /* <DEDUP_REMOVED lines=17> */
[----:B--2---:R-:W-:-:S03]  /*0b70*/  HFMA2 R18, -RZ, RZ, 7.74860382080078125e-07, -0.0011138916015625 ;  /* 0x000d9490ff127431 */ /* 0x004fc600000001ff */
[----:B------:R2:W-:Y:S01]  /*0b80*/  STG.E.64 desc[UR4][R2.64+0x270], R16 ;  /* 0x0002701002007986 */ /* 0x0005e2000c101b04 */
[----:B---3--:R-:W-:-:S03]  /*0b90*/  MOV R22, 0xde2b0 ;  /* 0x000de2b000167802 */ /* 0x008fc60000000f00 */
[----:B------:R3:W-:Y:S01]  /*0ba0*/  STG.E.64 desc[UR4][R2.64+0x280], R20 ;  /* 0x0002801402007986 */ /* 0x0007e2000c101b04 */
[----:B0-----:R-:W-:-:S03]  /*0bb0*/  HFMA2 R8, -RZ, RZ, 8.3446502685546875e-07, 0.150390625 ;  /* 0x000e30d0ff087431 */ /* 0x001fc600000001ff */
        /* <DEDUP_REMOVED lines=13> */
[----:B---3--:R-:W-:-:S03]  /*0c90*/  HFMA2 R4, -RZ, RZ, 8.3446502685546875e-07, -20.25 ;  /* 0x000ecd10ff047431 */ /* 0x008fc600000001ff */
[----:B------:R3:W-:Y:S01]  /*0ca0*/  STG.E.64 desc[UR4][R2.64+0x2e8], R8 ;  /* 0x0002e80802007986 */ /* 0x0007e2000c101b04 */
[----:B0-----:R-:W-:-:S03]  /*0cb0*/  HFMA2 R22, -RZ, RZ, 8.94069671630859375e-07, 2720 ;  /* 0x000f6950ff167431 */ /* 0x001fc600000001ff */
[----:B------:R0:W-:Y:S01]  /*0cc0*/  STG.E.64 desc[UR4][R2.64+0x2c0], R16 ;  /* 0x0002c01002007986 */ /* 0x0001e2000c101b04 */
[----:B-1----:R-:W-:-:S03]  /*0cd0*/  HFMA2 R12, -RZ, RZ, 9.5367431640625e-07, 8.487701416015625e-05 ;  /* 0x00100590ff0c7431 */ /* 0x002fc600000001ff */
        /* <DEDUP_REMOVED lines=17> */
[----:B--2---:R-:W-:-:S03]  /*0df0*/  HFMA2 R18, -RZ, RZ, 9.5367431640625e-07, -0.0113525390625 ;  /* 0x0010a1d0ff127431 */ /* 0x004fc600000001ff */
[----:B------:R2:W-:Y:S01]  /*0e00*/  STG.E.64 desc[UR4][R2.64+0x310], R16 ;  /* 0x0003101002007986 */ /* 0x0005e2000c101b04 */
[----:B---3--:R-:W-:-:S03]  /*0e10*/  MOV R22, 0x10eff0 ;  /* 0x0010eff000167802 */ /* 0x008fc60000000f00 */
[----:B------:R3:W-:Y:S01]  /*0e20*/  STG.E.64 desc[UR4][R2.64+0x320], R20 ;  /* 0x0003201402007986 */ /* 0x0007e2000c101b04 */
[----:B0-----:R-:W-:-:S03]  /*0e30*/  HFMA2 R8, -RZ, RZ, 1.013278961181640625e-06, 1.515625 ;  /* 0x00113e10ff087431 */ /* 0x001fc600000001ff */
        /* <DEDUP_REMOVED lines=13> */
[----:B---3--:R-:W-:-:S03]  /*0f10*/  HFMA2 R4, -RZ, RZ, 1.013278961181640625e-06, -202 ;  /* 0x0011da50ff047431 */ /* 0x008fc600000001ff */
[----:B------:R3:W-:Y:S01]  /*0f20*/  STG.E.64 desc[UR4][R2.64+0x368], R18 ;  /* 0x0003681202007986 */ /* 0x0007e2000c101b04 */
[----:B0-----:R-:W-:-:S03]  /*0f30*/  HFMA2 R22, -RZ, RZ, 1.07288360595703125e-06, 26880 ;  /* 0x00127690ff167431 */ /* 0x001fc600000001ff */
[----:B------:R0:W-:Y:S01]  /*0f40*/  STG.E.64 desc[UR4][R2.64+0x370], R20 ;  /* 0x0003701402007986 */ /* 0x0001e2000c101b04 */
[----:B-1----:R-:W-:-:S03]  /*0f50*/  HFMA2 R12, -RZ, RZ, 1.132488250732421875e-06, 0.00083160400390625 ;  /* 0x001312d0ff0c7431 */ /* 0x002fc600000001ff */
[----:B------:R1:W-:Y:S01]  /*0f60*/  STG.E.64 desc[UR4][R2.64+0x380], R6 ;  /* 0x0003800602007986 */ /* 0x0003e2000c101b04 */
[----:B--2---:R-:W-:-:S03]  /*0f70*/  IMAD.MOV.U32 R16, RZ, RZ, 0x120160 ;  /* 0x00120160ff107424 */ /* 0x004fc600078e00ff */
[----:B------:R2:W-:Y:S01]  /*0f80*/  STG.E.64 desc[UR4][R2.64+0x388], R8 ;  /* 0x0003880802007986 */ /* 0x0005e2000c101b04 */
[----:B---3--:R-:W-:-:S03]  /*0f90*/  MOV R18, 0x122870 ;  /* 0x0012287000127802 */ /* 0x008fc60000000f00 */
[----:B------:R3:W-:Y:S01]  /*0fa0*/  STG.E.64 desc[UR4][R2.64+0x390], R10 ;  /* 0x0003900a02007986 */ /* 0x0007e2000c101b04 */
[----:B0-----:R-:W-:-:S03]  /*0fb0*/  IMAD.MOV.U32 R20, RZ, RZ, 0x124f80 ;  /* 0x00124f80ff147424 */ /* 0x001fc600078e00ff */
[----:B------:R0:W-:Y:S01]  /*0fc0*/  STG.E.64 desc[UR4][R2.64+0x3a0], R14 ;  /* 0x0003a00e02007986 */ /* 0x0001e2000c101b04 */
[----:B-1----:R-:W-:-:S03]  /*0fd0*/  IMAD.MOV.U32 R6, RZ, RZ, 0x129da0 ;  /* 0x00129da0ff067424 */ /* 0x002fc600078e00ff */
[----:B------:R1:W-:Y:S01]  /*0fe0*/  STG.E.64 desc[UR4][R2.64+0x3a8], R4 ;  /* 0x0003a80402007986 */ /* 0x0003e2000c101b04 */
[----:B--2---:R-:W-:-:S03]  /*0ff0*/  MOV R8, 0x12c4b0 ;  /* 0x0012c4b000087802 */ /* 0x004fc60000000f00 */
[----:B------:R2:W-:Y:S01]  /*1000*/  STG.E.64 desc[UR4][R2.64+0x3b0], R16 ;  /* 0x0003b01002007986 */ /* 0x0005e2000c101b04 */
[----:B---3--:R-:W-:-:S03]  /*1010*/  IMAD.MOV.U32 R10, RZ, RZ, 0x12ebc0 ;  /* 0x0012ebc0ff0a7424 */ /* 0x008fc600078e00ff */
[----:B------:R-:W-:Y:S01]  /*1020*/  STG.E.64 desc[UR4][R2.64+0x3b8], R18 ;  /* 0x0003b81202007986 */ /* 0x000fe2000c101b04 */
[----:B0-----:R-:W-:-:S03]  /*1030*/  IMAD.MOV.U32 R14, RZ, RZ, 0x1339e0 ;  /* 0x001339e0ff0e7424 */ /* 0x001fc600078e00ff */
[----:B------:R-:W-:Y:S01]  /*1040*/  STG.E.64 desc[UR4][R2.64+0x3c0], R20 ;  /* 0x0003c01402007986 */ /* 0x000fe2000c101b04 */
[----:B-1----:R-:W-:-:S03]  /*1050*/  HFMA2 R4, -RZ, RZ, 1.132488250732421875e-06, -0.0001220703125 ;  /* 0x00138800ff047431 */ /* 0x002fc600000001ff */
[----:B------:R-:W-:Y:S01]  /*1060*/  STG.E.64 desc[UR4][R2.64+0x3c8], R22 ;  /* 0x0003c81602007986 */ /* 0x000fe2000c101b04 */
[----:B--2---:R-:W-:-:S03]  /*1070*/  IMAD.MOV.U32 R16, RZ, RZ, 0x13af10 ;  /* 0x0013af10ff107424 */ /* 0x004fc600078e00ff */
[----:B------:R0:W-:Y:S04]  /*1080*/  STG.E.64 desc[UR4][R2.64+0x3d0], R6 ;  /* 0x0003d00602007986 */ /* 0x0001e8000c101b04 */
[----:B------:R1:W-:Y:S04]  /*1090*/  STG.E.64 desc[UR4][R2.64+0x3d8], R8 ;  /* 0x0003d80802007986 */ /* 0x0003e8000c101b04 */
[----:B------:R2:W-:Y:S04]  /*10a0*/  STG.E.64 desc[UR4][R2.64+0x3e0], R10 ;  /* 0x0003e00a02007986 */ /* 0x0005e8000c101b04 */
[----:B------:R-:W-:Y:S01]  /*10b0*/  STG.E.64 desc[UR4][R2.64+0x3e8], R12 ;  /* 0x0003e80c02007986 */ /* 0x000fe2000c101b04 */
[----:B0-----:R-:W-:-:S03]  /*10c0*/  HFMA2 R6, -RZ, RZ, 1.132488250732421875e-06, -98 ;  /* 0x0013d620ff067431 */ /* 0x001fc600000001ff */
[----:B------:R-:W-:Y:S01]  /*10d0*/  STG.E.64 desc[UR4][R2.64+0x3f0], R14 ;  /* 0x0003f00e02007986 */ /* 0x000fe2000c101b04 */
[----:B-1----:R-:W-:-:S03]  /*10e0*/  IMAD.MOV.U32 R8, RZ, RZ, 0x13fd30 ;  /* 0x0013fd30ff087424 */ /* 0x002fc600078e00ff */
[----:B------:R0:W-:Y:S01]  /*10f0*/  STG.E.64 desc[UR4][R2.64], RZ ;  /* 0x000000ff02007986 */ /* 0x0001e2000c101b04 */
[----:B--2---:R-:W-:Y:S01]  /*1100*/  IMAD.MOV.U32 R10, RZ, RZ, 0x144b50 ;  /* 0x00144b50ff0a7424 */ /* 0x004fe200078e00ff */
[----:B0-----:R-:W0:Y:S02]  /*1110*/  LDC.64 R2, c[0x0][0x380] ;  /* 0x0000e000ff027b82 */ /* 0x001e240000000a00 */
[----:B0-----:R0:W-:Y:S06]  /*1120*/  STG.E.64 desc[UR4][R2.64+0x400], R4 ;  /* 0x0004000402007986 */ /* 0x0011ec000c101b04 */
[----:B0-----:R-:W0:Y:S01]  /*1130*/  LDC.64 R2, c[0x0][0x380] ;  /* 0x0000e000ff027b82 */ /* 0x001e220000000a00 */
[----:B------:R-:W-:Y:S01]  /*1140*/  HFMA2 R4, -RZ, RZ, 1.1920928955078125e-06, 0.0166015625 ;  /* 0x00142440ff047431 */ /* 0x000fe200000001ff */
[----:B0-----:R0:W-:Y:S06]  /*1150*/  STG.E.64 desc[UR4][R2.64+0x408], R16 ;  /* 0x0004081002007986 */ /* 0x0011ec000c101b04 */
[----:B0-----:R-:W0:Y:S02]  /*1160*/  LDC.64 R2, c[0x0][0x380] ;  /* 0x0000e000ff027b82 */ /* 0x001e240000000a00 */
[----:B0-----:R0:W-:Y:S06]  /*1170*/  STG.E.64 desc[UR4][R2.64+0x410], R6 ;  /* 0x0004100602007986 */ /* 0x0011ec000c101b04 */
[----:B0-----:R-:W0:Y:S01]  /*1180*/  LDC.64 R2, c[0x0][0x380] ;  /* 0x0000e000ff027b82 */ /* 0x001e220000000a00 */
[----:B------:R-:W-:Y:S01]  /*1190*/  HFMA2 R6, -RZ, RZ, 1.1920928955078125e-06, 13056 ;  /* 0x00147260ff067431 */ /* 0x000fe200000001ff */
[----:B0-----:R0:W-:Y:S06]  /*11a0*/  STG.E.64 desc[UR4][R2.64+0x418], R8 ;  /* 0x0004180802007986 */ /* 0x0011ec000c101b04 */
[----:B0-----:R-:W0:Y:S01]  /*11b0*/  LDC.64 R2, c[0x0][0x380] ;  /* 0x0000e000ff027b82 */ /* 0x001e220000000a00 */
[----:B------:R-:W-:Y:S01]  /*11c0*/  IMAD.MOV.U32 R8, RZ, RZ, 0x149970 ;  /* 0x00149970ff087424 */ /* 0x000fe200078e00ff */
[----:B0-----:R0:W-:Y:S06]  /*11d0*/  STG.E.64 desc[UR4][R2.64+0x420], R4 ;  /* 0x0004200402007986 */ /* 0x0011ec000c101b04 */
[----:B0-----:R-:W0:Y:S01]  /*11e0*/  LDC.64 R2, c[0x0][0x380] ;  /* 0x0000e000ff027b82 */ /* 0x001e220000000a00 */
[----:B------:R-:W-:Y:S01]  /*11f0*/  HFMA2 R4, -RZ, RZ, 1.1920928955078125e-06, -2.25 ;  /* 0x0014c080ff047431 */ /* 0x000fe200000001ff */
[----:B0-----:R0:W-:Y:S06]  /*1200*/  STG.E.64 desc[UR4][R2.64+0x428], R10 ;  /* 0x0004280a02007986 */ /* 0x0011ec000c101b04 */
[----:B0-----:R-:W0:Y:S01]  /*1210*/  LDC.64 R2, c[0x0][0x380] ;  /* 0x0000e000ff027b82 */ /* 0x001e220000000a00 */
[----:B------:R-:W-:Y:S01]  /*1220*/  IMAD.MOV.U32 R10, RZ, RZ, 0x14e790 ;  /* 0x0014e790ff0a7424 */ /* 0x000fe200078e00ff */
[----:B0-----:R0:W-:Y:S06]  /*1230*/  STG.E.64 desc[UR4][R2.64+0x430], R6 ;  /* 0x0004300602007986 */ /* 0x0011ec000c101b04 */
[----:B0-----:R-:W0:Y:S01]  /*1240*/  LDC.64 R2, c[0x0][0x380] ;  /* 0x0000e000ff027b82 */ /* 0x001e220000000a00 */
[----:B------:R-:W-:Y:S01]  /*1250*/  HFMA2 R6, -RZ, RZ, 1.251697540283203125e-06, 0.00040435791015625 ;  /* 0x00150ea0ff067431 */ /* 0x000fe200000001ff */
[----:B0-----:R0:W-:Y:S06]  /*1260*/  STG.E.64 desc[UR4][R2.64+0x438], R8 ;  /* 0x0004380802007986 */ /* 0x0011ec000c101b04 */
[----:B0-----:R-:W0:Y:S01]  /*1270*/  LDC.64 R2, c[0x0][0x380] ;  /* 0x0000e000ff027b82 */ /* 0x001e220000000a00 */
[----:B------:R-:W-:Y:S01]  /*1280*/  IMAD.MOV.U32 R8, RZ, RZ, 0x1535b0 ;  /* 0x001535b0ff087424 */ /* 0x000fe200078e00ff */
[----:B0-----:R0:W-:Y:S06]  /*1290*/  STG.E.64 desc[UR4][R2.64+0x440], R4 ;  /* 0x0004400402007986 */ /* 0x0011ec000c101b04 */
[----:B0-----:R-:W0:Y:S01]  /*12a0*/  LDC.64 R2, c[0x0][0x380] ;  /* 0x0000e000ff027b82 */ /* 0x001e220000000a00 */
[----:B------:R-:W-:Y:S01]  /*12b0*/  HFMA2 R4, -RZ, RZ, 1.251697540283203125e-06, 304 ;  /* 0x00155cc0ff047431 */ /* 0x000fe200000001ff */
[----:B0-----:R0:W-:Y:S06]  /*12c0*/  STG.E.64 desc[UR4][R2.64+0x448], R10 ;  /* 0x0004480a02007986 */ /* 0x0011ec000c101b04 */
[----:B0-----:R-:W0:Y:S01]  /*12d0*/  LDC.64 R2, c[0x0][0x380] ;  /* 0x0000e000ff027b82 */ /* 0x001e220000000a00 */
[----:B------:R-:W-:Y:S01]  /*12e0*/  IMAD.MOV.U32 R10, RZ, RZ, 0x1583d0 ;  /* 0x001583d0ff0a7424 */ /* 0x000fe200078e00ff */
[----:B0-----:R0:W-:Y:S06]  /*12f0*/  STG.E.64 desc[UR4][R2.64+0x450], R6 ;  /* 0x0004500602007986 */ /* 0x0011ec000c101b04 */
[----:B0-----:R-:W0:Y:S01]  /*1300*/  LDC.64 R2, c[0x0][0x380] ;  /* 0x0000e000ff027b82 */ /* 0x001e220000000a00 */
[----:B------:R-:W-:Y:S01]  /*1310*/  HFMA2 R6, -RZ, RZ, 1.251697540283203125e-06, -0.0537109375 ;  /* 0x0015aae0ff067431 */ /* 0x000fe200000001ff */
[----:B0-----:R0:W-:Y:S06]  /*1320*/  STG.E.64 desc[UR4][R2.64+0x458], R8 ;  /* 0x0004580802007986 */ /* 0x0011ec000c101b04 */
[----:B0-----:R-:W0:Y:S01]  /*1330*/  LDC.64 R2, c[0x0][0x380] ;  /* 0x0000e000ff027b82 */ /* 0x001e220000000a00 */
[----:B------:R-:W-:Y:S01]  /*1340*/  IMAD.MOV.U32 R8, RZ, RZ, 0x15d1f0 ;  /* 0x0015d1f0ff087424 */ /* 0x000fe200078e00ff */
[----:B0-----:R0:W-:Y:S06]  /*1350*/  STG.E.64 desc[UR4][R2.64+0x460], R4 ;  /* 0x0004600402007986 */ /* 0x0011ec000c101b04 */
[----:B0-----:R-:W0:Y:S01]  /*1360*/  LDC.64 R2, c[0x0][0x380] ;  /* 0x0000e000ff027b82 */ /* 0x001e220000000a00 */
[----:B------:R-:W-:Y:S01]  /*1370*/  HFMA2 R4, -RZ, RZ, 1.251697540283203125e-06, -40960 ;  /* 0x0015f900ff047431 */ /* 0x000fe200000001ff */
[----:B0-----:R0:W-:Y:S06]  /*1380*/  STG.E.64 desc[UR4][R2.64+0x468], R10 ;  /* 0x0004680a02007986 */ /* 0x0011ec000c101b04 */
[----:B0-----:R-:W0:Y:S01]  /*1390*/  LDC.64 R2, c[0x0][0x380] ;  /* 0x0000e000ff027b82 */ /* 0x001e220000000a00 */
[----:B------:R-:W-:Y:S01]  /*13a0*/  IMAD.MOV.U32 R10, RZ, RZ, 0x162010 ;  /* 0x00162010ff0a7424 */ /* 0x000fe200078e00ff */
[----:B0-----:R0:W-:Y:S06]  /*13b0*/  STG.E.64 desc[UR4][R2.64+0x470], R6 ;  /* 0x0004700602007986 */ /* 0x0011ec000c101b04 */
[----:B0-----:R-:W0:Y:S01]  /*13c0*/  LDC.64 R2, c[0x0][0x380] ;  /* 0x0000e000ff027b82 */ /* 0x001e220000000a00 */
[----:B------:R-:W-:Y:S01]  /*13d0*/  HFMA2 R6, -RZ, RZ, 1.31130218505859375e-06, 7.125 ;  /* 0x00164720ff067431 */ /* 0x000fe200000001ff */
[----:B0-----:R0:W-:Y:S06]  /*13e0*/  STG.E.64 desc[UR4][R2.64+0x478], R8 ;  /* 0x0004780802007986 */ /* 0x0011ec000c101b04 */
[----:B0-----:R-:W0:Y:S01]  /*13f0*/  LDC.64 R2, c[0x0][0x380] ;  /* 0x0000e000ff027b82 */ /* 0x001e220000000a00 */
[----:B------:R-:W-:Y:S01]  /*1400*/  IMAD.MOV.U32 R8, RZ, RZ, 0x166e30 ;  /* 0x00166e30ff087424 */ /* 0x000fe200078e00ff */
[----:B0-----:R0:W-:Y:S06]  /*1410*/  STG.E.64 desc[UR4][R2.64+0x480], R4 ;  /* 0x0004800402007986 */ /* 0x0011ec000c101b04 */
[----:B0-----:R-:W0:Y:S01]  /*1420*/  LDC.64 R2, c[0x0][0x380] ;  /* 0x0000e000ff027b82 */ /* 0x001e220000000a00 */
[----:B------:R-:W-:Y:S01]  /*1430*/  HFMA2 R4, -RZ, RZ, 1.31130218505859375e-06, -0.00128173828125 ;  /* 0x00169540ff047431 */ /* 0x000fe200000001ff */
[----:B0-----:R0:W-:Y:S06]  /*1440*/  STG.E.64 desc[UR4][R2.64+0x488], R10 ;  /* 0x0004880a02007986 */ /* 0x0011ec000c101b04 */
[----:B0-----:R-:W0:Y:S01]  /*1450*/  LDC.64 R2, c[0x0][0x380] ;  /* 0x0000e000ff027b82 */ /* 0x001e220000000a00 */
[----:B------:R-:W-:Y:S01]  /*1460*/  IMAD.MOV.U32 R10, RZ, RZ, 0x16bc50 ;  /* 0x0016bc50ff0a7424 */ /* 0x000fe200078e00ff */
[----:B0-----:R0:W-:Y:S06]  /*1470*/  STG.E.64 desc[UR4][R2.64+0x490], R6 ;  /* 0x0004900602007986 */ /* 0x0011ec000c101b04 */
[----:B0-----:R-:W0:Y:S01]  /*1480*/  LDC.64 R2, c[0x0][0x380] ;  /* 0x0000e000ff027b82 */ /* 0x001e220000000a00 */
[----:B------:R-:W-:Y:S01]  /*1490*/  HFMA2 R6, -RZ, RZ, 1.31130218505859375e-06, -944 ;  /* 0x0016e360ff067431 */ /* 0x000fe200000001ff */
[----:B0-----:R0:W-:Y:S06]  /*14a0*/  STG.E.64 desc[UR4][R2.64+0x498], R8 ;  /* 0x0004980802007986 */ /* 0x0011ec000c101b04 */
[----:B0-----:R-:W0:Y:S01]  /*14b0*/  LDC.64 R2, c[0x0][0x380] ;  /* 0x0000e000ff027b82 */ /* 0x001e220000000a00 */
[----:B------:R-:W-:Y:S01]  /*14c0*/  IMAD.MOV.U32 R8, RZ, RZ, 0x170a70 ;  /* 0x00170a70ff087424 */ /* 0x000fe200078e00ff */
[----:B0-----:R0:W-:Y:S06]  /*14d0*/  STG.E.64 desc[UR4][R2.64+0x4a0], R4 ;  /* 0x0004a00402007986 */ /* 0x0011ec000c101b04 */
[----:B0-----:R-:W0:Y:S01]  /*14e0*/  LDC.64 R2, c[0x0][0x380] ;  /* 0x0000e000ff027b82 */ /* 0x001e220000000a00 */
[----:B------:R-:W-:Y:S01]  /*14f0*/  HFMA2 R4, -RZ, RZ, 1.370906829833984375e-06, 0.171875 ;  /* 0x00173180ff047431 */ /* 0x000fe200000001ff */
[----:B0-----:R0:W-:Y:S06]  /*1500*/  STG.E.64 desc[UR4][R2.64+0x4a8], R10 ;  /* 0x0004a80a02007986 */ /* 0x0011ec000c101b04 */
[----:B0-----:R-:W0:Y:S01]  /*1510*/  LDC.64 R2, c[0x0][0x380] ;  /* 0x0000e000ff027b82 */ /* 0x001e220000000a00 */
[----:B------:R-:W-:Y:S01]  /*1520*/  IMAD.MOV.U32 R10, RZ, RZ, 0x175890 ;  /* 0x00175890ff0a7424 */ /* 0x000fe200078e00ff */
[----:B0-----:R0:W-:Y:S06]  /*1530*/  STG.E.64 desc[UR4][R2.64+0x4b0], R6 ;  /* 0x0004b00602007986 */ /* 0x0011ec000c101b04 */
[----:B0-----:R-:W0:Y:S01]  /*1540*/  LDC.64 R2, c[0x0][0x380] ;  /* 0x0000e000ff027b82 */ /* 0x001e220000000a00 */
[----:B------:R-:W-:Y:S01]  /*1550*/  MOV R6, 0x177fa0 ;  /* 0x00177fa000067802 */ /* 0x000fe20000000f00 */
[----:B0-----:R0:W-:Y:S06]  /*1560*/  STG.E.64 desc[UR4][R2.64+0x4b8], R8 ;  /* 0x0004b80802007986 */ /* 0x0011ec000c101b04 */
[----:B0-----:R-:W0:Y:S01]  /*1570*/  LDC.64 R2, c[0x0][0x380] ;  /* 0x0000e000ff027b82 */ /* 0x001e220000000a00 */
[----:B------:R-:W-:Y:S01]  /*1580*/  IMAD.MOV.U32 R8, RZ, RZ, 0x17a6b0 ;  /* 0x0017a6b0ff087424 */ /* 0x000fe200078e00ff */
[----:B0-----:R0:W-:Y:S06]  /*1590*/  STG.E.64 desc[UR4][R2.64+0x4c0], R4 ;  /* 0x0004c00402007986 */ /* 0x0011ec000c101b04 */
[----:B0-----:R-:W0:Y:S01]  /*15a0*/  LDC.64 R2, c[0x0][0x380] ;  /* 0x0000e000ff027b82 */ /* 0x001e220000000a00 */
[----:B------:R-:W-:Y:S01]  /*15b0*/  HFMA2 R4, -RZ, RZ, 1.370906829833984375e-06, -23 ;  /* 0x0017cdc0ff047431 */ /* 0x000fe200000001ff */
[----:B0-----:R0:W-:Y:S06]  /*15c0*/  STG.E.64 desc[UR4][R2.64+0x4c8], R10 ;  /* 0x0004c80a02007986 */ /* 0x0011ec000c101b04 */
[----:B0-----:R-:W0:Y:S01]  /*15d0*/  LDC.64 R2, c[0x0][0x380] ;  /* 0x0000e000ff027b82 */ /* 0x001e220000000a00 */
[----:B------:R-:W-:Y:S01]  /*15e0*/  IMAD.MOV.U32 R10, RZ, RZ, 0x17f4d0 ;  /* 0x0017f4d0ff0a7424 */ /* 0x000fe200078e00ff */
[----:B0-----:R0:W-:Y:S06]  /*15f0*/  STG.E.64 desc[UR4][R2.64+0x4d0], R6 ;  /* 0x0004d00602007986 */ /* 0x0011ec000c101b04 */
[----:B0-----:R-:W0:Y:S01]  /*1600*/  LDC.64 R2, c[0x0][0x380] ;  /* 0x0000e000ff027b82 */ /* 0x001e220000000a00 */
[----:B------:R-:W-:Y:S01]  /*1610*/  HFMA2 R6, -RZ, RZ, 1.430511474609375e-06, 0.00384521484375 ;  /* 0x00181be0ff067431 */ /* 0x000fe200000001ff */
[----:B0-----:R0:W-:Y:S06]  /*1620*/  STG.E.64 desc[UR4][R2.64+0x4d8], R8 ;  /* 0x0004d80802007986 */ /* 0x0011ec000c101b04 */
[----:B0-----:R-:W0:Y:S01]  /*1630*/  LDC.64 R2, c[0x0][0x380] ;  /* 0x0000e000ff027b82 */ /* 0x001e220000000a00 */
[----:B------:R-:W-:Y:S01]  /*1640*/  IMAD.MOV.U32 R8, RZ, RZ, 0x1842f0 ;  /* 0x001842f0ff087424 */ /* 0x000fe200078e00ff */
[----:B0-----:R0:W-:Y:S06]  /*1650*/  STG.E.64 desc[UR4][R2.64+0x4e0], R4 ;  /* 0x0004e00402007986 */ /* 0x0011ec000c101b04 */
[----:B0-----:R-:W0:Y:S01]  /*1660*/  LDC.64 R2, c[0x0][0x380] ;  /* 0x0000e000ff027b82 */ /* 0x001e220000000a00 */
[----:B------:R-:W-:Y:S01]  /*1670*/  HFMA2 R4, -RZ, RZ, 1.430511474609375e-06, 3072 ;  /* 0x00186a00ff047431 */ /* 0x000fe200000001ff */
[----:B0-----:R0:W-:Y:S06]  /*1680*/  STG.E.64 desc[UR4][R2.64+0x4e8], R10 ;  /* 0x0004e80a02007986 */ /* 0x0011ec000c101b04 */
[----:B0-----:R-:W0:Y:S01]  /*1690*/  LDC.64 R2, c[0x0][0x380] ;  /* 0x0000e000ff027b82 */ /* 0x001e220000000a00 */
[----:B------:R-:W-:Y:S01]  /*16a0*/  IMAD.MOV.U32 R10, RZ, RZ, 0x189110 ;  /* 0x00189110ff0a7424 */ /* 0x000fe200078e00ff */
[----:B0-----:R0:W-:Y:S06]  /*16b0*/  STG.E.64 desc[UR4][R2.64+0x4f0], R6 ;  /* 0x0004f00602007986 */ /* 0x0011ec000c101b04 */
[----:B0-----:R-:W0:Y:S01]  /*16c0*/  LDC.64 R2, c[0x0][0x380] ;  /* 0x0000e000ff027b82 */ /* 0x001e220000000a00 */
[----:B------:R-:W-:Y:S01]  /*16d0*/  HFMA2 R6, -RZ, RZ, 1.430511474609375e-06, -0.515625 ;  /* 0x0018b820ff067431 */ /* 0x000fe200000001ff */
[----:B0-----:R0:W-:Y:S06]  /*16e0*/  STG.E.64 desc[UR4][R2.64+0x4f8], R8 ;  /* 0x0004f80802007986 */ /* 0x0011ec000c101b04 */
[----:B0-----:R-:W0:Y:S01]  /*16f0*/  LDC.64 R2, c[0x0][0x380] ;  /* 0x0000e000ff027b82 */ /* 0x001e220000000a00 */
[----:B------:R-:W-:Y:S01]  /*1700*/  IMAD.MOV.U32 R8, RZ, RZ, 0x18df30 ;  /* 0x0018df30ff087424 */ /* 0x000fe200078e00ff */
[----:B0-----:R0:W-:Y:S06]  /*1710*/  STG.E.64 desc[UR4][R2.64+0x500], R4 ;  /* 0x0005000402007986 */ /* 0x0011ec000c101b04 */
[----:B0-----:R-:W0:Y:S01]  /*1720*/  LDC.64 R2, c[0x0][0x380] ;  /* 0x0000e000ff027b82 */ /* 0x001e220000000a00 */
[----:B------:R-:W-:Y:S01]  /*1730*/  HFMA2 R4, -RZ, RZ, 1.490116119384765625e-06, 9.5367431640625e-05 ;  /* 0x00190640ff047431 */ /* 0x000fe200000001ff */
[----:B0-----:R0:W-:Y:S06]  /*1740*/  STG.E.64 desc[UR4][R2.64+0x508], R10 ;  /* 0x0005080a02007986 */ /* 0x0011ec000c101b04 */
[----:B0-----:R-:W0:Y:S01]  /*1750*/  LDC.64 R2, c[0x0][0x380] ;  /* 0x0000e000ff027b82 */ /* 0x001e220000000a00 */
[----:B------:R-:W-:Y:S01]  /*1760*/  IMAD.MOV.U32 R10, RZ, RZ, 0x192d50 ;  /* 0x00192d50ff0a7424 */ /* 0x000fe200078e00ff */
[----:B0-----:R0:W-:Y:S06]  /*1770*/  STG.E.64 desc[UR4][R2.64+0x510], R6 ;  /* 0x0005100602007986 */ /* 0x0011ec000c101b04 */
[----:B0-----:R-:W0:Y:S01]  /*1780*/  LDC.64 R2, c[0x0][0x380] ;  /* 0x0000e000ff027b82 */ /* 0x001e220000000a00 */
[----:B------:R-:W-:Y:S01]  /*1790*/  HFMA2 R6, -RZ, RZ, 1.490116119384765625e-06, 70 ;  /* 0x00195460ff067431 */ /* 0x000fe200000001ff */
[----:B0-----:R0:W-:Y:S06]  /*17a0*/  STG.E.64 desc[UR4][R2.64+0x518], R8 ;  /* 0x0005180802007986 */ /* 0x0011ec000c101b04 */
[----:B0-----:R-:W0:Y:S01]  /*17b0*/  LDC.64 R2, c[0x0][0x380] ;  /* 0x0000e000ff027b82 */ /* 0x001e220000000a00 */
[----:B------:R-:W-:Y:S01]  /*17c0*/  IMAD.MOV.U32 R8, RZ, RZ, 0x197b70 ;  /* 0x00197b70ff087424 */ /* 0x000fe200078e00ff */
[----:B0-----:R0:W-:Y:S06]  /*17d0*/  STG.E.64 desc[UR4][R2.64+0x520], R4 ;  /* 0x0005200402007986 */ /* 0x0011ec000c101b04 */
[----:B0-----:R-:W0:Y:S01]  /*17e0*/  LDC.64 R2, c[0x0][0x380] ;  /* 0x0000e000ff027b82 */ /* 0x001e220000000a00 */
[----:B------:R-:W-:Y:S01]  /*17f0*/  HFMA2 R4, -RZ, RZ, 1.490116119384765625e-06, -0.0126953125 ;  /* 0x0019a280ff047431 */ /* 0x000fe200000001ff */
[----:B0-----:R0:W-:Y:S06]  /*1800*/  STG.E.64 desc[UR4][R2.64+0x528], R10 ;  /* 0x0005280a02007986 */ /* 0x0011ec000c101b04 */
[----:B0-----:R-:W0:Y:S01]  /*1810*/  LDC.64 R2, c[0x0][0x380] ;  /* 0x0000e000ff027b82 */ /* 0x001e220000000a00 */
[----:B------:R-:W-:Y:S01]  /*1820*/  IMAD.MOV.U32 R10, RZ, RZ, 0x19c990 ;  /* 0x0019c990ff0a7424 */ /* 0x000fe200078e00ff */
[----:B0-----:R0:W-:Y:S06]  /*1830*/  STG.E.64 desc[UR4][R2.64+0x530], R6 ;  /* 0x0005300602007986 */ /* 0x0011ec000c101b04 */
[----:B0-----:R-:W0:Y:S01]  /*1840*/  LDC.64 R2, c[0x0][0x380] ;  /* 0x0000e000ff027b82 */ /* 0x001e220000000a00 */
[----:B------:R-:W-:Y:S01]  /*1850*/  HFMA2 R6, -RZ, RZ, 1.490116119384765625e-06, -9472 ;  /* 0x0019f0a0ff067431 */ /* 0x000fe200000001ff */
[----:B0-----:R0:W-:Y:S06]  /*1860*/  STG.E.64 desc[UR4][R2.64+0x538], R8 ;  /* 0x0005380802007986 */ /* 0x0011ec000c101b04 */
[----:B0-----:R-:W0:Y:S01]  /*1870*/  LDC.64 R2, c[0x0][0x380] ;  /* 0x0000e000ff027b82 */ /* 0x001e220000000a00 */
[----:B------:R-:W-:Y:S01]  /*1880*/  IMAD.MOV.U32 R8, RZ, RZ, 0x1a17b0 ;  /* 0x001a17b0ff087424 */ /* 0x000fe200078e00ff */
[----:B0-----:R0:W-:Y:S06]  /*1890*/  STG.E.64 desc[UR4][R2.64+0x540], R4 ;  /* 0x0005400402007986 */ /* 0x0011ec000c101b04 */
[----:B0-----:R-:W0:Y:S01]  /*18a0*/  LDC.64 R2, c[0x0][0x380] ;  /* 0x0000e000ff027b82 */ /* 0x001e220000000a00 */
[----:B------:R-:W-:Y:S01]  /*18b0*/  HFMA2 R4, -RZ, RZ, 1.54972076416015625e-06, 1.6875 ;  /* 0x001a3ec0ff047431 */ /* 0x000fe200000001ff */
[----:B0-----:R0:W-:Y:S06]  /*18c0*/  STG.E.64 desc[UR4][R2.64+0x548], R10 ;  /* 0x0005480a02007986 */ /* 0x0011ec000c101b04 */
[----:B0-----:R-:W0:Y:S01]  /*18d0*/  LDC.64 R2, c[0x0][0x380] ;  /* 0x0000e000ff027b82 */ /* 0x001e220000000a00 */
[----:B------:R-:W-:Y:S01]  /*18e0*/  IMAD.MOV.U32 R10, RZ, RZ, 0x1a65d0 ;  /* 0x001a65d0ff0a7424 */ /* 0x000fe200078e00ff */
[----:B0-----:R0:W-:Y:S06]  /*18f0*/  STG.E.64 desc[UR4][R2.64+0x550], R6 ;  /* 0x0005500602007986 */ /* 0x0011ec000c101b04 */
[----:B0-----:R-:W0:Y:S01]  /*1900*/  LDC.64 R2, c[0x0][0x380] ;  /* 0x0000e000ff027b82 */ /* 0x001e220000000a00 */
[----:B------:R-:W-:Y:S01]  /*1910*/  HFMA2 R6, -RZ, RZ, 1.54972076416015625e-06, -0.00029754638671875 ;  /* 0x001a8ce0ff067431 */ /* 0x000fe200000001ff */
[----:B0-----:R0:W-:Y:S06]  /*1920*/  STG.E.64 desc[UR4][R2.64+0x558], R8 ;  /* 0x0005580802007986 */ /* 0x0011ec000c101b04 */
[----:B0-----:R-:W0:Y:S01]  /*1930*/  LDC.64 R2, c[0x0][0x380] ;  /* 0x0000e000ff027b82 */ /* 0x001e220000000a00 */
[----:B------:R-:W-:Y:S01]  /*1940*/  IMAD.MOV.U32 R8, RZ, RZ, 0x1ab3f0 ;  /* 0x001ab3f0ff087424 */ /* 0x000fe200078e00ff */
[----:B0-----:R0:W-:Y:S06]  /*1950*/  STG.E.64 desc[UR4][R2.64+0x560], R4 ;  /* 0x0005600402007986 */ /* 0x0011ec000c101b04 */
[----:B0-----:R-:W0:Y:S01]  /*1960*/  LDC.64 R2, c[0x0][0x380] ;  /* 0x0000e000ff027b82 */ /* 0x001e220000000a00 */
[----:B------:R-:W-:Y:S01]  /*1970*/  HFMA2 R4, -RZ, RZ, 1.54972076416015625e-06, -224 ;  /* 0x001adb00ff047431 */ /* 0x000fe200000001ff */
[----:B0-----:R0:W-:Y:S06]  /*1980*/  STG.E.64 desc[UR4][R2.64+0x568], R10 ;  /* 0x0005680a02007986 */ /* 0x0011ec000c101b04 */
[----:B0-----:R-:W0:Y:S01]  /*1990*/  LDC.64 R2, c[0x0][0x380] ;  /* 0x0000e000ff027b82 */ /* 0x001e220000000a00 */
[----:B------:R-:W-:Y:S01]  /*19a0*/  IMAD.MOV.U32 R10, RZ, RZ, 0x1b0210 ;  /* 0x001b0210ff0a7424 */ /* 0x000fe200078e00ff */
[----:B0-----:R0:W-:Y:S06]  /*19b0*/  STG.E.64 desc[UR4][R2.64+0x570], R6 ;  /* 0x0005700602007986 */ /* 0x0011ec000c101b04 */
[----:B0-----:R-:W0:Y:S01]  /*19c0*/  LDC.64 R2, c[0x0][0x380] ;  /* 0x0000e000ff027b82 */ /* 0x001e220000000a00 */
[----:B------:R-:W-:Y:S01]  /*19d0*/  HFMA2 R6, -RZ, RZ, 1.609325408935546875e-06, 0.0400390625 ;  /* 0x001b2920ff067431 */ /* 0x000fe200000001ff */
[----:B0-----:R0:W-:Y:S06]  /*19e0*/  STG.E.64 desc[UR4][R2.64+0x578], R8 ;  /* 0x0005780802007986 */ /* 0x0011ec000c101b04 */
[----:B0-----:R-:W0:Y:S01]  /*19f0*/  LDC.64 R2, c[0x0][0x380] ;  /* 0x0000e000ff027b82 */ /* 0x001e220000000a00 */
[----:B------:R-:W-:Y:S01]  /*1a00*/  IMAD.MOV.U32 R8, RZ, RZ, 0x1b5030 ;  /* 0x001b5030ff087424 */ /* 0x000fe200078e00ff */
[----:B0-----:R0:W-:Y:S06]  /*1a10*/  STG.E.64 desc[UR4][R2.64+0x580], R4 ;  /* 0x0005800402007986 */ /* 0x0011ec000c101b04 */
[----:B0-----:R-:W0:Y:S01]  /*1a20*/  LDC.64 R2, c[0x0][0x380] ;  /* 0x0000e000ff027b82 */ /* 0x001e220000000a00 */
[----:B------:R-:W-:Y:S01]  /*1a30*/  HFMA2 R4, -RZ, RZ, 1.609325408935546875e-06, 29696 ;  /* 0x001b7740ff047431 */ /* 0x000fe200000001ff */
[----:B0-----:R0:W-:Y:S06]  /*1a40*/  STG.E.64 desc[UR4][R2.64+0x588], R10 ;  /* 0x0005880a02007986 */ /* 0x0011ec000c101b04 */
[----:B0-----:R-:W0:Y:S01]  /*1a50*/  LDC.64 R2, c[0x0][0x380] ;  /* 0x0000e000ff027b82 */ /* 0x001e220000000a00 */
[----:B------:R-:W-:Y:S01]  /*1a60*/  IMAD.MOV.U32 R10, RZ, RZ, 0x1b9e50 ;  /* 0x001b9e50ff0a7424 */ /* 0x000fe200078e00ff */
[----:B0-----:R0:W-:Y:S06]  /*1a70*/  STG.E.64 desc[UR4][R2.64+0x590], R6 ;  /* 0x0005900602007986 */ /* 0x0011ec000c101b04 */
[----:B0-----:R-:W0:Y:S01]  /*1a80*/  LDC.64 R2, c[0x0][0x380] ;  /* 0x0000e000ff027b82 */ /* 0x001e220000000a00 */
[----:B------:R-:W-:Y:S01]  /*1a90*/  HFMA2 R6, -RZ, RZ, 1.609325408935546875e-06, -5.375 ;  /* 0x001bc560ff067431 */ /* 0x000fe200000001ff */
[----:B0-----:R0:W-:Y:S06]  /*1aa0*/  STG.E.64 desc[UR4][R2.64+0x598], R8 ;  /* 0x0005980802007986 */ /* 0x0011ec000c101b04 */
[----:B0-----:R-:W0:Y:S01]  /*1ab0*/  LDC.64 R2, c[0x0][0x380] ;  /* 0x0000e000ff027b82 */ /* 0x001e220000000a00 */
[----:B------:R-:W-:Y:S01]  /*1ac0*/  IMAD.MOV.U32 R8, RZ, RZ, 0x1bec70 ;  /* 0x001bec70ff087424 */ /* 0x000fe200078e00ff */
[----:B0-----:R0:W-:Y:S06]  /*1ad0*/  STG.E.64 desc[UR4][R2.64+0x5a0], R4 ;  /* 0x0005a00402007986 */ /* 0x0011ec000c101b04 */
[----:B0-----:R-:W0:Y:S01]  /*1ae0*/  LDC.64 R2, c[0x0][0x380] ;  /* 0x0000e000ff027b82 */ /* 0x001e220000000a00 */
[----:B------:R-:W-:Y:S01]  /*1af0*/  HFMA2 R4, -RZ, RZ, 1.6689300537109375e-06, 0.00091552734375 ;  /* 0x001c1380ff047431 */ /* 0x000fe200000001ff */
[----:B0-----:R0:W-:Y:S06]  /*1b00*/  STG.E.64 desc[UR4][R2.64+0x5a8], R10 ;  /* 0x0005a80a02007986 */ /* 0x0011ec000c101b04 */
[----:B0-----:R-:W0:Y:S01]  /*1b10*/  LDC.64 R2, c[0x0][0x380] ;  /* 0x0000e000ff027b82 */ /* 0x001e220000000a00 */
[----:B------:R-:W-:Y:S01]  /*1b20*/  IMAD.MOV.U32 R10, RZ, RZ, 0x1c3a90 ;  /* 0x001c3a90ff0a7424 */ /* 0x000fe200078e00ff */
[----:B0-----:R0:W-:Y:S06]  /*1b30*/  STG.E.64 desc[UR4][R2.64+0x5b0], R6 ;  /* 0x0005b00602007986 */ /* 0x0011ec000c101b04 */
[----:B0-----:R-:W0:Y:S01]  /*1b40*/  LDC.64 R2, c[0x0][0x380] ;  /* 0x0000e000ff027b82 */ /* 0x001e220000000a00 */
[----:B------:R-:W-:Y:S01]  /*1b50*/  HFMA2 R6, -RZ, RZ, 1.6689300537109375e-06, 720 ;  /* 0x001c61a0ff067431 */ /* 0x000fe200000001ff */
[----:B0-----:R0:W-:Y:S06]  /*1b60*/  STG.E.64 desc[UR4][R2.64+0x5b8], R8 ;  /* 0x0005b80802007986 */ /* 0x0011ec000c101b04 */
[----:B0-----:R-:W0:Y:S01]  /*1b70*/  LDC.64 R2, c[0x0][0x380] ;  /* 0x0000e000ff027b82 */ /* 0x001e220000000a00 */
[----:B------:R-:W-:Y:S01]  /*1b80*/  IMAD.MOV.U32 R8, RZ, RZ, 0x1c88b0 ;  /* 0x001c88b0ff087424 */ /* 0x000fe200078e00ff */
[----:B0-----:R0:W-:Y:S06]  /*1b90*/  STG.E.64 desc[UR4][R2.64+0x5c0], R4 ;  /* 0x0005c00402007986 */ /* 0x0011ec000c101b04 */
[----:B0-----:R-:W0:Y:S01]  /*1ba0*/  LDC.64 R2, c[0x0][0x380] ;  /* 0x0000e000ff027b82 */ /* 0x001e220000000a00 */
[----:B------:R-:W-:Y:S01]  /*1bb0*/  HFMA2 R4, -RZ, RZ, 1.6689300537109375e-06, -0.12109375 ;  /* 0x001cafc0ff047431 */ /* 0x000fe200000001ff */
        /* <DEDUP_REMOVED lines=11> */
[----:B------:R-:W-:Y:S01]  /*1c70*/  HFMA2 R4, -RZ, RZ, 1.728534698486328125e-06, 16 ;  /* 0x001d4c00ff047431 */ /* 0x000fe200000001ff */
[----:B0-----:R0:W-:Y:S06]  /*1c80*/  STG.E.64 desc[UR4][R2.64+0x5e8], R10 ;  /* 0x0005e80a02007986 */ /* 0x0011ec000c101b04 */
[----:B0-----:R-:W0:Y:S01]  /*1c90*/  LDC.64 R2, c[0x0][0x380] ;  /* 0x0000e000ff027b82 */ /* 0x001e220000000a00 */
[----:B------:R-:W-:Y:S01]  /*1ca0*/  IMAD.MOV.U32 R10, RZ, RZ, 0x1d7310 ;  /* 0x001d7310ff0a7424 */ /* 0x000fe200078e00ff */
[----:B0-----:R0:W-:Y:S06]  /*1cb0*/  STG.E.64 desc[UR4][R2.64+0x5f0], R6 ;  /* 0x0005f00602007986 */ /* 0x0011ec000c101b04 */
[----:B0-----:R-:W0:Y:S01]  /*1cc0*/  LDC.64 R2, c[0x0][0x380] ;  /* 0x0000e000ff027b82 */ /* 0x001e220000000a00 */
[----:B------:R-:W-:Y:S01]  /*1cd0*/  HFMA2 R6, -RZ, RZ, 1.728534698486328125e-06, -0.00299072265625 ;  /* 0x001d9a20ff067431 */ /* 0x000fe200000001ff */
[----:B0-----:R0:W-:Y:S06]  /*1ce0*/  STG.E.64 desc[UR4][R2.64+0x5f8], R8 ;  /* 0x0005f80802007986 */ /* 0x0011ec000c101b04 */
[----:B0-----:R-:W0:Y:S01]  /*1cf0*/  LDC.64 R2, c[0x0][0x380] ;  /* 0x0000e000ff027b82 */ /* 0x001e220000000a00 */
[----:B------:R-:W-:Y:S01]  /*1d00*/  IMAD.MOV.U32 R8, RZ, RZ, 0x1dc130 ;  /* 0x001dc130ff087424 */ /* 0x000fe200078e00ff */
[----:B0-----:R0:W-:Y:S06]  /*1d10*/  STG.E.64 desc[UR4][R2.64+0x600], R4 ;  /* 0x0006000402007986 */ /* 0x0011ec000c101b04 */
[----:B0-----:R-:W0:Y:S01]  /*1d20*/  LDC.64 R2, c[0x0][0x380] ;  /* 0x0000e000ff027b82 */ /* 0x001e220000000a00 */
[----:B------:R-:W-:Y:S01]  /*1d30*/  HFMA2 R4, -RZ, RZ, 1.728534698486328125e-06, -2176 ;  /* 0x001de840ff047431 */ /* 0x000fe200000001ff */
[----:B0-----:R0:W-:Y:S06]  /*1d40*/  STG.E.64 desc[UR4][R2.64+0x608], R10 ;  /* 0x0006080a02007986 */ /* 0x0011ec000c101b04 */
[----:B0-----:R-:W0:Y:S01]  /*1d50*/  LDC.64 R2, c[0x0][0x380] ;  /* 0x0000e000ff027b82 */ /* 0x001e220000000a00 */
[----:B------:R-:W-:Y:S01]  /*1d60*/  IMAD.MOV.U32 R10, RZ, RZ, 0x1e0f50 ;  /* 0x001e0f50ff0a7424 */ /* 0x000fe200078e00ff */
[----:B0-----:R0:W-:Y:S06]  /*1d70*/  STG.E.64 desc[UR4][R2.64+0x610], R6 ;  /* 0x0006100602007986 */ /* 0x0011ec000c101b04 */
[----:B0-----:R-:W0:Y:S01]  /*1d80*/  LDC.64 R2, c[0x0][0x380] ;  /* 0x0000e000ff027b82 */ /* 0x001e220000000a00 */
[----:B------:R-:W-:Y:S01]  /*1d90*/  HFMA2 R6, -RZ, RZ, 1.78813934326171875e-06, 0.3984375 ;  /* 0x001e3660ff067431 */ /* 0x000fe200000001ff */
[----:B0-----:R0:W-:Y:S06]  /*1da0*/  STG.E.64 desc[UR4][R2.64+0x618], R8 ;  /* 0x0006180802007986 */ /* 0x0011ec000c101b04 */
[----:B0-----:R-:W0:Y:S01]  /*1db0*/  LDC.64 R2, c[0x0][0x380] ;  /* 0x0000e000ff027b82 */ /* 0x001e220000000a00 */
[----:B------:R-:W-:Y:S01]  /*1dc0*/  IMAD.MOV.U32 R8, RZ, RZ, 0x1e5d70 ;  /* 0x001e5d70ff087424 */ /* 0x000fe200078e00ff */
[----:B0-----:R0:W-:Y:S06]  /*1dd0*/  STG.E.64 desc[UR4][R2.64+0x620], R4 ;  /* 0x0006200402007986 */ /* 0x0011ec000c101b04 */
[----:B0-----:R-:W0:Y:S01]  /*1de0*/  LDC.64 R2, c[0x0][0x380] ;  /* 0x0000e000ff027b82 */ /* 0x001e220000000a00 */
[----:B------:R-:W-:Y:S01]  /*1df0*/  HFMA2 R4, -RZ, RZ, 1.78813934326171875e-06, -6.866455078125e-05 ;  /* 0x001e8480ff047431 */ /* 0x000fe200000001ff */
[----:B0-----:R0:W-:Y:S06]  /*1e00*/  STG.E.64 desc[UR4][R2.64+0x628], R10 ;  /* 0x0006280a02007986 */ /* 0x0011ec000c101b04 */
[----:B0-----:R-:W0:Y:S01]  /*1e10*/  LDC.64 R2, c[0x0][0x380] ;  /* 0x0000e000ff027b82 */ /* 0x001e220000000a00 */
[----:B------:R-:W-:Y:S01]  /*1e20*/  IMAD.MOV.U32 R10, RZ, RZ, 0x1eab90 ;  /* 0x001eab90ff0a7424 */ /* 0x000fe200078e00ff */
[----:B0-----:R0:W-:Y:S06]  /*1e30*/  STG.E.64 desc[UR4][R2.64+0x630], R6 ;  /* 0x0006300602007986 */ /* 0x0011ec000c101b04 */
[----:B0-----:R-:W0:Y:S01]  /*1e40*/  LDC.64 R2, c[0x0][0x380] ;  /* 0x0000e000ff027b82 */ /* 0x001e220000000a00 */
[----:B------:R-:W-:Y:S01]  /*1e50*/  HFMA2 R6, -RZ, RZ, 1.78813934326171875e-06, -53 ;  /* 0x001ed2a0ff067431 */ /* 0x000fe200000001ff */
[----:B0-----:R0:W-:Y:S06]  /*1e60*/  STG.E.64 desc[UR4][R2.64+0x638], R8 ;  /* 0x0006380802007986 */ /* 0x0011ec000c101b04 */
[----:B0-----:R-:W0:Y:S01]  /*1e70*/  LDC.64 R2, c[0x0][0x380] ;  /* 0x0000e000ff027b82 */ /* 0x001e220000000a00 */
[----:B------:R-:W-:Y:S01]  /*1e80*/  IMAD.MOV.U32 R8, RZ, RZ, 0x1ef9b0 ;  /* 0x001ef9b0ff087424 */ /* 0x000fe200078e00ff */
[----:B0-----:R0:W-:Y:S06]  /*1e90*/  STG.E.64 desc[UR4][R2.64+0x640], R4 ;  /* 0x0006400402007986 */ /* 0x0011ec000c101b04 */
[----:B0-----:R-:W0:Y:S01]  /*1ea0*/  LDC.64 R2, c[0x0][0x380] ;  /* 0x0000e000ff027b82 */ /* 0x001e220000000a00 */
[----:B------:R-:W-:Y:S01]  /*1eb0*/  HFMA2 R4, -RZ, RZ, 1.847743988037109375e-06, 0.00927734375 ;  /* 0x001f20c0ff047431 */ /* 0x000fe200000001ff */
[----:B0-----:R0:W-:Y:S06]  /*1ec0*/  STG.E.64 desc[UR4][R2.64+0x648], R10 ;  /* 0x0006480a02007986 */ /* 0x0011ec000c101b04 */
[----:B0-----:R-:W0:Y:S01]  /*1ed0*/  LDC.64 R2, c[0x0][0x380] ;  /* 0x0000e000ff027b82 */ /* 0x001e220000000a00 */
[----:B------:R-:W-:Y:S01]  /*1ee0*/  IMAD.MOV.U32 R10, RZ, RZ, 0x1f47d0 ;  /* 0x001f47d0ff0a7424 */ /* 0x000fe200078e00ff */
[----:B0-----:R0:W-:Y:S06]  /*1ef0*/  STG.E.64 desc[UR4][R2.64+0x650], R6 ;  /* 0x0006500602007986 */ /* 0x0011ec000c101b04 */
[----:B0-----:R-:W0:Y:S01]  /*1f00*/  LDC.64 R2, c[0x0][0x380] ;  /* 0x0000e000ff027b82 */ /* 0x001e220000000a00 */
[----:B------:R-:W-:Y:S01]  /*1f10*/  HFMA2 R6, -RZ, RZ, 1.847743988037109375e-06, 7040 ;  /* 0x001f6ee0ff067431 */ /* 0x000fe200000001ff */
[----:B0-----:R0:W-:Y:S06]  /*1f20*/  STG.E.64 desc[UR4][R2.64+0x658], R8 ;  /* 0x0006580802007986 */ /* 0x0011ec000c101b04 */
[----:B0-----:R-:W0:Y:S01]  /*1f30*/  LDC.64 R2, c[0x0][0x380] ;  /* 0x0000e000ff027b82 */ /* 0x001e220000000a00 */
[----:B------:R-:W-:Y:S01]  /*1f40*/  IMAD.MOV.U32 R8, RZ, RZ, 0x1f95f0 ;  /* 0x001f95f0ff087424 */ /* 0x000fe200078e00ff */
[----:B0-----:R0:W-:Y:S06]  /*1f50*/  STG.E.64 desc[UR4][R2.64+0x660], R4 ;  /* 0x0006600402007986 */ /* 0x0011ec000c101b04 */
[----:B0-----:R-:W0:Y:S01]  /*1f60*/  LDC.64 R2, c[0x0][0x380] ;  /* 0x0000e000ff027b82 */ /* 0x001e220000000a00 */
[----:B------:R-:W-:Y:S01]  /*1f70*/  HFMA2 R4, -RZ, RZ, 1.847743988037109375e-06, -1.25 ;  /* 0x001fbd00ff047431 */ /* 0x000fe200000001ff */
[----:B0-----:R0:W-:Y:S06]  /*1f80*/  STG.E.64 desc[UR4][R2.64+0x668], R10 ;  /* 0x0006680a02007986 */ /* 0x0011ec000c101b04 */
[----:B0-----:R-:W0:Y:S01]  /*1f90*/  LDC.64 R2, c[0x0][0x380] ;  /* 0x0000e000ff027b82 */ /* 0x001e220000000a00 */
[----:B------:R-:W-:Y:S01]  /*1fa0*/  IMAD.MOV.U32 R10, RZ, RZ, 0x1fe410 ;  /* 0x001fe410ff0a7424 */ /* 0x000fe200078e00ff */
[----:B0-----:R0:W-:Y:S06]  /*1fb0*/  STG.E.64 desc[UR4][R2.64+0x670], R6 ;  /* 0x0006700602007986 */ /* 0x0011ec000c101b04 */
[----:B0-----:R-:W0:Y:S01]  /*1fc0*/  LDC.64 R2, c[0x0][0x380] ;  /* 0x0000e000ff027b82 */ /* 0x001e220000000a00 */
[----:B------:R-:W-:Y:S01]  /*1fd0*/  HFMA2 R6, -RZ, RZ, 1.9073486328125e-06, 0.000217437744140625 ;  /* 0x00200b20ff067431 */ /* 0x000fe200000001ff */
[----:B0-----:R0:W-:Y:S06]  /*1fe0*/  STG.E.64 desc[UR4][R2.64+0x678], R8 ;  /* 0x0006780802007986 */ /* 0x0011ec000c101b04 */
[----:B0-----:R-:W0:Y:S01]  /*1ff0*/  LDC.64 R2, c[0x0][0x380] ;  /* 0x0000e000ff027b82 */ /* 0x001e220000000a00 */
[----:B------:R-:W-:Y:S01]  /*2000*/  IMAD.MOV.U32 R8, RZ, RZ, 0x203230 ;  /* 0x00203230ff087424 */ /* 0x000fe200078e00ff */
[----:B0-----:R0:W-:Y:S06]  /*2010*/  STG.E.64 desc[UR4][R2.64+0x680], R4 ;  /* 0x0006800402007986 */ /* 0x0011ec000c101b04 */
[----:B0-----:R-:W0:Y:S01]  /*2020*/  LDC.64 R2, c[0x0][0x380] ;  /* 0x0000e000ff027b82 */ /* 0x001e220000000a00 */
[----:B------:R-:W-:Y:S01]  /*2030*/  HFMA2 R4, -RZ, RZ, 1.9073486328125e-06, 168 ;  /* 0x00205940ff047431 */ /* 0x000fe200000001ff */
[----:B0-----:R0:W-:Y:S06]  /*2040*/  STG.E.64 desc[UR4][R2.64+0x688], R10 ;  /* 0x0006880a02007986 */ /* 0x0011ec000c101b04 */
[----:B0-----:R-:W0:Y:S01]  /*2050*/  LDC.64 R2, c[0x0][0x380] ;  /* 0x0000e000ff027b82 */ /* 0x001e220000000a00 */
[----:B------:R-:W-:Y:S01]  /*2060*/  IMAD.MOV.U32 R10, RZ, RZ, 0x208050 ;  /* 0x00208050ff0a7424 */ /* 0x000fe200078e00ff */
[----:B0-----:R0:W-:Y:S06]  /*2070*/  STG.E.64 desc[UR4][R2.64+0x690], R6 ;  /* 0x0006900602007986 */ /* 0x0011ec000c101b04 */
[----:B0-----:R-:W0:Y:S01]  /*2080*/  LDC.64 R2, c[0x0][0x380] ;  /* 0x0000e000ff027b82 */ /* 0x001e220000000a00 */
[----:B------:R-:W-:Y:S01]  /*2090*/  HFMA2 R6, -RZ, RZ, 1.9073486328125e-06, -0.02880859375 ;  /* 0x0020a760ff067431 */ /* 0x000fe200000001ff */
[----:B0-----:R0:W-:Y:S06]  /*20a0*/  STG.E.64 desc[UR4][R2.64+0x698], R8 ;  /* 0x0006980802007986 */ /* 0x0011ec000c101b04 */
[----:B0-----:R-:W0:Y:S01]  /*20b0*/  LDC.64 R2, c[0x0][0x380] ;  /* 0x0000e000ff027b82 */ /* 0x001e220000000a00 */
[----:B------:R-:W-:Y:S01]  /*20c0*/  IMAD.MOV.U32 R8, RZ, RZ, 0x20ce70 ;  /* 0x0020ce70ff087424 */ /* 0x000fe200078e00ff */
[----:B0-----:R0:W-:Y:S06]  /*20d0*/  STG.E.64 desc[UR4][R2.64+0x6a0], R4 ;  /* 0x0006a00402007986 */ /* 0x0011ec000c101b04 */
[----:B0-----:R-:W0:Y:S01]  /*20e0*/  LDC.64 R2, c[0x0][0x380] ;  /* 0x0000e000ff027b82 */ /* 0x001e220000000a00 */
[----:B------:R-:W-:Y:S01]  /*20f0*/  HFMA2 R4, -RZ, RZ, 1.9073486328125e-06, -22528 ;  /* 0x0020f580ff047431 */ /* 0x000fe200000001ff */
[----:B0-----:R0:W-:Y:S06]  /*2100*/  STG.E.64 desc[UR4][R2.64+0x6a8], R10 ;  /* 0x0006a80a02007986 */ /* 0x0011ec000c101b04 */
[----:B0-----:R-:W0:Y:S01]  /*2110*/  LDC.64 R2, c[0x0][0x380] ;  /* 0x0000e000ff027b82 */ /* 0x001e220000000a00 */
[----:B------:R-:W-:Y:S01]  /*2120*/  IMAD.MOV.U32 R10, RZ, RZ, 0x211c90 ;  /* 0x00211c90ff0a7424 */ /* 0x000fe200078e00ff */
[----:B0-----:R0:W-:Y:S06]  /*2130*/  STG.E.64 desc[UR4][R2.64+0x6b0], R6 ;  /* 0x0006b00602007986 */ /* 0x0011ec000c101b04 */
[----:B0-----:R-:W0:Y:S01]  /*2140*/  LDC.64 R2, c[0x0][0x380] ;  /* 0x0000e000ff027b82 */ /* 0x001e220000000a00 */
[----:B------:R-:W-:Y:S01]  /*2150*/  HFMA2 R6, -RZ, RZ, 1.966953277587890625e-06, 3.8125 ;  /* 0x002143a0ff067431 */ /* 0x000fe200000001ff */
[----:B0-----:R0:W-:Y:S06]  /*2160*/  STG.E.64 desc[UR4][R2.64+0x6b8], R8 ;  /* 0x0006b80802007986 */ /* 0x0011ec000c101b04 */
[----:B0-----:R-:W0:Y:S01]  /*2170*/  LDC.64 R2, c[0x0][0x380] ;  /* 0x0000e000ff027b82 */ /* 0x001e220000000a00 */
[----:B------:R-:W-:Y:S01]  /*2180*/  IMAD.MOV.U32 R8, RZ, RZ, 0x216ab0 ;  /* 0x00216ab0ff087424 */ /* 0x000fe200078e00ff */
[----:B0-----:R0:W-:Y:S06]  /*2190*/  STG.E.64 desc[UR4][R2.64+0x6c0], R4 ;  /* 0x0006c00402007986 */ /* 0x0011ec000c101b04 */
[----:B0-----:R-:W0:Y:S01]  /*21a0*/  LDC.64 R2, c[0x0][0x380] ;  /* 0x0000e000ff027b82 */ /* 0x001e220000000a00 */
[----:B------:R-:W-:Y:S01]  /*21b0*/  HFMA2 R4, -RZ, RZ, 1.966953277587890625e-06, -0.000701904296875 ;  /* 0x002191c0ff047431 */ /* 0x000fe200000001ff */
[----:B0-----:R0:W-:Y:S06]  /*21c0*/  STG.E.64 desc[UR4][R2.64+0x6c8], R10 ;  /* 0x0006c80a02007986 */ /* 0x0011ec000c101b04 */
[----:B0-----:R-:W0:Y:S01]  /*21d0*/  LDC.64 R2, c[0x0][0x380] ;  /* 0x0000e000ff027b82 */ /* 0x001e220000000a00 */
[----:B------:R-:W-:Y:S01]  /*21e0*/  IMAD.MOV.U32 R10, RZ, RZ, 0x21b8d0 ;  /* 0x0021b8d0ff0a7424 */ /* 0x000fe200078e00ff */
[----:B0-----:R0:W-:Y:S06]  /*21f0*/  STG.E.64 desc[UR4][R2.64+0x6d0], R6 ;  /* 0x0006d00602007986 */ /* 0x0011ec000c101b04 */
[----:B0-----:R-:W0:Y:S01]  /*2200*/  LDC.64 R2, c[0x0][0x380] ;  /* 0x0000e000ff027b82 */ /* 0x001e220000000a00 */
[----:B------:R-:W-:Y:S01]  /*2210*/  HFMA2 R6, -RZ, RZ, 1.966953277587890625e-06, -504 ;  /* 0x0021dfe0ff067431 */ /* 0x000fe200000001ff */
[----:B0-----:R0:W-:Y:S06]  /*2220*/  STG.E.64 desc[UR4][R2.64+0x6d8], R8 ;  /* 0x0006d80802007986 */ /* 0x0011ec000c101b04 */
[----:B0-----:R-:W0:Y:S01]  /*2230*/  LDC.64 R2, c[0x0][0x380] ;  /* 0x0000e000ff027b82 */ /* 0x001e220000000a00 */
[----:B------:R-:W-:Y:S01]  /*2240*/  IMAD.MOV.U32 R8, RZ, RZ, 0x2206f0 ;  /* 0x002206f0ff087424 */ /* 0x000fe200078e00ff */
[----:B0-----:R0:W-:Y:S06]  /*2250*/  STG.E.64 desc[UR4][R2.64+0x6e0], R4 ;  /* 0x0006e00402007986 */ /* 0x0011ec000c101b04 */
[----:B0-----:R-:W0:Y:S01]  /*2260*/  LDC.64 R2, c[0x0][0x380] ;  /* 0x0000e000ff027b82 */ /* 0x001e220000000a00 */
[----:B------:R-:W-:Y:S01]  /*2270*/  HFMA2 R4, -RZ, RZ, 2.02655792236328125e-06, 0.09375 ;  /* 0x00222e00ff047431 */ /* 0x000fe200000001ff */
        /* <DEDUP_REMOVED lines=11> */
[----:B------:R-:W-:Y:S01]  /*2330*/  HFMA2 R4, -RZ, RZ, 2.02655792236328125e-06, -12.5 ;  /* 0x0022ca40ff047431 */ /* 0x000fe200000001ff */
[----:B0-----:R0:W-:Y:S06]  /*2340*/  STG.E.64 desc[UR4][R2.64+0x708], R10 ;  /* 0x0007080a02007986 */ /* 0x0011ec000c101b04 */
[----:B0-----:R-:W0:Y:S01]  /*2350*/  LDC.64 R2, c[0x0][0x380] ;  /* 0x0000e000ff027b82 */ /* 0x001e220000000a00 */
[----:B------:R-:W-:Y:S01]  /*2360*/  IMAD.MOV.U32 R10, RZ, RZ, 0x22f150 ;  /* 0x0022f150ff0a7424 */ /* 0x000fe200078e00ff */
[----:B0-----:R0:W-:Y:S06]  /*2370*/  STG.E.64 desc[UR4][R2.64+0x710], R6 ;  /* 0x0007100602007986 */ /* 0x0011ec000c101b04 */
[----:B0-----:R-:W0:Y:S01]  /*2380*/  LDC.64 R2, c[0x0][0x380] ;  /* 0x0000e000ff027b82 */ /* 0x001e220000000a00 */
[----:B------:R-:W-:Y:S01]  /*2390*/  HFMA2 R6, -RZ, RZ, 2.086162567138671875e-06, 0.00213623046875 ;  /* 0x00231860ff067431 */ /* 0x000fe200000001ff */
[----:B0-----:R0:W-:Y:S06]  /*23a0*/  STG.E.64 desc[UR4][R2.64+0x718], R8 ;  /* 0x0007180802007986 */ /* 0x0011ec000c101b04 */
[----:B0-----:R-:W0:Y:S01]  /*23b0*/  LDC.64 R2, c[0x0][0x380] ;  /* 0x0000e000ff027b82 */ /* 0x001e220000000a00 */
[----:B------:R-:W-:Y:S01]  /*23c0*/  IMAD.MOV.U32 R8, RZ, RZ, 0x233f70 ;  /* 0x00233f70ff087424 */ /* 0x000fe200078e00ff */
[----:B0-----:R0:W-:Y:S06]  /*23d0*/  STG.E.64 desc[UR4][R2.64+0x720], R4 ;  /* 0x0007200402007986 */ /* 0x0011ec000c101b04 */
[----:B0-----:R-:W0:Y:S01]  /*23e0*/  LDC.64 R2, c[0x0][0x380] ;  /* 0x0000e000ff027b82 */ /* 0x001e220000000a00 */
[----:B------:R-:W-:Y:S01]  /*23f0*/  HFMA2 R4, -RZ, RZ, 2.086162567138671875e-06, 1664 ;  /* 0x00236680ff047431 */ /* 0x000fe200000001ff */
[----:B0-----:R0:W-:Y:S06]  /*2400*/  STG.E.64 desc[UR4][R2.64+0x728], R10 ;  /* 0x0007280a02007986 */ /* 0x0011ec000c101b04 */
[----:B0-----:R-:W0:Y:S01]  /*2410*/  LDC.64 R2, c[0x0][0x380] ;  /* 0x0000e000ff027b82 */ /* 0x001e220000000a00 */
[----:B------:R-:W-:Y:S01]  /*2420*/  IMAD.MOV.U32 R10, RZ, RZ, 0x238d90 ;  /* 0x00238d90ff0a7424 */ /* 0x000fe200078e00ff */
[----:B0-----:R0:W-:Y:S06]  /*2430*/  STG.E.64 desc[UR4][R2.64+0x730], R6 ;  /* 0x0007300602007986 */ /* 0x0011ec000c101b04 */
[----:B0-----:R-:W0:Y:S01]  /*2440*/  LDC.64 R2, c[0x0][0x380] ;  /* 0x0000e000ff027b82 */ /* 0x001e220000000a00 */
[----:B------:R-:W-:Y:S01]  /*2450*/  HFMA2 R6, -RZ, RZ, 2.086162567138671875e-06, -0.2890625 ;  /* 0x0023b4a0ff067431 */ /* 0x000fe200000001ff */
[----:B0-----:R0:W-:Y:S06]  /*2460*/  STG.E.64 desc[UR4][R2.64+0x738], R8 ;  /* 0x0007380802007986 */ /* 0x0011ec000c101b04 */
[----:B0-----:R-:W0:Y:S01]  /*2470*/  LDC.64 R2, c[0x0][0x380] ;  /* 0x0000e000ff027b82 */ /* 0x001e220000000a00 */
[----:B------:R-:W-:Y:S01]  /*2480*/  IMAD.MOV.U32 R8, RZ, RZ, 0x23dbb0 ;  /* 0x0023dbb0ff087424 */ /* 0x000fe200078e00ff */
[----:B0-----:R0:W-:Y:S06]  /*2490*/  STG.E.64 desc[UR4][R2.64+0x740], R4 ;  /* 0x0007400402007986 */ /* 0x0011ec000c101b04 */
[----:B0-----:R-:W0:Y:S01]  /*24a0*/  LDC.64 R2, c[0x0][0x380] ;  /* 0x0000e000ff027b82 */ /* 0x001e220000000a00 */
[----:B------:R-:W-:Y:S01]  /*24b0*/  HFMA2 R4, -RZ, RZ, 2.1457672119140625e-06, 4.1961669921875e-05 ;  /* 0x002402c0ff047431 */ /* 0x000fe200000001ff */
[----:B0-----:R0:W-:Y:S06]  /*24c0*/  STG.E.64 desc[UR4][R2.64+0x748], R10 ;  /* 0x0007480a02007986 */ /* 0x0011ec000c101b04 */
[----:B0-----:R-:W0:Y:S01]  /*24d0*/  LDC.64 R2, c[0x0][0x380] ;  /* 0x0000e000ff027b82 */ /* 0x001e220000000a00 */
[----:B------:R-:W-:Y:S01]  /*24e0*/  IMAD.MOV.U32 R10, RZ, RZ, 0x2429d0 ;  /* 0x002429d0ff0a7424 */ /* 0x000fe200078e00ff */
[----:B0-----:R0:W-:Y:S06]  /*24f0*/  STG.E.64 desc[UR4][R2.64+0x750], R6 ;  /* 0x0007500602007986 */ /* 0x0011ec000c101b04 */
[----:B0-----:R-:W0:Y:S01]  /*2500*/  LDC.64 R2, c[0x0][0x380] ;  /* 0x0000e000ff027b82 */ /* 0x001e220000000a00 */
[----:B------:R-:W-:Y:S01]  /*2510*/  HFMA2 R6, -RZ, RZ, 2.1457672119140625e-06, 39 ;  /* 0x002450e0ff067431 */ /* 0x000fe200000001ff */
[----:B0-----:R0:W-:Y:S06]  /*2520*/  STG.E.64 desc[UR4][R2.64+0x758], R8 ;  /* 0x0007580802007986 */ /* 0x0011ec000c101b04 */
[----:B0-----:R-:W0:Y:S01]  /*2530*/  LDC.64 R2, c[0x0][0x380] ;  /* 0x0000e000ff027b82 */ /* 0x001e220000000a00 */
[----:B------:R-:W-:Y:S01]  /*2540*/  IMAD.MOV.U32 R8, RZ, RZ, 0x2477f0 ;  /* 0x002477f0ff087424 */ /* 0x000fe200078e00ff */
[----:B0-----:R0:W-:Y:S06]  /*2550*/  STG.E.64 desc[UR4][R2.64+0x760], R4 ;  /* 0x0007600402007986 */ /* 0x0011ec000c101b04 */
[----:B0-----:R-:W0:Y:S01]  /*2560*/  LDC.64 R2, c[0x0][0x380] ;  /* 0x0000e000ff027b82 */ /* 0x001e220000000a00 */
[----:B------:R-:W-:Y:S01]  /*2570*/  HFMA2 R4, -RZ, RZ, 2.1457672119140625e-06, -0.0068359375 ;  /* 0x00249f00ff047431 */ /* 0x000fe200000001ff */
[----:B0-----:R0:W-:Y:S06]  /*2580*/  STG.E.64 desc[UR4][R2.64+0x768], R10 ;  /* 0x0007680a02007986 */ /* 0x0011ec000c101b04 */
[----:B0-----:R-:W0:Y:S01]  /*2590*/  LDC.64 R2, c[0x0][0x380] ;  /* 0x0000e000ff027b82 */ /* 0x001e220000000a00 */
[----:B------:R-:W-:Y:S01]  /*25a0*/  IMAD.MOV.U32 R10, RZ, RZ, 0x24c610 ;  /* 0x0024c610ff0a7424 */ /* 0x000fe200078e00ff */
[----:B0-----:R0:W-:Y:S06]  /*25b0*/  STG.E.64 desc[UR4][R2.64+0x770], R6 ;  /* 0x0007700602007986 */ /* 0x0011ec000c101b04 */
[----:B0-----:R-:W0:Y:S01]  /*25c0*/  LDC.64 R2, c[0x0][0x380] ;  /* 0x0000e000ff027b82 */ /* 0x001e220000000a00 */
[----:B------:R-:W-:Y:S01]  /*25d0*/  HFMA2 R6, -RZ, RZ, 2.1457672119140625e-06, -5248 ;  /* 0x0024ed20ff067431 */ /* 0x000fe200000001ff */
[----:B0-----:R0:W-:Y:S06]  /*25e0*/  STG.E.64 desc[UR4][R2.64+0x778], R8 ;  /* 0x0007780802007986 */ /* 0x0011ec000c101b04 */
[----:B0-----:R-:W0:Y:S01]  /*25f0*/  LDC.64 R2, c[0x0][0x380] ;  /* 0x0000e000ff027b82 */ /* 0x001e220000000a00 */
[----:B------:R-:W-:Y:S01]  /*2600*/  IMAD.MOV.U32 R8, RZ, RZ, 0x251430 ;  /* 0x00251430ff087424 */ /* 0x000fe200078e00ff */
[----:B0-----:R0:W-:Y:S06]  /*2610*/  STG.E.64 desc[UR4][R2.64+0x780], R4 ;  /* 0x0007800402007986 */ /* 0x0011ec000c101b04 */
[----:B0-----:R-:W0:Y:S01]  /*2620*/  LDC.64 R2, c[0x0][0x380] ;  /* 0x0000e000ff027b82 */ /* 0x001e220000000a00 */
[----:B------:R-:W-:Y:S01]  /*2630*/  HFMA2 R4, -RZ, RZ, 2.205371856689453125e-06, 0.90625 ;  /* 0x00253b40ff047431 */ /* 0x000fe200000001ff */
[----:B0-----:R0:W-:Y:S06]  /*2640*/  STG.E.64 desc[UR4][R2.64+0x788], R10 ;  /* 0x0007880a02007986 */ /* 0x0011ec000c101b04 */
[----:B0-----:R-:W0:Y:S01]  /*2650*/  LDC.64 R2, c[0x0][0x380] ;  /* 0x0000e000ff027b82 */ /* 0x001e220000000a00 */
[----:B------:R-:W-:Y:S01]  /*2660*/  IMAD.MOV.U32 R10, RZ, RZ, 0x256250 ;  /* 0x00256250ff0a7424 */ /* 0x000fe200078e00ff */
[----:B0-----:R0:W-:Y:S06]  /*2670*/  STG.E.64 desc[UR4][R2.64+0x790], R6 ;  /* 0x0007900602007986 */ /* 0x0011ec000c101b04 */
[----:B0-----:R-:W0:Y:S01]  /*2680*/  LDC.64 R2, c[0x0][0x380] ;  /* 0x0000e000ff027b82 */ /* 0x001e220000000a00 */
[----:B------:R-:W-:Y:S01]  /*2690*/  HFMA2 R6, -RZ, RZ, 2.205371856689453125e-06, -0.000164031982421875 ;  /* 0x00258960ff067431 */ /* 0x000fe200000001ff */
[----:B0-----:R0:W-:Y:S06]  /*26a0*/  STG.E.64 desc[UR4][R2.64+0x798], R8 ;  /* 0x0007980802007986 */ /* 0x0011ec000c101b04 */
[----:B0-----:R-:W0:Y:S01]  /*26b0*/  LDC.64 R2, c[0x0][0x380] ;  /* 0x0000e000ff027b82 */ /* 0x001e220000000a00 */
[----:B------:R-:W-:Y:S01]  /*26c0*/  IMAD.MOV.U32 R8, RZ, RZ, 0x25b070 ;  /* 0x0025b070ff087424 */ /* 0x000fe200078e00ff */
[----:B0-----:R0:W-:Y:S06]  /*26d0*/  STG.E.64 desc[UR4][R2.64+0x7a0], R4 ;  /* 0x0007a00402007986 */ /* 0x0011ec000c101b04 */
[----:B0-----:R-:W0:Y:S01]  /*26e0*/  LDC.64 R2, c[0x0][0x380] ;  /* 0x0000e000ff027b82 */ /* 0x001e220000000a00 */
[----:B------:R-:W-:Y:S01]  /*26f0*/  HFMA2 R4, -RZ, RZ, 2.205371856689453125e-06, -120 ;  /* 0x0025d780ff047431 */ /* 0x000fe200000001ff */
[----:B0-----:R0:W-:Y:S06]  /*2700*/  STG.E.64 desc[UR4][R2.64+0x7a8], R10 ;  /* 0x0007a80a02007986 */ /* 0x0011ec000c101b04 */
[----:B0-----:R-:W0:Y:S01]  /*2710*/  LDC.64 R2, c[0x0][0x380] ;  /* 0x0000e000ff027b82 */ /* 0x001e220000000a00 */
[----:B------:R-:W-:Y:S01]  /*2720*/  IMAD.MOV.U32 R10, RZ, RZ, 0x25fe90 ;  /* 0x0025fe90ff0a7424 */ /* 0x000fe200078e00ff */
[----:B0-----:R0:W-:Y:S06]  /*2730*/  STG.E.64 desc[UR4][R2.64+0x7b0], R6 ;  /* 0x0007b00602007986 */ /* 0x0011ec000c101b04 */
[----:B0-----:R-:W0:Y:S01]  /*2740*/  LDC.64 R2, c[0x0][0x380] ;  /* 0x0000e000ff027b82 */ /* 0x001e220000000a00 */
[----:B------:R-:W-:Y:S01]  /*2750*/  HFMA2 R6, -RZ, RZ, 2.26497650146484375e-06, 0.02197265625 ;  /* 0x002625a0ff067431 */ /* 0x000fe200000001ff */
[----:B0-----:R0:W-:Y:S06]  /*2760*/  STG.E.64 desc[UR4][R2.64+0x7b8], R8 ;  /* 0x0007b80802007986 */ /* 0x0011ec000c101b04 */
[----:B0-----:R-:W0:Y:S01]  /*2770*/  LDC.64 R2, c[0x0][0x380] ;  /* 0x0000e000ff027b82 */ /* 0x001e220000000a00 */
[----:B------:R-:W-:Y:S01]  /*2780*/  IMAD.MOV.U32 R8, RZ, RZ, 0x264cb0 ;  /* 0x00264cb0ff087424 */ /* 0x000fe200078e00ff */
[----:B0-----:R0:W-:Y:S06]  /*2790*/  STG.E.64 desc[UR4][R2.64+0x7c0], R4 ;  /* 0x0007c00402007986 */ /* 0x0011ec000c101b04 */
[----:B0-----:R-:W0:Y:S01]  /*27a0*/  LDC.64 R2, c[0x0][0x380] ;  /* 0x0000e000ff027b82 */ /* 0x001e220000000a00 */
[----:B------:R-:W-:Y:S01]  /*27b0*/  HFMA2 R4, -RZ, RZ, 2.26497650146484375e-06, 15872 ;  /* 0x002673c0ff047431 */ /* 0x000fe200000001ff */
[----:B0-----:R0:W-:Y:S06]  /*27c0*/  STG.E.64 desc[UR4][R2.64+0x7c8], R10 ;  /* 0x0007c80a02007986 */ /* 0x0011ec000c101b04 */
[----:B0-----:R-:W0:Y:S01]  /*27d0*/  LDC.64 R2, c[0x0][0x380] ;  /* 0x0000e000ff027b82 */ /* 0x001e220000000a00 */
[----:B------:R-:W-:Y:S01]  /*27e0*/  IMAD.MOV.U32 R10, RZ, RZ, 0x269ad0 ;  /* 0x00269ad0ff0a7424 */ /* 0x000fe200078e00ff */
[----:B0-----:R0:W-:Y:S06]  /*27f0*/  STG.E.64 desc[UR4][R2.64+0x7d0], R6 ;  /* 0x0007d00602007986 */ /* 0x0011ec000c101b04 */
[----:B0-----:R-:W0:Y:S01]  /*2800*/  LDC.64 R2, c[0x0][0x380] ;  /* 0x0000e000ff027b82 */ /* 0x001e220000000a00 */
[----:B------:R-:W-:Y:S01]  /*2810*/  HFMA2 R6, -RZ, RZ, 2.26497650146484375e-06, -2.9375 ;  /* 0x0026c1e0ff067431 */ /* 0x000fe200000001ff */
[----:B0-----:R0:W-:Y:S06]  /*2820*/  STG.E.64 desc[UR4][R2.64+0x7d8], R8 ;  /* 0x0007d80802007986 */ /* 0x0011ec000c101b04 */
[----:B0-----:R-:W0:Y:S01]  /*2830*/  LDC.64 R2, c[0x0][0x380] ;  /* 0x0000e000ff027b82 */ /* 0x001e220000000a00 */
[----:B------:R-:W-:Y:S01]  /*2840*/  IMAD.MOV.U32 R8, RZ, RZ, 0x26e8f0 ;  /* 0x0026e8f0ff087424 */ /* 0x000fe200078e00ff */
[----:B0-----:R0:W-:Y:S06]  /*2850*/  STG.E.64 desc[UR4][R2.64+0x7e0], R4 ;  /* 0x0007e00402007986 */ /* 0x0011ec000c101b04 */
[----:B0-----:R-:W0:Y:S01]  /*2860*/  LDC.64 R2, c[0x0][0x380] ;  /* 0x0000e000ff027b82 */ /* 0x001e220000000a00 */
[----:B------:R-:W-:Y:S01]  /*2870*/  HFMA2 R4, -RZ, RZ, 2.324581146240234375e-06, 0.00048828125 ;  /* 0x00271000ff047431 */ /* 0x000fe200000001ff */
[----:B0-----:R0:W-:Y:S06]  /*2880*/  STG.E.64 desc[UR4][R2.64+0x7e8], R10 ;  /* 0x0007e80a02007986 */ /* 0x0011ec000c101b04 */
[----:B0-----:R-:W0:Y:S01]  /*2890*/  LDC.64 R2, c[0x0][0x380] ;  /* 0x0000e000ff027b82 */ /* 0x001e220000000a00 */
[----:B------:R-:W-:Y:S01]  /*28a0*/  IMAD.MOV.U32 R10, RZ, RZ, 0x273710 ;  /* 0x00273710ff0a7424 */ /* 0x000fe200078e00ff */
[----:B0-----:R0:W-:Y:S06]  /*28b0*/  STG.E.64 desc[UR4][R2.64+0x7f0], R6 ;  /* 0x0007f00602007986 */ /* 0x0011ec000c101b04 */
[----:B0-----:R-:W0:Y:S01]  /*28c0*/  LDC.64 R2, c[0x0][0x380] ;  /* 0x0000e000ff027b82 */ /* 0x001e220000000a00 */
[----:B------:R-:W-:Y:S01]  /*28d0*/  HFMA2 R6, -RZ, RZ, 2.324581146240234375e-06, 392 ;  /* 0x00275e20ff067431 */ /* 0x000fe200000001ff */
[----:B0-----:R0:W-:Y:S06]  /*28e0*/  STG.E.64 desc[UR4][R2.64+0x7f8], R8 ;  /* 0x0007f80802007986 */ /* 0x0011ec000c101b04 */
[----:B0-----:R-:W0:Y:S01]  /*28f0*/  LDC.64 R2, c[0x0][0x380] ;  /* 0x0000e000ff027b82 */ /* 0x001e220000000a00 */
[----:B------:R-:W-:Y:S01]  /*2900*/  IMAD.MOV.U32 R8, RZ, RZ, 0x278530 ;  /* 0x00278530ff087424 */ /* 0x000fe200078e00ff */
[----:B0-----:R0:W-:Y:S06]  /*2910*/  STG.E.64 desc[UR4][R2.64+0x800], R4 ;  /* 0x0008000402007986 */ /* 0x0011ec000c101b04 */
[----:B0-----:R-:W0:Y:S01]  /*2920*/  LDC.64 R2, c[0x0][0x380] ;  /* 0x0000e000ff027b82 */ /* 0x001e220000000a00 */
[----:B------:R-:W-:Y:S01]  /*2930*/  HFMA2 R4, -RZ, RZ, 2.324581146240234375e-06, -0.06640625 ;  /* 0x0027ac40ff047431 */ /* 0x000fe200000001ff */
[----:B0-----:R0:W-:Y:S06]  /*2940*/  STG.E.64 desc[UR4][R2.64+0x808], R10 ;  /* 0x0008080a02007986 */ /* 0x0011ec000c101b04 */
[----:B0-----:R-:W0:Y:S01]  /*2950*/  LDC.64 R2, c[0x0][0x380] ;  /* 0x0000e000ff027b82 */ /* 0x001e220000000a00 */
[----:B------:R-:W-:Y:S01]  /*2960*/  IMAD.MOV.U32 R10, RZ, RZ, 0x27d350 ;  /* 0x0027d350ff0a7424 */ /* 0x000fe200078e00ff */
[----:B0-----:R0:W-:Y:S06]  /*2970*/  STG.E.64 desc[UR4][R2.64+0x810], R6 ;  /* 0x0008100602007986 */ /* 0x0011ec000c101b04 */
[----:B0-----:R-:W0:Y:S01]  /*2980*/  LDC.64 R2, c[0x0][0x380] ;  /* 0x0000e000ff027b82 */ /* 0x001e220000000a00 */
[----:B------:R-:W-:Y:S01]  /*2990*/  HFMA2 R6, -RZ, RZ, 2.324581146240234375e-06, -52224 ;  /* 0x0027fa60ff067431 */ /* 0x000fe200000001ff */
[----:B0-----:R0:W-:Y:S06]  /*29a0*/  STG.E.64 desc[UR4][R2.64+0x818], R8 ;  /* 0x0008180802007986 */ /* 0x0011ec000c101b04 */
[----:B0-----:R-:W0:Y:S01]  /*29b0*/  LDC.64 R2, c[0x0][0x380] ;  /* 0x0000e000ff027b82 */ /* 0x001e220000000a00 */
[----:B------:R-:W-:Y:S01]  /*29c0*/  IMAD.MOV.U32 R8, RZ, RZ, 0x282170 ;  /* 0x00282170ff087424 */ /* 0x000fe200078e00ff */
[----:B0-----:R0:W-:Y:S06]  /*29d0*/  STG.E.64 desc[UR4][R2.64+0x820], R4 ;  /* 0x0008200402007986 */ /* 0x0011ec000c101b04 */
[----:B0-----:R-:W0:Y:S01]  /*29e0*/  LDC.64 R2, c[0x0][0x380] ;  /* 0x0000e000ff027b82 */ /* 0x001e220000000a00 */
[----:B------:R-:W-:Y:S01]  /*29f0*/  HFMA2 R4, -RZ, RZ, 2.384185791015625e-06, 9 ;  /* 0x00284880ff047431 */ /* 0x000fe200000001ff */
[----:B0-----:R0:W-:Y:S06]  /*2a00*/  STG.E.64 desc[UR4][R2.64+0x828], R10 ;  /* 0x0008280a02007986 */ /* 0x0011ec000c101b04 */
[----:B0-----:R-:W0:Y:S01]  /*2a10*/  LDC.64 R2, c[0x0][0x380] ;  /* 0x0000e000ff027b82 */ /* 0x001e220000000a00 */
[----:B------:R-:W-:Y:S01]  /*2a20*/  IMAD.MOV.U32 R10, RZ, RZ, 0x286f90 ;  /* 0x00286f90ff0a7424 */ /* 0x000fe200078e00ff */
[----:B0-----:R0:W-:Y:S06]  /*2a30*/  STG.E.64 desc[UR4][R2.64+0x830], R6 ;  /* 0x0008300602007986 */ /* 0x0011ec000c101b04 */
[----:B0-----:R-:W0:Y:S01]  /*2a40*/  LDC.64 R2, c[0x0][0x380] ;  /* 0x0000e000ff027b82 */ /* 0x001e220000000a00 */
[----:B------:R-:W-:Y:S01]  /*2a50*/  HFMA2 R6, -RZ, RZ, 2.384185791015625e-06, -0.001617431640625 ;  /* 0x002896a0ff067431 */ /* 0x000fe200000001ff */
[----:B0-----:R0:W-:Y:S06]  /*2a60*/  STG.E.64 desc[UR4][R2.64+0x838], R8 ;  /* 0x0008380802007986 */ /* 0x0011ec000c101b04 */
[----:B0-----:R-:W0:Y:S01]  /*2a70*/  LDC.64 R2, c[0x0][0x380] ;  /* 0x0000e000ff027b82 */ /* 0x001e220000000a00 */
[----:B------:R-:W-:Y:S01]  /*2a80*/  IMAD.MOV.U32 R8, RZ, RZ, 0x28bdb0 ;  /* 0x0028bdb0ff087424 */ /* 0x000fe200078e00ff */
[----:B0-----:R0:W-:Y:S06]  /*2a90*/  STG.E.64 desc[UR4][R2.64+0x840], R4 ;  /* 0x0008400402007986 */ /* 0x0011ec000c101b04 */
[----:B0-----:R-:W0:Y:S01]  /*2aa0*/  LDC.64 R2, c[0x0][0x380] ;  /* 0x0000e000ff027b82 */ /* 0x001e220000000a00 */
[----:B------:R-:W-:Y:S01]  /*2ab0*/  HFMA2 R4, -RZ, RZ, 2.384185791015625e-06, -1216 ;  /* 0x0028e4c0ff047431 */ /* 0x000fe200000001ff */
[----:B0-----:R0:W-:Y:S06]  /*2ac0*/  STG.E.64 desc[UR4][R2.64+0x848], R10 ;  /* 0x0008480a02007986 */ /* 0x0011ec000c101b04 */
[----:B0-----:R-:W0:Y:S01]  /*2ad0*/  LDC.64 R2, c[0x0][0x380] ;  /* 0x0000e000ff027b82 */ /* 0x001e220000000a00 */
[----:B------:R-:W-:Y:S01]  /*2ae0*/  IMAD.MOV.U32 R10, RZ, RZ, 0x290bd0 ;  /* 0x00290bd0ff0a7424 */ /* 0x000fe200078e00ff */
[----:B0-----:R0:W-:Y:S06]  /*2af0*/  STG.E.64 desc[UR4][R2.64+0x850], R6 ;  /* 0x0008500602007986 */ /* 0x0011ec000c101b04 */
[----:B0-----:R-:W0:Y:S01]  /*2b00*/  LDC.64 R2, c[0x0][0x380] ;  /* 0x0000e000ff027b82 */ /* 0x001e220000000a00 */
[----:B------:R-:W-:Y:S01]  /*2b10*/  HFMA2 R6, -RZ, RZ, 2.443790435791015625e-06, 0.21484375 ;  /* 0x002932e0ff067431 */ /* 0x000fe200000001ff */
[----:B0-----:R0:W-:Y:S06]  /*2b20*/  STG.E.64 desc[UR4][R2.64+0x858], R8 ;  /* 0x0008580802007986 */ /* 0x0011ec000c101b04 */
[----:B0-----:R-:W0:Y:S01]  /*2b30*/  LDC.64 R2, c[0x0][0x380] ;  /* 0x0000e000ff027b82 */ /* 0x001e220000000a00 */
[----:B------:R-:W-:Y:S01]  /*2b40*/  IMAD.MOV.U32 R8, RZ, RZ, 0x2959f0 ;  /* 0x002959f0ff087424 */ /* 0x000fe200078e00ff */
[----:B0-----:R0:W-:Y:S06]  /*2b50*/  STG.E.64 desc[UR4][R2.64+0x860], R4 ;  /* 0x0008600402007986 */ /* 0x0011ec000c101b04 */
[----:B0-----:R-:W0:Y:S01]  /*2b60*/  LDC.64 R2, c[0x0][0x380] ;  /* 0x0000e000ff027b82 */ /* 0x001e220000000a00 */
[----:B------:R-:W-:Y:S01]  /*2b70*/  HFMA2 R4, -RZ, RZ, 2.443790435791015625e-06, -1.52587890625e-05 ;  /* 0x00298100ff047431 */ /* 0x000fe200000001ff */
[----:B0-----:R0:W-:Y:S06]  /*2b80*/  STG.E.64 desc[UR4][R2.64+0x868], R10 ;  /* 0x0008680a02007986 */ /* 0x0011ec000c101b04 */
[----:B0-----:R-:W0:Y:S01]  /*2b90*/  LDC.64 R2, c[0x0][0x380] ;  /* 0x0000e000ff027b82 */ /* 0x001e220000000a00 */
[----:B------:R-:W-:Y:S01]  /*2ba0*/  IMAD.MOV.U32 R10, RZ, RZ, 0x29a810 ;  /* 0x0029a810ff0a7424 */ /* 0x000fe200078e00ff */
[----:B0-----:R0:W-:Y:S06]  /*2bb0*/  STG.E.64 desc[UR4][R2.64+0x870], R6 ;  /* 0x0008700602007986 */ /* 0x0011ec000c101b04 */
[----:B0-----:R-:W0:Y:S01]  /*2bc0*/  LDC.64 R2, c[0x0][0x380] ;  /* 0x0000e000ff027b82 */ /* 0x001e220000000a00 */
[----:B------:R-:W-:Y:S01]  /*2bd0*/  HFMA2 R6, -RZ, RZ, 2.443790435791015625e-06, -28.5 ;  /* 0x0029cf20ff067431 */ /* 0x000fe200000001ff */
[----:B0-----:R0:W-:Y:S06]  /*2be0*/  STG.E.64 desc[UR4][R2.64+0x878], R8 ;  /* 0x0008780802007986 */ /* 0x0011ec000c101b04 */
[----:B0-----:R-:W0:Y:S01]  /*2bf0*/  LDC.64 R2, c[0x0][0x380] ;  /* 0x0000e000ff027b82 */ /* 0x001e220000000a00 */
[----:B------:R-:W-:Y:S01]  /*2c00*/  IMAD.MOV.U32 R8, RZ, RZ, 0x29f630 ;  /* 0x0029f630ff087424 */ /* 0x000fe200078e00ff */
[----:B0-----:R0:W-:Y:S06]  /*2c10*/  STG.E.64 desc[UR4][R2.64+0x880], R4 ;  /* 0x0008800402007986 */ /* 0x0011ec000c101b04 */
[----:B0-----:R-:W0:Y:S01]  /*2c20*/  LDC.64 R2, c[0x0][0x380] ;  /* 0x0000e000ff027b82 */ /* 0x001e220000000a00 */
[----:B------:R-:W-:Y:S01]  /*2c30*/  HFMA2 R4, -RZ, RZ, 2.50339508056640625e-06, 0.005126953125 ;  /* 0x002a1d40ff047431 */ /* 0x000fe200000001ff */
[----:B0-----:R0:W-:Y:S06]  /*2c40*/  STG.E.64 desc[UR4][R2.64+0x888], R10 ;  /* 0x0008880a02007986 */ /* 0x0011ec000c101b04 */
[----:B0-----:R-:W0:Y:S01]  /*2c50*/  LDC.64 R2, c[0x0][0x380] ;  /* 0x0000e000ff027b82 */ /* 0x001e220000000a00 */
[----:B------:R-:W-:Y:S01]  /*2c60*/  IMAD.MOV.U32 R10, RZ, RZ, 0x2a4450 ;  /* 0x002a4450ff0a7424 */ /* 0x000fe200078e00ff */
[----:B0-----:R0:W-:Y:S06]  /*2c70*/  STG.E.64 desc[UR4][R2.64+0x890], R6 ;  /* 0x0008900602007986 */ /* 0x0011ec000c101b04 */
[----:B0-----:R-:W0:Y:S01]  /*2c80*/  LDC.64 R2, c[0x0][0x380] ;  /* 0x0000e000ff027b82 */ /* 0x001e220000000a00 */
[----:B------:R-:W-:Y:S01]  /*2c90*/  HFMA2 R6, -RZ, RZ, 2.50339508056640625e-06, 3776 ;  /* 0x002a6b60ff067431 */ /* 0x000fe200000001ff */
[----:B0-----:R0:W-:Y:S06]  /*2ca0*/  STG.E.64 desc[UR4][R2.64+0x898], R8 ;  /* 0x0008980802007986 */ /* 0x0011ec000c101b04 */
[----:B0-----:R-:W0:Y:S01]  /*2cb0*/  LDC.64 R2, c[0x0][0x380] ;  /* 0x0000e000ff027b82 */ /* 0x001e220000000a00 */
[----:B------:R-:W-:Y:S01]  /*2cc0*/  IMAD.MOV.U32 R8, RZ, RZ, 0x2a9270 ;  /* 0x002a9270ff087424 */ /* 0x000fe200078e00ff */
[----:B0-----:R0:W-:Y:S06]  /*2cd0*/  STG.E.64 desc[UR4][R2.64+0x8a0], R4 ;  /* 0x0008a00402007986 */ /* 0x0011ec000c101b04 */
[----:B0-----:R-:W0:Y:S01]  /*2ce0*/  LDC.64 R2, c[0x0][0x380] ;  /* 0x0000e000ff027b82 */ /* 0x001e220000000a00 */
[----:B------:R-:W-:Y:S01]  /*2cf0*/  HFMA2 R4, -RZ, RZ, 2.50339508056640625e-06, -0.6875 ;  /* 0x002ab980ff047431 */ /* 0x000fe200000001ff */
[----:B0-----:R0:W-:Y:S06]  /*2d00*/  STG.E.64 desc[UR4][R2.64+0x8a8], R10 ;  /* 0x0008a80a02007986 */ /* 0x0011ec000c101b04 */
[----:B0-----:R-:W0:Y:S01]  /*2d10*/  LDC.64 R2, c[0x0][0x380] ;  /* 0x0000e000ff027b82 */ /* 0x001e220000000a00 */
[----:B------:R-:W-:Y:S01]  /*2d20*/  IMAD.MOV.U32 R10, RZ, RZ, 0x2ae090 ;  /* 0x002ae090ff0a7424 */ /* 0x000fe200078e00ff */
[----:B0-----:R0:W-:Y:S06]  /*2d30*/  STG.E.64 desc[UR4][R2.64+0x8b0], R6 ;  /* 0x0008b00602007986 */ /* 0x0011ec000c101b04 */
[----:B0-----:R-:W0:Y:S01]  /*2d40*/  LDC.64 R2, c[0x0][0x380] ;  /* 0x0000e000ff027b82 */ /* 0x001e220000000a00 */
[----:B------:R-:W-:Y:S01]  /*2d50*/  HFMA2 R6, -RZ, RZ, 2.562999725341796875e-06, 0.0001163482666015625 ;  /* 0x002b07a0ff067431 */ /* 0x000fe200000001ff */
[----:B0-----:R0:W-:Y:S06]  /*2d60*/  STG.E.64 desc[UR4][R2.64+0x8b8], R8 ;  /* 0x0008b80802007986 */ /* 0x0011ec000c101b04 */
[----:B0-----:R-:W0:Y:S01]  /*2d70*/  LDC.64 R2, c[0x0][0x380] ;  /* 0x0000e000ff027b82 */ /* 0x001e220000000a00 */
[----:B------:R-:W-:Y:S01]  /*2d80*/  IMAD.MOV.U32 R8, RZ, RZ, 0x2b2eb0 ;  /* 0x002b2eb0ff087424 */ /* 0x000fe200078e00ff */
[----:B0-----:R0:W-:Y:S06]  /*2d90*/  STG.E.64 desc[UR4][R2.64+0x8c0], R4 ;  /* 0x0008c00402007986 */ /* 0x0011ec000c101b04 */
[----:B0-----:R-:W0:Y:S01]  /*2da0*/  LDC.64 R2, c[0x0][0x380] ;  /* 0x0000e000ff027b82 */ /* 0x001e220000000a00 */
[----:B------:R-:W-:Y:S01]  /*2db0*/  HFMA2 R4, -RZ, RZ, 2.562999725341796875e-06, 92 ;  /* 0x002b55c0ff047431 */ /* 0x000fe200000001ff */
[----:B0-----:R0:W-:Y:S06]  /*2dc0*/  STG.E.64 desc[UR4][R2.64+0x8c8], R10 ;  /* 0x0008c80a02007986 */ /* 0x0011ec000c101b04 */
[----:B0-----:R-:W0:Y:S01]  /*2dd0*/  LDC.64 R2, c[0x0][0x380] ;  /* 0x0000e000ff027b82 */ /* 0x001e220000000a00 */
[----:B------:R-:W-:Y:S01]  /*2de0*/  IMAD.MOV.U32 R10, RZ, RZ, 0x2b7cd0 ;  /* 0x002b7cd0ff0a7424 */ /* 0x000fe200078e00ff */
[----:B0-----:R0:W-:Y:S06]  /*2df0*/  STG.E.64 desc[UR4][R2.64+0x8d0], R6 ;  /* 0x0008d00602007986 */ /* 0x0011ec000c101b04 */
[----:B0-----:R-:W0:Y:S01]  /*2e00*/  LDC.64 R2, c[0x0][0x380] ;  /* 0x0000e000ff027b82 */ /* 0x001e220000000a00 */
[----:B------:R-:W-:Y:S01]  /*2e10*/  HFMA2 R6, -RZ, RZ, 2.562999725341796875e-06, -0.015380859375 ;  /* 0x002ba3e0ff067431 */ /* 0x000fe200000001ff */
[----:B0-----:R0:W-:Y:S06]  /*2e20*/  STG.E.64 desc[UR4][R2.64+0x8d8], R8 ;  /* 0x0008d80802007986 */ /* 0x0011ec000c101b04 */
[----:B0-----:R-:W0:Y:S01]  /*2e30*/  LDC.64 R2, c[0x0][0x380] ;  /* 0x0000e000ff027b82 */ /* 0x001e220000000a00 */
[----:B------:R-:W-:Y:S01]  /*2e40*/  IMAD.MOV.U32 R8, RZ, RZ, 0x2bcaf0 ;  /* 0x002bcaf0ff087424 */ /* 0x000fe200078e00ff */
[----:B0-----:R0:W-:Y:S06]  /*2e50*/  STG.E.64 desc[UR4][R2.64+0x8e0], R4 ;  /* 0x0008e00402007986 */ /* 0x0011ec000c101b04 */
[----:B0-----:R-:W0:Y:S01]  /*2e60*/  LDC.64 R2, c[0x0][0x380] ;  /* 0x0000e000ff027b82 */ /* 0x001e220000000a00 */
[----:B------:R-:W-:Y:S01]  /*2e70*/  HFMA2 R4, -RZ, RZ, 2.562999725341796875e-06, -12288 ;  /* 0x002bf200ff047431 */ /* 0x000fe200000001ff */
[----:B0-----:R0:W-:Y:S06]  /*2e80*/  STG.E.64 desc[UR4][R2.64+0x8e8], R10 ;  /* 0x0008e80a02007986 */ /* 0x0011ec000c101b04 */
[----:B0-----:R-:W0:Y:S01]  /*2e90*/  LDC.64 R2, c[0x0][0x380] ;  /* 0x0000e000ff027b82 */ /* 0x001e220000000a00 */
[----:B------:R-:W-:Y:S01]  /*2ea0*/  IMAD.MOV.U32 R10, RZ, RZ, 0x2c1910 ;  /* 0x002c1910ff0a7424 */ /* 0x000fe200078e00ff */
[----:B0-----:R0:W-:Y:S06]  /*2eb0*/  STG.E.64 desc[UR4][R2.64+0x8f0], R6 ;  /* 0x0008f00602007986 */ /* 0x0011ec000c101b04 */
[----:B0-----:R-:W0:Y:S01]  /*2ec0*/  LDC.64 R2, c[0x0][0x380] ;  /* 0x0000e000ff027b82 */ /* 0x001e220000000a00 */
[----:B------:R-:W-:Y:S01]  /*2ed0*/  HFMA2 R6, -RZ, RZ, 2.6226043701171875e-06, 2.0625 ;  /* 0x002c4020ff067431 */ /* 0x000fe200000001ff */
[----:B0-----:R0:W-:Y:S06]  /*2ee0*/  STG.E.64 desc[UR4][R2.64+0x8f8], R8 ;  /* 0x0008f80802007986 */ /* 0x0011ec000c101b04 */
[----:B0-----:R-:W0:Y:S01]  /*2ef0*/  LDC.64 R2, c[0x0][0x380] ;  /* 0x0000e000ff027b82 */ /* 0x001e220000000a00 */
[----:B------:R-:W-:Y:S01]  /*2f00*/  IMAD.MOV.U32 R8, RZ, RZ, 0x2c6730 ;  /* 0x002c6730ff087424 */ /* 0x000fe200078e00ff */
[----:B0-----:R0:W-:Y:S06]  /*2f10*/  STG.E.64 desc[UR4][R2.64+0x900], R4 ;  /* 0x0009000402007986 */ /* 0x0011ec000c101b04 */
[----:B0-----:R-:W0:Y:S01]  /*2f20*/  LDC.64 R2, c[0x0][0x380] ;  /* 0x0000e000ff027b82 */ /* 0x001e220000000a00 */
[----:B------:R-:W-:Y:S01]  /*2f30*/  HFMA2 R4, -RZ, RZ, 2.6226043701171875e-06, -0.0003814697265625 ;  /* 0x002c8e40ff047431 */ /* 0x000fe200000001ff */
[----:B0-----:R0:W-:Y:S06]  /*2f40*/  STG.E.64 desc[UR4][R2.64+0x908], R10 ;  /* 0x0009080a02007986 */ /* 0x0011ec000c101b04 */
[----:B0-----:R-:W0:Y:S01]  /*2f50*/  LDC.64 R2, c[0x0][0x380] ;  /* 0x0000e000ff027b82 */ /* 0x001e220000000a00 */
[----:B------:R-:W-:Y:S01]  /*2f60*/  IMAD.MOV.U32 R10, RZ, RZ, 0x2cb550 ;  /* 0x002cb550ff0a7424 */ /* 0x000fe200078e00ff */
[----:B0-----:R0:W-:Y:S06]  /*2f70*/  STG.E.64 desc[UR4][R2.64+0x910], R6 ;  /* 0x0009100602007986 */ /* 0x0011ec000c101b04 */
[----:B0-----:R-:W0:Y:S01]  /*2f80*/  LDC.64 R2, c[0x0][0x380] ;  /* 0x0000e000ff027b82 */ /* 0x001e220000000a00 */
[----:B------:R-:W-:Y:S01]  /*2f90*/  HFMA2 R6, -RZ, RZ, 2.6226043701171875e-06, -280 ;  /* 0x002cdc60ff067431 */ /* 0x000fe200000001ff */
[----:B0-----:R0:W-:Y:S06]  /*2fa0*/  STG.E.64 desc[UR4][R2.64+0x918], R8 ;  /* 0x0009180802007986 */ /* 0x0011ec000c101b04 */
[----:B0-----:R-:W0:Y:S01]  /*2fb0*/  LDC.64 R2, c[0x0][0x380] ;  /* 0x0000e000ff027b82 */ /* 0x001e220000000a00 */
[----:B------:R-:W-:Y:S01]  /*2fc0*/  IMAD.MOV.U32 R8, RZ, RZ, 0x2d0370 ;  /* 0x002d0370ff087424 */ /* 0x000fe200078e00ff */
[----:B0-----:R0:W-:Y:S06]  /*2fd0*/  STG.E.64 desc[UR4][R2.64+0x920], R4 ;  /* 0x0009200402007986 */ /* 0x0011ec000c101b04 */
[----:B0-----:R-:W0:Y:S01]  /*2fe0*/  LDC.64 R2, c[0x0][0x380] ;  /* 0x0000e000ff027b82 */ /* 0x001e220000000a00 */
[----:B------:R-:W-:Y:S01]  /*2ff0*/  HFMA2 R4, -RZ, RZ, 2.682209014892578125e-06, 0.05078125 ;  /* 0x002d2a80ff047431 */ /* 0x000fe200000001ff */
[----:B0-----:R0:W-:Y:S06]  /*3000*/  STG.E.64 desc[UR4][R2.64+0x928], R10 ;  /* 0x0009280a02007986 */ /* 0x0011ec000c101b04 */
[----:B0-----:R-:W0:Y:S01]  /*3010*/  LDC.64 R2, c[0x0][0x380] ;  /* 0x0000e000ff027b82 */ /* 0x001e220000000a00 */
[----:B------:R-:W-:Y:S01]  /*3020*/  IMAD.MOV.U32 R10, RZ, RZ, 0x2d5190 ;  /* 0x002d5190ff0a7424 */ /* 0x000fe200078e00ff */
[----:B0-----:R0:W-:Y:S06]  /*3030*/  STG.E.64 desc[UR4][R2.64+0x930], R6 ;  /* 0x0009300602007986 */ /* 0x0011ec000c101b04 */
[----:B0-----:R-:W0:Y:S01]  /*3040*/  LDC.64 R2, c[0x0][0x380] ;  /* 0x0000e000ff027b82 */ /* 0x001e220000000a00 */
[----:B------:R-:W-:Y:S01]  /*3050*/  HFMA2 R6, -RZ, RZ, 2.682209014892578125e-06, 37888 ;  /* 0x002d78a0ff067431 */ /* 0x000fe200000001ff */
[----:B0-----:R0:W-:Y:S06]  /*3060*/  STG.E.64 desc[UR4][R2.64+0x938], R8 ;  /* 0x0009380802007986 */ /* 0x0011ec000c101b04 */
[----:B0-----:R-:W0:Y:S01]  /*3070*/  LDC.64 R2, c[0x0][0x380] ;  /* 0x0000e000ff027b82 */ /* 0x001e220000000a00 */
[----:B------:R-:W-:Y:S01]  /*3080*/  IMAD.MOV.U32 R8, RZ, RZ, 0x2d9fb0 ;  /* 0x002d9fb0ff087424 */ /* 0x000fe200078e00ff */
[----:B0-----:R0:W-:Y:S06]  /*3090*/  STG.E.64 desc[UR4][R2.64+0x940], R4 ;  /* 0x0009400402007986 */ /* 0x0011ec000c101b04 */
[----:B0-----:R-:W0:Y:S01]  /*30a0*/  LDC.64 R2, c[0x0][0x380] ;  /* 0x0000e000ff027b82 */ /* 0x001e220000000a00 */
[----:B------:R-:W-:Y:S01]  /*30b0*/  HFMA2 R4, -RZ, RZ, 2.682209014892578125e-06, -6.75 ;  /* 0x002dc6c0ff047431 */ /* 0x000fe200000001ff */
[----:B0-----:R0:W-:Y:S06]  /*30c0*/  STG.E.64 desc[UR4][R2.64+0x948], R10 ;  /* 0x0009480a02007986 */ /* 0x0011ec000c101b04 */
[----:B0-----:R-:W0:Y:S01]  /*30d0*/  LDC.64 R2, c[0x0][0x380] ;  /* 0x0000e000ff027b82 */ /* 0x001e220000000a00 */
[----:B------:R-:W-:Y:S01]  /*30e0*/  IMAD.MOV.U32 R10, RZ, RZ, 0x2dedd0 ;  /* 0x002dedd0ff0a7424 */ /* 0x000fe200078e00ff */
[----:B0-----:R0:W-:Y:S06]  /*30f0*/  STG.E.64 desc[UR4][R2.64+0x950], R6 ;  /* 0x0009500602007986 */ /* 0x0011ec000c101b04 */
[----:B0-----:R-:W0:Y:S01]  /*3100*/  LDC.64 R2, c[0x0][0x380] ;  /* 0x0000e000ff027b82 */ /* 0x001e220000000a00 */
[----:B------:R-:W-:Y:S01]  /*3110*/  HFMA2 R6, -RZ, RZ, 2.74181365966796875e-06, 0.001190185546875 ;  /* 0x002e14e0ff067431 */ /* 0x000fe200000001ff */
[----:B0-----:R0:W-:Y:S06]  /*3120*/  STG.E.64 desc[UR4][R2.64+0x958], R8 ;  /* 0x0009580802007986 */ /* 0x0011ec000c101b04 */
[----:B0-----:R-:W0:Y:S01]  /*3130*/  LDC.64 R2, c[0x0][0x380] ;  /* 0x0000e000ff027b82 */ /* 0x001e220000000a00 */
[----:B------:R-:W-:Y:S01]  /*3140*/  IMAD.MOV.U32 R8, RZ, RZ, 0x2e3bf0 ;  /* 0x002e3bf0ff087424 */ /* 0x000fe200078e00ff */
[----:B0-----:R0:W-:Y:S06]  /*3150*/  STG.E.64 desc[UR4][R2.64+0x960], R4 ;  /* 0x0009600402007986 */ /* 0x0011ec000c101b04 */
[----:B0-----:R-:W0:Y:S01]  /*3160*/  LDC.64 R2, c[0x0][0x380] ;  /* 0x0000e000ff027b82 */ /* 0x001e220000000a00 */
[----:B------:R-:W-:Y:S01]  /*3170*/  HFMA2 R4, -RZ, RZ, 2.74181365966796875e-06, 896 ;  /* 0x002e6300ff047431 */ /* 0x000fe200000001ff */
[----:B0-----:R0:W-:Y:S06]  /*3180*/  STG.E.64 desc[UR4][R2.64+0x968], R10 ;  /* 0x0009680a02007986 */ /* 0x0011ec000c101b04 */
[----:B0-----:R-:W0:Y:S01]  /*3190*/  LDC.64 R2, c[0x0][0x380] ;  /* 0x0000e000ff027b82 */ /* 0x001e220000000a00 */
[----:B------:R-:W-:Y:S01]  /*31a0*/  IMAD.MOV.U32 R10, RZ, RZ, 0x2e8a10 ;  /* 0x002e8a10ff0a7424 */ /* 0x000fe200078e00ff */
[----:B0-----:R0:W-:Y:S06]  /*31b0*/  STG.E.64 desc[UR4][R2.64+0x970], R6 ;  /* 0x0009700602007986 */ /* 0x0011ec000c101b04 */
[----:B0-----:R-:W0:Y:S01]  /*31c0*/  LDC.64 R2, c[0x0][0x380] ;  /* 0x0000e000ff027b82 */ /* 0x001e220000000a00 */
[----:B------:R-:W-:Y:S01]  /*31d0*/  HFMA2 R6, -RZ, RZ, 2.74181365966796875e-06, -0.16015625 ;  /* 0x002eb120ff067431 */ /* 0x000fe200000001ff */
        /* <DEDUP_REMOVED lines=11> */
[----:B------:R-:W-:Y:S01]  /*3290*/  HFMA2 R6, -RZ, RZ, 2.801418304443359375e-06, 21.5 ;  /* 0x002f4d60ff067431 */ /* 0x000fe200000001ff */
[----:B0-----:R0:W-:Y:S06]  /*32a0*/  STG.E.64 desc[UR4][R2.64+0x998], R8 ;  /* 0x0009980802007986 */ /* 0x0011ec000c101b04 */
[----:B0-----:R-:W0:Y:S01]  /*32b0*/  LDC.64 R2, c[0x0][0x380] ;  /* 0x0000e000ff027b82 */ /* 0x001e220000000a00 */
[----:B------:R-:W-:Y:S01]  /*32c0*/  IMAD.MOV.U32 R8, RZ, RZ, 0x2f7470 ;  /* 0x002f7470ff087424 */ /* 0x000fe200078e00ff */
[----:B0-----:R0:W-:Y:S06]  /*32d0*/  STG.E.64 desc[UR4][R2.64+0x9a0], R4 ;  /* 0x0009a00402007986 */ /* 0x0011ec000c101b04 */
[----:B0-----:R-:W0:Y:S01]  /*32e0*/  LDC.64 R2, c[0x0][0x380] ;  /* 0x0000e000ff027b82 */ /* 0x001e220000000a00 */
[----:B------:R-:W-:Y:S01]  /*32f0*/  HFMA2 R4, -RZ, RZ, 2.801418304443359375e-06, -0.003662109375 ;  /* 0x002f9b80ff047431 */ /* 0x000fe200000001ff */
[----:B0-----:R0:W-:Y:S06]  /*3300*/  STG.E.64 desc[UR4][R2.64+0x9a8], R10 ;  /* 0x0009a80a02007986 */ /* 0x0011ec000c101b04 */
[----:B0-----:R-:W0:Y:S01]  /*3310*/  LDC.64 R2, c[0x0][0x380] ;  /* 0x0000e000ff027b82 */ /* 0x001e220000000a00 */
[----:B------:R-:W-:Y:S01]  /*3320*/  IMAD.MOV.U32 R10, RZ, RZ, 0x2fc290 ;  /* 0x002fc290ff0a7424 */ /* 0x000fe200078e00ff */
[----:B0-----:R0:W-:Y:S06]  /*3330*/  STG.E.64 desc[UR4][R2.64+0x9b0], R6 ;  /* 0x0009b00602007986 */ /* 0x0011ec000c101b04 */
[----:B0-----:R-:W0:Y:S01]  /*3340*/  LDC.64 R2, c[0x0][0x380] ;  /* 0x0000e000ff027b82 */ /* 0x001e220000000a00 */
[----:B------:R-:W-:Y:S01]  /*3350*/  HFMA2 R6, -RZ, RZ, 2.801418304443359375e-06, -2880 ;  /* 0x002fe9a0ff067431 */ /* 0x000fe200000001ff */
[----:B0-----:R0:W-:Y:S06]  /*3360*/  STG.E.64 desc[UR4][R2.64+0x9b8], R8 ;  /* 0x0009b80802007986 */ /* 0x0011ec000c101b04 */
[----:B0-----:R-:W0:Y:S01]  /*3370*/  LDC.64 R2, c[0x0][0x380] ;  /* 0x0000e000ff027b82 */ /* 0x001e220000000a00 */
[----:B------:R-:W-:Y:S01]  /*3380*/  IMAD.MOV.U32 R8, RZ, RZ, 0x3010b0 ;  /* 0x003010b0ff087424 */ /* 0x000fe200078e00ff */
[----:B0-----:R0:W-:Y:S06]  /*3390*/  STG.E.64 desc[UR4][R2.64+0x9c0], R4 ;  /* 0x0009c00402007986 */ /* 0x0011ec000c101b04 */
[----:B0-----:R-:W0:Y:S01]  /*33a0*/  LDC.64 R2, c[0x0][0x380] ;  /* 0x0000e000ff027b82 */ /* 0x001e220000000a00 */
[----:B------:R-:W-:Y:S01]  /*33b0*/  HFMA2 R4, -RZ, RZ, 2.86102294921875e-06, 0.484375 ;  /* 0x003037c0ff047431 */ /* 0x000fe200000001ff */
[----:B0-----:R0:W-:Y:S06]  /*33c0*/  STG.E.64 desc[UR4][R2.64+0x9c8], R10 ;  /* 0x0009c80a02007986 */ /* 0x0011ec000c101b04 */
[----:B0-----:R-:W0:Y:S01]  /*33d0*/  LDC.64 R2, c[0x0][0x380] ;  /* 0x0000e000ff027b82 */ /* 0x001e220000000a00 */
[----:B------:R-:W-:Y:S01]  /*33e0*/  IMAD.MOV.U32 R10, RZ, RZ, 0x305ed0 ;  /* 0x00305ed0ff0a7424 */ /* 0x000fe200078e00ff */
[----:B0-----:R0:W-:Y:S06]  /*33f0*/  STG.E.64 desc[UR4][R2.64+0x9d0], R6 ;  /* 0x0009d00602007986 */ /* 0x0011ec000c101b04 */
[----:B0-----:R-:W0:Y:S01]  /*3400*/  LDC.64 R2, c[0x0][0x380] ;  /* 0x0000e000ff027b82 */ /* 0x001e220000000a00 */
[----:B------:R-:W-:Y:S01]  /*3410*/  HFMA2 R6, -RZ, RZ, 2.86102294921875e-06, -8.96453857421875e-05 ;  /* 0x003085e0ff067431 */ /* 0x000fe200000001ff */
[----:B0-----:R0:W-:Y:S06]  /*3420*/  STG.E.64 desc[UR4][R2.64+0x9d8], R8 ;  /* 0x0009d80802007986 */ /* 0x0011ec000c101b04 */
[----:B0-----:R-:W0:Y:S01]  /*3430*/  LDC.64 R2, c[0x0][0x380] ;  /* 0x0000e000ff027b82 */ /* 0x001e220000000a00 */
[----:B------:R-:W-:Y:S01]  /*3440*/  IMAD.MOV.U32 R8, RZ, RZ, 0x30acf0 ;  /* 0x0030acf0ff087424 */ /* 0x000fe200078e00ff */
[----:B0-----:R0:W-:Y:S06]  /*3450*/  STG.E.64 desc[UR4][R2.64+0x9e0], R4 ;  /* 0x0009e00402007986 */ /* 0x0011ec000c101b04 */
[----:B0-----:R-:W0:Y:S01]  /*3460*/  LDC.64 R2, c[0x0][0x380] ;  /* 0x0000e000ff027b82 */ /* 0x001e220000000a00 */
[----:B------:R-:W-:Y:S01]  /*3470*/  HFMA2 R4, -RZ, RZ, 2.86102294921875e-06, -64 ;  /* 0x0030d400ff047431 */ /* 0x000fe200000001ff */
[----:B0-----:R0:W-:Y:S06]  /*3480*/  STG.E.64 desc[UR4][R2.64+0x9e8], R10 ;  /* 0x0009e80a02007986 */ /* 0x0011ec000c101b04 */
[----:B0-----:R-:W0:Y:S01]  /*3490*/  LDC.64 R2, c[0x0][0x380] ;  /* 0x0000e000ff027b82 */ /* 0x001e220000000a00 */
[----:B------:R-:W-:Y:S01]  /*34a0*/  IMAD.MOV.U32 R10, RZ, RZ, 0x30fb10 ;  /* 0x0030fb10ff0a7424 */ /* 0x000fe200078e00ff */
[----:B0-----:R0:W-:Y:S06]  /*34b0*/  STG.E.64 desc[UR4][R2.64+0x9f0], R6 ;  /* 0x0009f00602007986 */ /* 0x0011ec000c101b04 */
[----:B0-----:R-:W0:Y:S01]  /*34c0*/  LDC.64 R2, c[0x0][0x380] ;  /* 0x0000e000ff027b82 */ /* 0x001e220000000a00 */
[----:B------:R-:W-:Y:S01]  /*34d0*/  HFMA2 R6, -RZ, RZ, 2.920627593994140625e-06, 0.011962890625 ;  /* 0x00312220ff067431 */ /* 0x000fe200000001ff */
[----:B0-----:R0:W-:Y:S06]  /*34e0*/  STG.E.64 desc[UR4][R2.64+0x9f8], R8 ;  /* 0x0009f80802007986 */ /* 0x0011ec000c101b04 */
[----:B0-----:R-:W0:Y:S01]  /*34f0*/  LDC.64 R2, c[0x0][0x380] ;  /* 0x0000e000ff027b82 */ /* 0x001e220000000a00 */
[----:B------:R-:W-:Y:S01]  /*3500*/  IMAD.MOV.U32 R8, RZ, RZ, 0x314930 ;  /* 0x00314930ff087424 */ /* 0x000fe200078e00ff */
[----:B0-----:R0:W-:Y:S06]  /*3510*/  STG.E.64 desc[UR4][R2.64+0xa00], R4 ;  /* 0x000a000402007986 */ /* 0x0011ec000c101b04 */
[----:B0-----:R-:W0:Y:S01]  /*3520*/  LDC.64 R2, c[0x0][0x380] ;  /* 0x0000e000ff027b82 */ /* 0x001e220000000a00 */
[----:B------:R-:W-:Y:S01]  /*3530*/  HFMA2 R4, -RZ, RZ, 2.920627593994140625e-06, 8704 ;  /* 0x00317040ff047431 */ /* 0x000fe200000001ff */
[----:B0-----:R0:W-:Y:S06]  /*3540*/  STG.E.64 desc[UR4][R2.64+0xa08], R10 ;  /* 0x000a080a02007986 */ /* 0x0011ec000c101b04 */
[----:B0-----:R-:W0:Y:S01]  /*3550*/  LDC.64 R2, c[0x0][0x380] ;  /* 0x0000e000ff027b82 */ /* 0x001e220000000a00 */
[----:B------:R-:W-:Y:S01]  /*3560*/  IMAD.MOV.U32 R10, RZ, RZ, 0x319750 ;  /* 0x00319750ff0a7424 */ /* 0x000fe200078e00ff */
[----:B0-----:R0:W-:Y:S06]  /*3570*/  STG.E.64 desc[UR4][R2.64+0xa10], R6 ;  /* 0x000a100602007986 */ /* 0x0011ec000c101b04 */
[----:B0-----:R-:W0:Y:S01]  /*3580*/  LDC.64 R2, c[0x0][0x380] ;  /* 0x0000e000ff027b82 */ /* 0x001e220000000a00 */
[----:B------:R-:W-:Y:S01]  /*3590*/  HFMA2 R6, -RZ, RZ, 2.920627593994140625e-06, -1.59375 ;  /* 0x0031be60ff067431 */ /* 0x000fe200000001ff */
[----:B0-----:R0:W-:Y:S06]  /*35a0*/  STG.E.64 desc[UR4][R2.64+0xa18], R8 ;  /* 0x000a180802007986 */ /* 0x0011ec000c101b04 */
[----:B0-----:R-:W0:Y:S01]  /*35b0*/  LDC.64 R2, c[0x0][0x380] ;  /* 0x0000e000ff027b82 */ /* 0x001e220000000a00 */
[----:B------:R-:W-:Y:S01]  /*35c0*/  IMAD.MOV.U32 R8, RZ, RZ, 0x31e570 ;  /* 0x0031e570ff087424 */ /* 0x000fe200078e00ff */
[----:B0-----:R0:W-:Y:S06]  /*35d0*/  STG.E.64 desc[UR4][R2.64+0xa20], R4 ;  /* 0x000a200402007986 */ /* 0x0011ec000c101b04 */
[----:B0-----:R-:W0:Y:S01]  /*35e0*/  LDC.64 R2, c[0x0][0x380] ;  /* 0x0000e000ff027b82 */ /* 0x001e220000000a00 */
[----:B------:R-:W-:Y:S01]  /*35f0*/  HFMA2 R4, -RZ, RZ, 2.98023223876953125e-06, 0.000274658203125 ;  /* 0x00320c80ff047431 */ /* 0x000fe200000001ff */
[----:B0-----:R0:W-:Y:S06]  /*3600*/  STG.E.64 desc[UR4][R2.64+0xa28], R10 ;  /* 0x000a280a02007986 */ /* 0x0011ec000c101b04 */
[----:B0-----:R-:W0:Y:S01]  /*3610*/  LDC.64 R2, c[0x0][0x380] ;  /* 0x0000e000ff027b82 */ /* 0x001e220000000a00 */
[----:B------:R-:W-:Y:S01]  /*3620*/  IMAD.MOV.U32 R10, RZ, RZ, 0x323390 ;  /* 0x00323390ff0a7424 */ /* 0x000fe200078e00ff */
[----:B0-----:R0:W-:Y:S06]  /*3630*/  STG.E.64 desc[UR4][R2.64+0xa30], R6 ;  /* 0x000a300602007986 */ /* 0x0011ec000c101b04 */
[----:B0-----:R-:W0:Y:S01]  /*3640*/  LDC.64 R2, c[0x0][0x380] ;  /* 0x0000e000ff027b82 */ /* 0x001e220000000a00 */
[----:B------:R-:W-:Y:S01]  /*3650*/  HFMA2 R6, -RZ, RZ, 2.98023223876953125e-06, 212 ;  /* 0x00325aa0ff067431 */ /* 0x000fe200000001ff */
[----:B0-----:R0:W-:Y:S06]  /*3660*/  STG.E.64 desc[UR4][R2.64+0xa38], R8 ;  /* 0x000a380802007986 */ /* 0x0011ec000c101b04 */
[----:B0-----:R-:W0:Y:S01]  /*3670*/  LDC.64 R2, c[0x0][0x380] ;  /* 0x0000e000ff027b82 */ /* 0x001e220000000a00 */
[----:B------:R-:W-:Y:S01]  /*3680*/  IMAD.MOV.U32 R8, RZ, RZ, 0x3281b0 ;  /* 0x003281b0ff087424 */ /* 0x000fe200078e00ff */
[----:B0-----:R0:W-:Y:S06]  /*3690*/  STG.E.64 desc[UR4][R2.64+0xa40], R4 ;  /* 0x000a400402007986 */ /* 0x0011ec000c101b04 */
[----:B0-----:R-:W0:Y:S01]  /*36a0*/  LDC.64 R2, c[0x0][0x380] ;  /* 0x0000e000ff027b82 */ /* 0x001e220000000a00 */
[----:B------:R-:W-:Y:S01]  /*36b0*/  HFMA2 R4, -RZ, RZ, 2.98023223876953125e-06, -0.037109375 ;  /* 0x0032a8c0ff047431 */ /* 0x000fe200000001ff */
[----:B0-----:R0:W-:Y:S06]  /*36c0*/  STG.E.64 desc[UR4][R2.64+0xa48], R10 ;  /* 0x000a480a02007986 */ /* 0x0011ec000c101b04 */
[----:B0-----:R-:W0:Y:S01]  /*36d0*/  LDC.64 R2, c[0x0][0x380] ;  /* 0x0000e000ff027b82 */ /* 0x001e220000000a00 */
[----:B------:R-:W-:Y:S01]  /*36e0*/  IMAD.MOV.U32 R10, RZ, RZ, 0x32cfd0 ;  /* 0x0032cfd0ff0a7424 */ /* 0x000fe200078e00ff */
[----:B0-----:R0:W-:Y:S06]  /*36f0*/  STG.E.64 desc[UR4][R2.64+0xa50], R6 ;  /* 0x000a500602007986 */ /* 0x0011ec000c101b04 */
[----:B0-----:R-:W0:Y:S01]  /*3700*/  LDC.64 R2, c[0x0][0x380] ;  /* 0x0000e000ff027b82 */ /* 0x001e220000000a00 */
[----:B------:R-:W-:Y:S01]  /*3710*/  HFMA2 R6, -RZ, RZ, 2.98023223876953125e-06, -28160 ;  /* 0x0032f6e0ff067431 */ /* 0x000fe200000001ff */
[----:B0-----:R0:W-:Y:S06]  /*3720*/  STG.E.64 desc[UR4][R2.64+0xa58], R8 ;  /* 0x000a580802007986 */ /* 0x0011ec000c101b04 */
[----:B0-----:R-:W0:Y:S01]  /*3730*/  LDC.64 R2, c[0x0][0x380] ;  /* 0x0000e000ff027b82 */ /* 0x001e220000000a00 */
[----:B------:R-:W-:Y:S01]  /*3740*/  IMAD.MOV.U32 R8, RZ, RZ, 0x331df0 ;  /* 0x00331df0ff087424 */ /* 0x000fe200078e00ff */
[----:B0-----:R0:W-:Y:S06]  /*3750*/  STG.E.64 desc[UR4][R2.64+0xa60], R4 ;  /* 0x000a600402007986 */ /* 0x0011ec000c101b04 */
[----:B0-----:R-:W0:Y:S01]  /*3760*/  LDC.64 R2, c[0x0][0x380] ;  /* 0x0000e000ff027b82 */ /* 0x001e220000000a00 */
[----:B------:R-:W-:Y:S01]  /*3770*/  HFMA2 R4, -RZ, RZ, 3.039836883544921875e-06, 5 ;  /* 0x00334500ff047431 */ /* 0x000fe200000001ff */
[----:B0-----:R0:W-:Y:S06]  /*3780*/  STG.E.64 desc[UR4][R2.64+0xa68], R10 ;  /* 0x000a680a02007986 */ /* 0x0011ec000c101b04 */
[----:B0-----:R-:W0:Y:S01]  /*3790*/  LDC.64 R2, c[0x0][0x380] ;  /* 0x0000e000ff027b82 */ /* 0x001e220000000a00 */
[----:B------:R-:W-:Y:S01]  /*37a0*/  IMAD.MOV.U32 R10, RZ, RZ, 0x336c10 ;  /* 0x00336c10ff0a7424 */ /* 0x000fe200078e00ff */
[----:B0-----:R0:W-:Y:S06]  /*37b0*/  STG.E.64 desc[UR4][R2.64+0xa70], R6 ;  /* 0x000a700602007986 */ /* 0x0011ec000c101b04 */
[----:B0-----:R-:W0:Y:S01]  /*37c0*/  LDC.64 R2, c[0x0][0x380] ;  /* 0x0000e000ff027b82 */ /* 0x001e220000000a00 */
[----:B------:R-:W-:Y:S01]  /*37d0*/  HFMA2 R6, -RZ, RZ, 3.039836883544921875e-06, -0.0008697509765625 ;  /* 0x00339320ff067431 */ /* 0x000fe200000001ff */
[----:B0-----:R0:W-:Y:S06]  /*37e0*/  STG.E.64 desc[UR4][R2.64+0xa78], R8 ;  /* 0x000a780802007986 */ /* 0x0011ec000c101b04 */
[----:B0-----:R-:W0:Y:S01]  /*37f0*/  LDC.64 R2, c[0x0][0x380] ;  /* 0x0000e000ff027b82 */ /* 0x001e220000000a00 */
[----:B------:R-:W-:Y:S01]  /*3800*/  IMAD.MOV.U32 R8, RZ, RZ, 0x33ba30 ;  /* 0x0033ba30ff087424 */ /* 0x000fe200078e00ff */
[----:B0-----:R0:W-:Y:S06]  /*3810*/  STG.E.64 desc[UR4][R2.64+0xa80], R4 ;  /* 0x000a800402007986 */ /* 0x0011ec000c101b04 */
[----:B0-----:R-:W0:Y:S01]  /*3820*/  LDC.64 R2, c[0x0][0x380] ;  /* 0x0000e000ff027b82 */ /* 0x001e220000000a00 */
[----:B------:R-:W-:Y:S01]  /*3830*/  HFMA2 R4, -RZ, RZ, 3.039836883544921875e-06, -672 ;  /* 0x0033e140ff047431 */ /* 0x000fe200000001ff */
[----:B0-----:R0:W-:Y:S06]  /*3840*/  STG.E.64 desc[UR4][R2.64+0xa88], R10 ;  /* 0x000a880a02007986 */ /* 0x0011ec000c101b04 */
[----:B0-----:R-:W0:Y:S01]  /*3850*/  LDC.64 R2, c[0x0][0x380] ;  /* 0x0000e000ff027b82 */ /* 0x001e220000000a00 */
[----:B------:R-:W-:Y:S01]  /*3860*/  IMAD.MOV.U32 R10, RZ, RZ, 0x340850 ;  /* 0x00340850ff0a7424 */ /* 0x000fe200078e00ff */
[----:B0-----:R0:W-:Y:S06]  /*3870*/  STG.E.64 desc[UR4][R2.64+0xa90], R6 ;  /* 0x000a900602007986 */ /* 0x0011ec000c101b04 */
[----:B0-----:R-:W0:Y:S01]  /*3880*/  LDC.64 R2, c[0x0][0x380] ;  /* 0x0000e000ff027b82 */ /* 0x001e220000000a00 */
[----:B------:R-:W-:Y:S01]  /*3890*/  HFMA2 R6, -RZ, RZ, 3.0994415283203125e-06, 0.115234375 ;  /* 0x00342f60ff067431 */ /* 0x000fe200000001ff */
        /* <DEDUP_REMOVED lines=11> */
[----:B------:R-:W-:Y:S01]  /*3950*/  HFMA2 R6, -RZ, RZ, 3.0994415283203125e-06, -15.25 ;  /* 0x0034cba0ff067431 */ /* 0x000fe200000001ff */
[----:B0-----:R0:W-:Y:S06]  /*3960*/  STG.E.64 desc[UR4][R2.64+0xab8], R8 ;  /* 0x000ab80802007986 */ /* 0x0011ec000c101b04 */
[----:B0-----:R-:W0:Y:S01]  /*3970*/  LDC.64 R2, c[0x0][0x380] ;  /* 0x0000e000ff027b82 */ /* 0x001e220000000a00 */
[----:B------:R-:W-:Y:S01]  /*3980*/  IMAD.MOV.U32 R8, RZ, RZ, 0x34f2b0 ;  /* 0x0034f2b0ff087424 */ /* 0x000fe200078e00ff */
[----:B0-----:R0:W-:Y:S06]  /*3990*/  STG.E.64 desc[UR4][R2.64+0xac0], R4 ;  /* 0x000ac00402007986 */ /* 0x0011ec000c101b04 */
[----:B0-----:R-:W0:Y:S01]  /*39a0*/  LDC.64 R2, c[0x0][0x380] ;  /* 0x0000e000ff027b82 */ /* 0x001e220000000a00 */
[----:B------:R-:W-:Y:S01]  /*39b0*/  HFMA2 R4, -RZ, RZ, 3.159046173095703125e-06, 0.0028076171875 ;  /* 0x003519c0ff047431 */ /* 0x000fe200000001ff */
[----:B0-----:R0:W-:Y:S06]  /*39c0*/  STG.E.64 desc[UR4][R2.64+0xac8], R10 ;  /* 0x000ac80a02007986 */ /* 0x0011ec000c101b04 */
[----:B0-----:R-:W0:Y:S01]  /*39d0*/  LDC.64 R2, c[0x0][0x380] ;  /* 0x0000e000ff027b82 */ /* 0x001e220000000a00 */
[----:B------:R-:W-:Y:S01]  /*39e0*/  IMAD.MOV.U32 R10, RZ, RZ, 0x3540d0 ;  /* 0x003540d0ff0a7424 */ /* 0x000fe200078e00ff */
[----:B0-----:R0:W-:Y:S06]  /*39f0*/  STG.E.64 desc[UR4][R2.64+0xad0], R6 ;  /* 0x000ad00602007986 */ /* 0x0011ec000c101b04 */
[----:B0-----:R-:W0:Y:S01]  /*3a00*/  LDC.64 R2, c[0x0][0x380] ;  /* 0x0000e000ff027b82 */ /* 0x001e220000000a00 */
[----:B------:R-:W-:Y:S01]  /*3a10*/  HFMA2 R6, -RZ, RZ, 3.159046173095703125e-06, 2016 ;  /* 0x003567e0ff067431 */ /* 0x000fe200000001ff */
[----:B0-----:R0:W-:Y:S06]  /*3a20*/  STG.E.64 desc[UR4][R2.64+0xad8], R8 ;  /* 0x000ad80802007986 */ /* 0x0011ec000c101b04 */
[----:B0-----:R-:W0:Y:S01]  /*3a30*/  LDC.64 R2, c[0x0][0x380] ;  /* 0x0000e000ff027b82 */ /* 0x001e220000000a00 */
[----:B------:R-:W-:Y:S01]  /*3a40*/  IMAD.MOV.U32 R8, RZ, RZ, 0x358ef0 ;  /* 0x00358ef0ff087424 */ /* 0x000fe200078e00ff */
[----:B0-----:R0:W-:Y:S06]  /*3a50*/  STG.E.64 desc[UR4][R2.64+0xae0], R4 ;  /* 0x000ae00402007986 */ /* 0x0011ec000c101b04 */
[----:B0-----:R-:W0:Y:S01]  /*3a60*/  LDC.64 R2, c[0x0][0x380] ;  /* 0x0000e000ff027b82 */ /* 0x001e220000000a00 */
[----:B------:R-:W-:Y:S01]  /*3a70*/  HFMA2 R4, -RZ, RZ, 3.159046173095703125e-06, -0.375 ;  /* 0x0035b600ff047431 */ /* 0x000fe200000001ff */
[----:B0-----:R0:W-:Y:S06]  /*3a80*/  STG.E.64 desc[UR4][R2.64+0xae8], R10 ;  /* 0x000ae80a02007986 */ /* 0x0011ec000c101b04 */
[----:B0-----:R-:W0:Y:S01]  /*3a90*/  LDC.64 R2, c[0x0][0x380] ;  /* 0x0000e000ff027b82 */ /* 0x001e220000000a00 */
[----:B------:R-:W-:Y:S01]  /*3aa0*/  IMAD.MOV.U32 R10, RZ, RZ, 0x35dd10 ;  /* 0x0035dd10ff0a7424 */ /* 0x000fe200078e00ff */
[----:B0-----:R0:W-:Y:S06]  /*3ab0*/  STG.E.64 desc[UR4][R2.64+0xaf0], R6 ;  /* 0x000af00602007986 */ /* 0x0011ec000c101b04 */
[----:B0-----:R-:W0:Y:S01]  /*3ac0*/  LDC.64 R2, c[0x0][0x380] ;  /* 0x0000e000ff027b82 */ /* 0x001e220000000a00 */
[----:B------:R-:W-:Y:S01]  /*3ad0*/  HFMA2 R6, -RZ, RZ, 3.21865081787109375e-06, 6.29425048828125e-05 ;  /* 0x00360420ff067431 */ /* 0x000fe200000001ff */
[----:B0-----:R0:W-:Y:S06]  /*3ae0*/  STG.E.64 desc[UR4][R2.64+0xaf8], R8 ;  /* 0x000af80802007986 */ /* 0x0011ec000c101b04 */
[----:B0-----:R-:W0:Y:S01]  /*3af0*/  LDC.64 R2, c[0x0][0x380] ;  /* 0x0000e000ff027b82 */ /* 0x001e220000000a00 */
[----:B------:R-:W-:Y:S01]  /*3b00*/  IMAD.MOV.U32 R8, RZ, RZ, 0x362b30 ;  /* 0x00362b30ff087424 */ /* 0x000fe200078e00ff */
[----:B0-----:R0:W-:Y:S06]  /*3b10*/  STG.E.64 desc[UR4][R2.64+0xb00], R4 ;  /* 0x000b000402007986 */ /* 0x0011ec000c101b04 */
[----:B0-----:R-:W0:Y:S01]  /*3b20*/  LDC.64 R2, c[0x0][0x380] ;  /* 0x0000e000ff027b82 */ /* 0x001e220000000a00 */
[----:B------:R-:W-:Y:S01]  /*3b30*/  HFMA2 R4, -RZ, RZ, 3.21865081787109375e-06, 50 ;  /* 0x00365240ff047431 */ /* 0x000fe200000001ff */
[----:B0-----:R0:W-:Y:S06]  /*3b40*/  STG.E.64 desc[UR4][R2.64+0xb08], R10 ;  /* 0x000b080a02007986 */ /* 0x0011ec000c101b04 */
[----:B0-----:R-:W0:Y:S01]  /*3b50*/  LDC.64 R2, c[0x0][0x380] ;  /* 0x0000e000ff027b82 */ /* 0x001e220000000a00 */
[----:B------:R-:W-:Y:S01]  /*3b60*/  IMAD.MOV.U32 R10, RZ, RZ, 0x367950 ;  /* 0x00367950ff0a7424 */ /* 0x000fe200078e00ff */
[----:B0-----:R0:W-:Y:S06]  /*3b70*/  STG.E.64 desc[UR4][R2.64+0xb10], R6 ;  /* 0x000b100602007986 */ /* 0x0011ec000c101b04 */
[----:B0-----:R-:W0:Y:S01]  /*3b80*/  LDC.64 R2, c[0x0][0x380] ;  /* 0x0000e000ff027b82 */ /* 0x001e220000000a00 */
[----:B------:R-:W-:Y:S01]  /*3b90*/  HFMA2 R6, -RZ, RZ, 3.21865081787109375e-06, -0.008544921875 ;  /* 0x0036a060ff067431 */ /* 0x000fe200000001ff */
[----:B0-----:R0:W-:Y:S06]  /*3ba0*/  STG.E.64 desc[UR4][R2.64+0xb18], R8 ;  /* 0x000b180802007986 */ /* 0x0011ec000c101b04 */
[----:B0-----:R-:W0:Y:S01]  /*3bb0*/  LDC.64 R2, c[0x0][0x380] ;  /* 0x0000e000ff027b82 */ /* 0x001e220000000a00 */
[----:B------:R-:W-:Y:S01]  /*3bc0*/  IMAD.MOV.U32 R8, RZ, RZ, 0x36c770 ;  /* 0x0036c770ff087424 */ /* 0x000fe200078e00ff */
[----:B0-----:R0:W-:Y:S06]  /*3bd0*/  STG.E.64 desc[UR4][R2.64+0xb20], R4 ;  /* 0x000b200402007986 */ /* 0x0011ec000c101b04 */
[----:B0-----:R-:W0:Y:S01]  /*3be0*/  LDC.64 R2, c[0x0][0x380] ;  /* 0x0000e000ff027b82 */ /* 0x001e220000000a00 */
[----:B------:R-:W-:Y:S01]  /*3bf0*/  HFMA2 R4, -RZ, RZ, 3.21865081787109375e-06, -6656 ;  /* 0x0036ee80ff047431 */ /* 0x000fe200000001ff */
[----:B0-----:R0:W-:Y:S06]  /*3c00*/  STG.E.64 desc[UR4][R2.64+0xb28], R10 ;  /* 0x000b280a02007986 */ /* 0x0011ec000c101b04 */
[----:B0-----:R-:W0:Y:S01]  /*3c10*/  LDC.64 R2, c[0x0][0x380] ;  /* 0x0000e000ff027b82 */ /* 0x001e220000000a00 */
[----:B------:R-:W-:Y:S01]  /*3c20*/  IMAD.MOV.U32 R10, RZ, RZ, 0x371590 ;  /* 0x00371590ff0a7424 */ /* 0x000fe200078e00ff */
[----:B0-----:R0:W-:Y:S06]  /*3c30*/  STG.E.64 desc[UR4][R2.64+0xb30], R6 ;  /* 0x000b300602007986 */ /* 0x0011ec000c101b04 */
[----:B0-----:R-:W0:Y:S01]  /*3c40*/  LDC.64 R2, c[0x0][0x380] ;  /* 0x0000e000ff027b82 */ /* 0x001e220000000a00 */
[----:B------:R-:W-:Y:S01]  /*3c50*/  HFMA2 R6, -RZ, RZ, 3.278255462646484375e-06, 1.15625 ;  /* 0x00373ca0ff067431 */ /* 0x000fe200000001ff */
[----:B0-----:R0:W-:Y:S06]  /*3c60*/  STG.E.64 desc[UR4][R2.64+0xb38], R8 ;  /* 0x000b380802007986 */ /* 0x0011ec000c101b04 */
[----:B0-----:R-:W0:Y:S01]  /*3c70*/  LDC.64 R2, c[0x0][0x380] ;  /* 0x0000e000ff027b82 */ /* 0x001e220000000a00 */
[----:B------:R-:W-:Y:S01]  /*3c80*/  IMAD.MOV.U32 R8, RZ, RZ, 0x3763b0 ;  /* 0x003763b0ff087424 */ /* 0x000fe200078e00ff */
[----:B0-----:R0:W-:Y:S06]  /*3c90*/  STG.E.64 desc[UR4][R2.64+0xb40], R4 ;  /* 0x000b400402007986 */ /* 0x0011ec000c101b04 */
[----:B0-----:R-:W0:Y:S01]  /*3ca0*/  LDC.64 R2, c[0x0][0x380] ;  /* 0x0000e000ff027b82 */ /* 0x001e220000000a00 */
[----:B------:R-:W-:Y:S01]  /*3cb0*/  HFMA2 R4, -RZ, RZ, 3.278255462646484375e-06, -0.00020599365234375 ;  /* 0x00378ac0ff047431 */ /* 0x000fe200000001ff */
[----:B0-----:R0:W-:Y:S06]  /*3cc0*/  STG.E.64 desc[UR4][R2.64+0xb48], R10 ;  /* 0x000b480a02007986 */ /* 0x0011ec000c101b04 */
[----:B0-----:R-:W0:Y:S01]  /*3cd0*/  LDC.64 R2, c[0x0][0x380] ;  /* 0x0000e000ff027b82 */ /* 0x001e220000000a00 */
[----:B------:R-:W-:Y:S01]  /*3ce0*/  IMAD.MOV.U32 R10, RZ, RZ, 0x37b1d0 ;  /* 0x0037b1d0ff0a7424 */ /* 0x000fe200078e00ff */
[----:B0-----:R0:W-:Y:S06]  /*3cf0*/  STG.E.64 desc[UR4][R2.64+0xb50], R6 ;  /* 0x000b500602007986 */ /* 0x0011ec000c101b04 */
[----:B0-----:R-:W0:Y:S01]  /*3d00*/  LDC.64 R2, c[0x0][0x380] ;  /* 0x0000e000ff027b82 */ /* 0x001e220000000a00 */
[----:B------:R-:W-:Y:S01]  /*3d10*/  HFMA2 R6, -RZ, RZ, 3.278255462646484375e-06, -156 ;  /* 0x0037d8e0ff067431 */ /* 0x000fe200000001ff */
[----:B0-----:R0:W-:Y:S06]  /*3d20*/  STG.E.64 desc[UR4][R2.64+0xb58], R8 ;  /* 0x000b580802007986 */ /* 0x0011ec000c101b04 */
[----:B0-----:R-:W0:Y:S01]  /*3d30*/  LDC.64 R2, c[0x0][0x380] ;  /* 0x0000e000ff027b82 */ /* 0x001e220000000a00 */
[----:B------:R-:W-:Y:S01]  /*3d40*/  IMAD.MOV.U32 R8, RZ, RZ, 0x37fff0 ;  /* 0x0037fff0ff087424 */ /* 0x000fe200078e00ff */
[----:B0-----:R0:W-:Y:S06]  /*3d50*/  STG.E.64 desc[UR4][R2.64+0xb60], R4 ;  /* 0x000b600402007986 */ /* 0x0011ec000c101b04 */
[----:B0-----:R-:W0:Y:S01]  /*3d60*/  LDC.64 R2, c[0x0][0x380] ;  /* 0x0000e000ff027b82 */ /* 0x001e220000000a00 */
[----:B------:R-:W-:Y:S01]  /*3d70*/  HFMA2 R4, -RZ, RZ, 3.337860107421875e-06, 0.02734375 ;  /* 0x00382700ff047431 */ /* 0x000fe200000001ff */
[----:B0-----:R0:W-:Y:S06]  /*3d80*/  STG.E.64 desc[UR4][R2.64+0xb68], R10 ;  /* 0x000b680a02007986 */ /* 0x0011ec000c101b04 */
[----:B0-----:R-:W0:Y:S01]  /*3d90*/  LDC.64 R2, c[0x0][0x380] ;  /* 0x0000e000ff027b82 */ /* 0x001e220000000a00 */
[----:B------:R-:W-:Y:S01]  /*3da0*/  IMAD.MOV.U32 R10, RZ, RZ, 0x384e10 ;  /* 0x00384e10ff0a7424 */ /* 0x000fe200078e00ff */
[----:B0-----:R0:W-:Y:S06]  /*3db0*/  STG.E.64 desc[UR4][R2.64+0xb70], R6 ;  /* 0x000b700602007986 */ /* 0x0011ec000c101b04 */
[----:B0-----:R-:W0:Y:S01]  /*3dc0*/  LDC.64 R2, c[0x0][0x380] ;  /* 0x0000e000ff027b82 */ /* 0x001e220000000a00 */
[----:B------:R-:W-:Y:S01]  /*3dd0*/  HFMA2 R6, -RZ, RZ, 3.337860107421875e-06, 20992 ;  /* 0x00387520ff067431 */ /* 0x000fe200000001ff */
[----:B0-----:R0:W-:Y:S06]  /*3de0*/  STG.E.64 desc[UR4][R2.64+0xb78], R8 ;  /* 0x000b780802007986 */ /* 0x0011ec000c101b04 */
[----:B0-----:R-:W0:Y:S01]  /*3df0*/  LDC.64 R2, c[0x0][0x380] ;  /* 0x0000e000ff027b82 */ /* 0x001e220000000a00 */
[----:B------:R-:W-:Y:S01]  /*3e00*/  IMAD.MOV.U32 R8, RZ, RZ, 0x389c30 ;  /* 0x00389c30ff087424 */ /* 0x000fe200078e00ff */
[----:B0-----:R0:W-:Y:S06]  /*3e10*/  STG.E.64 desc[UR4][R2.64+0xb80], R4 ;  /* 0x000b800402007986 */ /* 0x0011ec000c101b04 */
[----:B0-----:R-:W0:Y:S01]  /*3e20*/  LDC.64 R2, c[0x0][0x380] ;  /* 0x0000e000ff027b82 */ /* 0x001e220000000a00 */
[----:B------:R-:W-:Y:S01]  /*3e30*/  HFMA2 R4, -RZ, RZ, 3.337860107421875e-06, -3.625 ;  /* 0x0038c340ff047431 */ /* 0x000fe200000001ff */
[----:B0-----:R0:W-:Y:S06]  /*3e40*/  STG.E.64 desc[UR4][R2.64+0xb88], R10 ;  /* 0x000b880a02007986 */ /* 0x0011ec000c101b04 */
[----:B0-----:R-:W0:Y:S01]  /*3e50*/  LDC.64 R2, c[0x0][0x380] ;  /* 0x0000e000ff027b82 */ /* 0x001e220000000a00 */
[----:B------:R-:W-:Y:S01]  /*3e60*/  IMAD.MOV.U32 R10, RZ, RZ, 0x38ea50 ;  /* 0x0038ea50ff0a7424 */ /* 0x000fe200078e00ff */
[----:B0-----:R0:W-:Y:S06]  /*3e70*/  STG.E.64 desc[UR4][R2.64+0xb90], R6 ;  /* 0x000b900602007986 */ /* 0x0011ec000c101b04 */
[----:B0-----:R-:W0:Y:S01]  /*3e80*/  LDC.64 R2, c[0x0][0x380] ;  /* 0x0000e000ff027b82 */ /* 0x001e220000000a00 */
[----:B------:R-:W-:Y:S01]  /*3e90*/  HFMA2 R6, -RZ, RZ, 3.397464752197265625e-06, 0.0006561279296875 ;  /* 0x00391160ff067431 */ /* 0x000fe200000001ff */
[----:B0-----:R0:W-:Y:S06]  /*3ea0*/  STG.E.64 desc[UR4][R2.64+0xb98], R8 ;  /* 0x000b980802007986 */ /* 0x0011ec000c101b04 */
[----:B0-----:R-:W0:Y:S01]  /*3eb0*/  LDC.64 R2, c[0x0][0x380] ;  /* 0x0000e000ff027b82 */ /* 0x001e220000000a00 */
[----:B------:R-:W-:Y:S01]  /*3ec0*/  IMAD.MOV.U32 R8, RZ, RZ, 0x393870 ;  /* 0x00393870ff087424 */ /* 0x000fe200078e00ff */
[----:B0-----:R0:W-:Y:S06]  /*3ed0*/  STG.E.64 desc[UR4][R2.64+0xba0], R4 ;  /* 0x000ba00402007986 */ /* 0x0011ec000c101b04 */
[----:B0-----:R-:W0:Y:S01]  /*3ee0*/  LDC.64 R2, c[0x0][0x380] ;  /* 0x0000e000ff027b82 */ /* 0x001e220000000a00 */
[----:B------:R-:W-:Y:S01]  /*3ef0*/  HFMA2 R4, -RZ, RZ, 3.397464752197265625e-06, 480 ;  /* 0x00395f80ff047431 */ /* 0x000fe200000001ff */
[----:B0-----:R0:W-:Y:S06]  /*3f00*/  STG.E.64 desc[UR4][R2.64+0xba8], R10 ;  /* 0x000ba80a02007986 */ /* 0x0011ec000c101b04 */
[----:B0-----:R-:W0:Y:S01]  /*3f10*/  LDC.64 R2, c[0x0][0x380] ;  /* 0x0000e000ff027b82 */ /* 0x001e220000000a00 */
[----:B------:R-:W-:Y:S01]  /*3f20*/  IMAD.MOV.U32 R10, RZ, RZ, 0x398690 ;  /* 0x00398690ff0a7424 */ /* 0x000fe200078e00ff */
[----:B0-----:R0:W-:Y:S06]  /*3f30*/  STG.E.64 desc[UR4][R2.64+0xbb0], R6 ;  /* 0x000bb00602007986 */ /* 0x0011ec000c101b04 */
[----:B0-----:R-:W0:Y:S01]  /*3f40*/  LDC.64 R2, c[0x0][0x380] ;  /* 0x0000e000ff027b82 */ /* 0x001e220000000a00 */
[----:B------:R-:W-:Y:S01]  /*3f50*/  HFMA2 R6, -RZ, RZ, 3.397464752197265625e-06, -0.087890625 ;  /* 0x0039ada0ff067431 */ /* 0x000fe200000001ff */
[----:B0-----:R0:W-:Y:S06]  /*3f60*/  STG.E.64 desc[UR4][R2.64+0xbb8], R8 ;  /* 0x000bb80802007986 */ /* 0x0011ec000c101b04 */
[----:B0-----:R-:W0:Y:S01]  /*3f70*/  LDC.64 R2, c[0x0][0x380] ;  /* 0x0000e000ff027b82 */ /* 0x001e220000000a00 */
[----:B------:R-:W-:Y:S01]  /*3f80*/  IMAD.MOV.U32 R8, RZ, RZ, 0x39d4b0 ;  /* 0x0039d4b0ff087424 */ /* 0x000fe200078e00ff */
[----:B0-----:R0:W-:Y:S06]  /*3f90*/  STG.E.64 desc[UR4][R2.64+0xbc0], R4 ;  /* 0x000bc00402007986 */ /* 0x0011ec000c101b04 */
[----:B0-----:R-:W0:Y:S01]  /*3fa0*/  LDC.64 R2, c[0x0][0x380] ;  /* 0x0000e000ff027b82 */ /* 0x001e220000000a00 */
[----:B------:R-:W-:Y:S01]  /*3fb0*/  HFMA2 R4, -RZ, RZ, 3.397464752197265625e-06, -63488 ;  /* 0x0039fbc0ff047431 */ /* 0x000fe200000001ff */
[----:B0-----:R0:W-:Y:S06]  /*3fc0*/  STG.E.64 desc[UR4][R2.64+0xbc8], R10 ;  /* 0x000bc80a02007986 */ /* 0x0011ec000c101b04 */
[----:B0-----:R-:W0:Y:S01]  /*3fd0*/  LDC.64 R2, c[0x0][0x380] ;  /* 0x0000e000ff027b82 */ /* 0x001e220000000a00 */
[----:B------:R-:W-:Y:S01]  /*3fe0*/  IMAD.MOV.U32 R10, RZ, RZ, 0x3a22d0 ;  /* 0x003a22d0ff0a7424 */ /* 0x000fe200078e00ff */
[----:B0-----:R0:W-:Y:S06]  /*3ff0*/  STG.E.64 desc[UR4][R2.64+0xbd0], R6 ;  /* 0x000bd00602007986 */ /* 0x0011ec000c101b04 */
[----:B0-----:R-:W0:Y:S01]  /*4000*/  LDC.64 R2, c[0x0][0x380] ;  /* 0x0000e000ff027b82 */ /* 0x001e220000000a00 */
[----:B------:R-:W-:Y:S01]  /*4010*/  HFMA2 R6, -RZ, RZ, 3.45706939697265625e-06, 11.75 ;  /* 0x003a49e0ff067431 */ /* 0x000fe200000001ff */
[----:B0-----:R0:W-:Y:S06]  /*4020*/  STG.E.64 desc[UR4][R2.64+0xbd8], R8 ;  /* 0x000bd80802007986 */ /* 0x0011ec000c101b04 */
[----:B0-----:R-:W0:Y:S01]  /*4030*/  LDC.64 R2, c[0x0][0x380] ;  /* 0x0000e000ff027b82 */ /* 0x001e220000000a00 */
[----:B------:R-:W-:Y:S01]  /*4040*/  IMAD.MOV.U32 R8, RZ, RZ, 0x3a70f0 ;  /* 0x003a70f0ff087424 */ /* 0x000fe200078e00ff */
[----:B0-----:R0:W-:Y:S06]  /*4050*/  STG.E.64 desc[UR4][R2.64+0xbe0], R4 ;  /* 0x000be00402007986 */ /* 0x0011ec000c101b04 */
[----:B0-----:R-:W0:Y:S01]  /*4060*/  LDC.64 R2, c[0x0][0x380] ;  /* 0x0000e000ff027b82 */ /* 0x001e220000000a00 */
[----:B------:R-:W-:Y:S01]  /*4070*/  HFMA2 R4, -RZ, RZ, 3.45706939697265625e-06, -0.001953125 ;  /* 0x003a9800ff047431 */ /* 0x000fe200000001ff */
[----:B0-----:R0:W-:Y:S06]  /*4080*/  STG.E.64 desc[UR4][R2.64+0xbe8], R10 ;  /* 0x000be80a02007986 */ /* 0x0011ec000c101b04 */
[----:B0-----:R-:W0:Y:S01]  /*4090*/  LDC.64 R2, c[0x0][0x380] ;  /* 0x0000e000ff027b82 */ /* 0x001e220000000a00 */
[----:B------:R-:W-:Y:S01]  /*40a0*/  IMAD.MOV.U32 R10, RZ, RZ, 0x3abf10 ;  /* 0x003abf10ff0a7424 */ /* 0x000fe200078e00ff */
[----:B0-----:R0:W-:Y:S06]  /*40b0*/  STG.E.64 desc[UR4][R2.64+0xbf0], R6 ;  /* 0x000bf00602007986 */ /* 0x0011ec000c101b04 */
[----:B0-----:R-:W0:Y:S01]  /*40c0*/  LDC.64 R2, c[0x0][0x380] ;  /* 0x0000e000ff027b82 */ /* 0x001e220000000a00 */
[----:B------:R-:W-:Y:S01]  /*40d0*/  HFMA2 R6, -RZ, RZ, 3.45706939697265625e-06, -1568 ;  /* 0x003ae620ff067431 */ /* 0x000fe200000001ff */
[----:B0-----:R0:W-:Y:S06]  /*40e0*/  STG.E.64 desc[UR4][R2.64+0xbf8], R8 ;  /* 0x000bf80802007986 */ /* 0x0011ec000c101b04 */
[----:B0-----:R-:W0:Y:S01]  /*40f0*/  LDC.64 R2, c[0x0][0x380] ;  /* 0x0000e000ff027b82 */ /* 0x001e220000000a00 */
[----:B------:R-:W-:Y:S01]  /*4100*/  IMAD.MOV.U32 R8, RZ, RZ, 0x3b0d30 ;  /* 0x003b0d30ff087424 */ /* 0x000fe200078e00ff */
[----:B0-----:R0:W-:Y:S06]  /*4110*/  STG.E.64 desc[UR4][R2.64+0xc00], R4 ;  /* 0x000c000402007986 */ /* 0x0011ec000c101b04 */
[----:B0-----:R-:W0:Y:S01]  /*4120*/  LDC.64 R2, c[0x0][0x380] ;  /* 0x0000e000ff027b82 */ /* 0x001e220000000a00 */
[----:B------:R-:W-:Y:S01]  /*4130*/  HFMA2 R4, -RZ, RZ, 3.516674041748046875e-06, 0.265625 ;  /* 0x003b3440ff047431 */ /* 0x000fe200000001ff */
[----:B0-----:R0:W-:Y:S06]  /*4140*/  STG.E.64 desc[UR4][R2.64+0xc08], R10 ;  /* 0x000c080a02007986 */ /* 0x0011ec000c101b04 */
[----:B0-----:R-:W0:Y:S01]  /*4150*/  LDC.64 R2, c[0x0][0x380] ;  /* 0x0000e000ff027b82 */ /* 0x001e220000000a00 */
[----:B------:R-:W-:Y:S01]  /*4160*/  IMAD.MOV.U32 R10, RZ, RZ, 0x3b5b50 ;  /* 0x003b5b50ff0a7424 */ /* 0x000fe200078e00ff */
[----:B0-----:R0:W-:Y:S06]  /*4170*/  STG.E.64 desc[UR4][R2.64+0xc10], R6 ;  /* 0x000c100602007986 */ /* 0x0011ec000c101b04 */
[----:B0-----:R-:W0:Y:S01]  /*4180*/  LDC.64 R2, c[0x0][0x380] ;  /* 0x0000e000ff027b82 */ /* 0x001e220000000a00 */
[----:B------:R-:W-:Y:S01]  /*4190*/  HFMA2 R6, -RZ, RZ, 3.516674041748046875e-06, -3.62396240234375e-05 ;  /* 0x003b8260ff067431 */ /* 0x000fe200000001ff */
[----:B0-----:R0:W-:Y:S06]  /*41a0*/  STG.E.64 desc[UR4][R2.64+0xc18], R8 ;  /* 0x000c180802007986 */ /* 0x0011ec000c101b04 */
[----:B0-----:R-:W0:Y:S01]  /*41b0*/  LDC.64 R2, c[0x0][0x380] ;  /* 0x0000e000ff027b82 */ /* 0x001e220000000a00 */
[----:B------:R-:W-:Y:S01]  /*41c0*/  IMAD.MOV.U32 R8, RZ, RZ, 0x3ba970 ;  /* 0x003ba970ff087424 */ /* 0x000fe200078e00ff */
[----:B0-----:R0:W-:Y:S06]  /*41d0*/  STG.E.64 desc[UR4][R2.64+0xc20], R4 ;  /* 0x000c200402007986 */ /* 0x0011ec000c101b04 */
[----:B0-----:R-:W0:Y:S01]  /*41e0*/  LDC.64 R2, c[0x0][0x380] ;  /* 0x0000e000ff027b82 */ /* 0x001e220000000a00 */
[----:B------:R-:W-:Y:S01]  /*41f0*/  HFMA2 R4, -RZ, RZ, 3.516674041748046875e-06, -36 ;  /* 0x003bd080ff047431 */ /* 0x000fe200000001ff */
[----:B0-----:R0:W-:Y:S06]  /*4200*/  STG.E.64 desc[UR4][R2.64+0xc28], R10 ;  /* 0x000c280a02007986 */ /* 0x0011ec000c101b04 */
[----:B0-----:R-:W0:Y:S01]  /*4210*/  LDC.64 R2, c[0x0][0x380] ;  /* 0x0000e000ff027b82 */ /* 0x001e220000000a00 */
[----:B------:R-:W-:Y:S01]  /*4220*/  IMAD.MOV.U32 R10, RZ, RZ, 0x3bf790 ;  /* 0x003bf790ff0a7424 */ /* 0x000fe200078e00ff */
[----:B0-----:R0:W-:Y:S06]  /*4230*/  STG.E.64 desc[UR4][R2.64+0xc30], R6 ;  /* 0x000c300602007986 */ /* 0x0011ec000c101b04 */
[----:B0-----:R-:W0:Y:S01]  /*4240*/  LDC.64 R2, c[0x0][0x380] ;  /* 0x0000e000ff027b82 */ /* 0x001e220000000a00 */
[----:B------:R-:W-:Y:S01]  /*4250*/  HFMA2 R6, -RZ, RZ, 3.5762786865234375e-06, 0.0064697265625 ;  /* 0x003c1ea0ff067431 */ /* 0x000fe200000001ff */
[----:B0-----:R0:W-:Y:S06]  /*4260*/  STG.E.64 desc[UR4][R2.64+0xc38], R8 ;  /* 0x000c380802007986 */ /* 0x0011ec000c101b04 */
[----:B0-----:R-:W0:Y:S01]  /*4270*/  LDC.64 R2, c[0x0][0x380] ;  /* 0x0000e000ff027b82 */ /* 0x001e220000000a00 */
[----:B------:R-:W-:Y:S01]  /*4280*/  IMAD.MOV.U32 R8, RZ, RZ, 0x3c45b0 ;  /* 0x003c45b0ff087424 */ /* 0x000fe200078e00ff */
[----:B0-----:R0:W-:Y:S06]  /*4290*/  STG.E.64 desc[UR4][R2.64+0xc40], R4 ;  /* 0x000c400402007986 */ /* 0x0011ec000c101b04 */
[----:B0-----:R-:W0:Y:S01]  /*42a0*/  LDC.64 R2, c[0x0][0x380] ;  /* 0x0000e000ff027b82 */ /* 0x001e220000000a00 */
[----:B------:R-:W-:Y:S01]  /*42b0*/  HFMA2 R4, -RZ, RZ, 3.5762786865234375e-06, 4864 ;  /* 0x003c6cc0ff047431 */ /* 0x000fe200000001ff */
[----:B0-----:R0:W-:Y:S06]  /*42c0*/  STG.E.64 desc[UR4][R2.64+0xc48], R10 ;  /* 0x000c480a02007986 */ /* 0x0011ec000c101b04 */
[----:B0-----:R-:W0:Y:S01]  /*42d0*/  LDC.64 R2, c[0x0][0x380] ;  /* 0x0000e000ff027b82 */ /* 0x001e220000000a00 */
[----:B------:R-:W-:Y:S01]  /*42e0*/  IMAD.MOV.U32 R10, RZ, RZ, 0x3c93d0 ;  /* 0x003c93d0ff0a7424 */ /* 0x000fe200078e00ff */
[----:B0-----:R0:W-:Y:S06]  /*42f0*/  STG.E.64 desc[UR4][R2.64+0xc50], R6 ;  /* 0x000c500602007986 */ /* 0x0011ec000c101b04 */
[----:B0-----:R-:W0:Y:S01]  /*4300*/  LDC.64 R2, c[0x0][0x380] ;  /* 0x0000e000ff027b82 */ /* 0x001e220000000a00 */
[----:B------:R-:W-:Y:S01]  /*4310*/  HFMA2 R6, -RZ, RZ, 3.5762786865234375e-06, -0.859375 ;  /* 0x003cbae0ff067431 */ /* 0x000fe200000001ff */
[----:B0-----:R0:W-:Y:S06]  /*4320*/  STG.E.64 desc[UR4][R2.64+0xc58], R8 ;  /* 0x000c580802007986 */ /* 0x0011ec000c101b04 */
[----:B0-----:R-:W0:Y:S01]  /*4330*/  LDC.64 R2, c[0x0][0x380] ;  /* 0x0000e000ff027b82 */ /* 0x001e220000000a00 */
[----:B------:R-:W-:Y:S01]  /*4340*/  IMAD.MOV.U32 R8, RZ, RZ, 0x3ce1f0 ;  /* 0x003ce1f0ff087424 */ /* 0x000fe200078e00ff */
[----:B0-----:R0:W-:Y:S06]  /*4350*/  STG.E.64 desc[UR4][R2.64+0xc60], R4 ;  /* 0x000c600402007986 */ /* 0x0011ec000c101b04 */
[----:B0-----:R-:W0:Y:S01]  /*4360*/  LDC.64 R2, c[0x0][0x380] ;  /* 0x0000e000ff027b82 */ /* 0x001e220000000a00 */
[----:B------:R-:W-:Y:S01]  /*4370*/  HFMA2 R4, -RZ, RZ, 3.635883331298828125e-06, 0.000152587890625 ;  /* 0x003d0900ff047431 */ /* 0x000fe200000001ff */
[----:B0-----:R0:W-:Y:S06]  /*4380*/  STG.E.64 desc[UR4][R2.64+0xc68], R10 ;  /* 0x000c680a02007986 */ /* 0x0011ec000c101b04 */
[----:B0-----:R-:W0:Y:S01]  /*4390*/  LDC.64 R2, c[0x0][0x380] ;  /* 0x0000e000ff027b82 */ /* 0x001e220000000a00 */
[----:B------:R-:W-:Y:S01]  /*43a0*/  IMAD.MOV.U32 R10, RZ, RZ, 0x3d3010 ;  /* 0x003d3010ff0a7424 */ /* 0x000fe200078e00ff */
[----:B0-----:R0:W-:Y:S06]  /*43b0*/  STG.E.64 desc[UR4][R2.64+0xc70], R6 ;  /* 0x000c700602007986 */ /* 0x0011ec000c101b04 */
[----:B0-----:R-:W0:Y:S01]  /*43c0*/  LDC.64 R2, c[0x0][0x380] ;  /* 0x0000e000ff027b82 */ /* 0x001e220000000a00 */
[----:B------:R-:W-:Y:S01]  /*43d0*/  HFMA2 R6, -RZ, RZ, 3.635883331298828125e-06, 114 ;  /* 0x003d5720ff067431 */ /* 0x000fe200000001ff */
[----:B0-----:R0:W-:Y:S06]  /*43e0*/  STG.E.64 desc[UR4][R2.64+0xc78], R8 ;  /* 0x000c780802007986 */ /* 0x0011ec000c101b04 */
[----:B0-----:R-:W0:Y:S01]  /*43f0*/  LDC.64 R2, c[0x0][0x380] ;  /* 0x0000e000ff027b82 */ /* 0x001e220000000a00 */
[----:B------:R-:W-:Y:S01]  /*4400*/  IMAD.MOV.U32 R8, RZ, RZ, 0x3d7e30 ;  /* 0x003d7e30ff087424 */ /* 0x000fe200078e00ff */
[----:B0-----:R0:W-:Y:S06]  /*4410*/  STG.E.64 desc[UR4][R2.64+0xc80], R4 ;  /* 0x000c800402007986 */ /* 0x0011ec000c101b04 */
[----:B0-----:R-:W0:Y:S01]  /*4420*/  LDC.64 R2, c[0x0][0x380] ;  /* 0x0000e000ff027b82 */ /* 0x001e220000000a00 */
[----:B------:R-:W-:Y:S01]  /*4430*/  HFMA2 R4, -RZ, RZ, 3.635883331298828125e-06, -0.0205078125 ;  /* 0x003da540ff047431 */ /* 0x000fe200000001ff */
[----:B0-----:R0:W-:Y:S06]  /*4440*/  STG.E.64 desc[UR4][R2.64+0xc88], R10 ;  /* 0x000c880a02007986 */ /* 0x0011ec000c101b04 */
[----:B0-----:R-:W0:Y:S01]  /*4450*/  LDC.64 R2, c[0x0][0x380] ;  /* 0x0000e000ff027b82 */ /* 0x001e220000000a00 */
[----:B------:R-:W-:Y:S01]  /*4460*/  IMAD.MOV.U32 R10, RZ, RZ, 0x3dcc50 ;  /* 0x003dcc50ff0a7424 */ /* 0x000fe200078e00ff */
[----:B0-----:R0:W-:Y:S06]  /*4470*/  STG.E.64 desc[UR4][R2.64+0xc90], R6 ;  /* 0x000c900602007986 */ /* 0x0011ec000c101b04 */
[----:B0-----:R-:W0:Y:S01]  /*4480*/  LDC.64 R2, c[0x0][0x380] ;  /* 0x0000e000ff027b82 */ /* 0x001e220000000a00 */
[----:B------:R-:W-:Y:S01]  /*4490*/  HFMA2 R6, -RZ, RZ, 3.635883331298828125e-06, -15104 ;  /* 0x003df360ff067431 */ /* 0x000fe200000001ff */
[----:B0-----:R0:W-:Y:S06]  /*44a0*/  STG.E.64 desc[UR4][R2.64+0xc98], R8 ;  /* 0x000c980802007986 */ /* 0x0011ec000c101b04 */
[----:B0-----:R-:W0:Y:S01]  /*44b0*/  LDC.64 R2, c[0x0][0x380] ;  /* 0x0000e000ff027b82 */ /* 0x001e220000000a00 */
[----:B------:R-:W-:Y:S01]  /*44c0*/  IMAD.MOV.U32 R8, RZ, RZ, 0x3e1a70 ;  /* 0x003e1a70ff087424 */ /* 0x000fe200078e00ff */
[----:B0-----:R0:W-:Y:S06]  /*44d0*/  STG.E.64 desc[UR4][R2.64+0xca0], R4 ;  /* 0x000ca00402007986 */ /* 0x0011ec000c101b04 */
[----:B0-----:R-:W0:Y:S01]  /*44e0*/  LDC.64 R2, c[0x0][0x380] ;  /* 0x0000e000ff027b82 */ /* 0x001e220000000a00 */
[----:B------:R-:W-:Y:S01]  /*44f0*/  HFMA2 R4, -RZ, RZ, 3.69548797607421875e-06, 2.75 ;  /* 0x003e4180ff047431 */ /* 0x000fe200000001ff */
[----:B0-----:R0:W-:Y:S06]  /*4500*/  STG.E.64 desc[UR4][R2.64+0xca8], R10 ;  /* 0x000ca80a02007986 */ /* 0x0011ec000c101b04 */
[----:B0-----:R-:W0:Y:S01]  /*4510*/  LDC.64 R2, c[0x0][0x380] ;  /* 0x0000e000ff027b82 */ /* 0x001e220000000a00 */
[----:B------:R-:W-:Y:S01]  /*4520*/  IMAD.MOV.U32 R10, RZ, RZ, 0x3e6890 ;  /* 0x003e6890ff0a7424 */ /* 0x000fe200078e00ff */
[----:B0-----:R0:W-:Y:S06]  /*4530*/  STG.E.64 desc[UR4][R2.64+0xcb0], R6 ;  /* 0x000cb00602007986 */ /* 0x0011ec000c101b04 */
[----:B0-----:R-:W0:Y:S01]  /*4540*/  LDC.64 R2, c[0x0][0x380] ;  /* 0x0000e000ff027b82 */ /* 0x001e220000000a00 */
[----:B------:R-:W-:Y:S01]  /*4550*/  HFMA2 R6, -RZ, RZ, 3.69548797607421875e-06, -0.00046539306640625 ;  /* 0x003e8fa0ff067431 */ /* 0x000fe200000001ff */
[----:B0-----:R0:W-:Y:S06]  /*4560*/  STG.E.64 desc[UR4][R2.64+0xcb8], R8 ;  /* 0x000cb80802007986 */ /* 0x0011ec000c101b04 */
[----:B0-----:R-:W0:Y:S01]  /*4570*/  LDC.64 R2, c[0x0][0x380] ;  /* 0x0000e000ff027b82 */ /* 0x001e220000000a00 */
[----:B------:R-:W-:Y:S01]  /*4580*/  IMAD.MOV.U32 R8, RZ, RZ, 0x3eb6b0 ;  /* 0x003eb6b0ff087424 */ /* 0x000fe200078e00ff */
[----:B0-----:R0:W-:Y:S06]  /*4590*/  STG.E.64 desc[UR4][R2.64+0xcc0], R4 ;  /* 0x000cc00402007986 */ /* 0x0011ec000c101b04 */
[----:B0-----:R-:W0:Y:S01]  /*45a0*/  LDC.64 R2, c[0x0][0x380] ;  /* 0x0000e000ff027b82 */ /* 0x001e220000000a00 */
[----:B------:R-:W-:Y:S01]  /*45b0*/  HFMA2 R4, -RZ, RZ, 3.69548797607421875e-06, -368 ;  /* 0x003eddc0ff047431 */ /* 0x000fe200000001ff */
[----:B0-----:R0:W-:Y:S06]  /*45c0*/  STG.E.64 desc[UR4][R2.64+0xcc8], R10 ;  /* 0x000cc80a02007986 */ /* 0x0011ec000c101b04 */
[----:B0-----:R-:W0:Y:S01]  /*45d0*/  LDC.64 R2, c[0x0][0x380] ;  /* 0x0000e000ff027b82 */ /* 0x001e220000000a00 */
[----:B------:R-:W-:Y:S01]  /*45e0*/  IMAD.MOV.U32 R10, RZ, RZ, 0x3f04d0 ;  /* 0x003f04d0ff0a7424 */ /* 0x000fe200078e00ff */
[----:B0-----:R0:W-:Y:S06]  /*45f0*/  STG.E.64 desc[UR4][R2.64+0xcd0], R6 ;  /* 0x000cd00602007986 */ /* 0x0011ec000c101b04 */
[----:B0-----:R-:W0:Y:S01]  /*4600*/  LDC.64 R2, c[0x0][0x380] ;  /* 0x0000e000ff027b82 */ /* 0x001e220000000a00 */
[----:B------:R-:W-:Y:S01]  /*4610*/  HFMA2 R6, -RZ, RZ, 3.755092620849609375e-06, 0.0615234375 ;  /* 0x003f2be0ff067431 */ /* 0x000fe200000001ff */
[----:B0-----:R0:W-:Y:S06]  /*4620*/  STG.E.64 desc[UR4][R2.64+0xcd8], R8 ;  /* 0x000cd80802007986 */ /* 0x0011ec000c101b04 */
[----:B0-----:R-:W0:Y:S01]  /*4630*/  LDC.64 R2, c[0x0][0x380] ;  /* 0x0000e000ff027b82 */ /* 0x001e220000000a00 */
[----:B------:R-:W-:Y:S01]  /*4640*/  IMAD.MOV.U32 R8, RZ, RZ, 0x3f52f0 ;  /* 0x003f52f0ff087424 */ /* 0x000fe200078e00ff */
[----:B0-----:R0:W-:Y:S06]  /*4650*/  STG.E.64 desc[UR4][R2.64+0xce0], R4 ;  /* 0x000ce00402007986 */ /* 0x0011ec000c101b04 */
[----:B0-----:R-:W0:Y:S01]  /*4660*/  LDC.64 R2, c[0x0][0x380] ;  /* 0x0000e000ff027b82 */ /* 0x001e220000000a00 */
[----:B------:R-:W-:Y:S01]  /*4670*/  HFMA2 R4, -RZ, RZ, 3.755092620849609375e-06, 49152 ;  /* 0x003f7a00ff047431 */ /* 0x000fe200000001ff */
[----:B0-----:R0:W-:Y:S06]  /*4680*/  STG.E.64 desc[UR4][R2.64+0xce8], R10 ;  /* 0x000ce80a02007986 */ /* 0x0011ec000c101b04 */
[----:B0-----:R-:W0:Y:S01]  /*4690*/  LDC.64 R2, c[0x0][0x380] ;  /* 0x0000e000ff027b82 */ /* 0x001e220000000a00 */
[----:B------:R-:W-:Y:S01]  /*46a0*/  IMAD.MOV.U32 R10, RZ, RZ, 0x3fa110 ;  /* 0x003fa110ff0a7424 */ /* 0x000fe200078e00ff */
[----:B0-----:R0:W-:Y:S06]  /*46b0*/  STG.E.64 desc[UR4][R2.64+0xcf0], R6 ;  /* 0x000cf00602007986 */ /* 0x0011ec000c101b04 */
[----:B0-----:R-:W0:Y:S01]  /*46c0*/  LDC.64 R2, c[0x0][0x380] ;  /* 0x0000e000ff027b82 */ /* 0x001e220000000a00 */
[----:B------:R-:W-:Y:S01]  /*46d0*/  HFMA2 R6, -RZ, RZ, 3.755092620849609375e-06, -8.25 ;  /* 0x003fc820ff067431 */ /* 0x000fe200000001ff */
[----:B0-----:R0:W-:Y:S06]  /*46e0*/  STG.E.64 desc[UR4][R2.64+0xcf8], R8 ;  /* 0x000cf80802007986 */ /* 0x0011ec000c101b04 */
[----:B0-----:R-:W0:Y:S01]  /*46f0*/  LDC.64 R2, c[0x0][0x380] ;  /* 0x0000e000ff027b82 */ /* 0x001e220000000a00 */
[----:B------:R-:W-:Y:S01]  /*4700*/  IMAD.MOV.U32 R8, RZ, RZ, 0x3fef30 ;  /* 0x003fef30ff087424 */ /* 0x000fe200078e00ff */
[----:B0-----:R0:W-:Y:S06]  /*4710*/  STG.E.64 desc[UR4][R2.64+0xd00], R4 ;  /* 0x000d000402007986 */ /* 0x0011ec000c101b04 */
[----:B0-----:R-:W0:Y:S01]  /*4720*/  LDC.64 R2, c[0x0][0x380] ;  /* 0x0000e000ff027b82 */ /* 0x001e220000000a00 */
[----:B------:R-:W-:Y:S01]  /*4730*/  HFMA2 R4, -RZ, RZ, 3.814697265625e-06, 0.00152587890625 ;  /* 0x00401640ff047431 */ /* 0x000fe200000001ff */
[----:B0-----:R0:W-:Y:S06]  /*4740*/  STG.E.64 desc[UR4][R2.64+0xd08], R10 ;  /* 0x000d080a02007986 */ /* 0x0011ec000c101b04 */
[----:B0-----:R-:W0:Y:S01]  /*4750*/  LDC.64 R2, c[0x0][0x380] ;  /* 0x0000e000ff027b82 */ /* 0x001e220000000a00 */
[----:B------:R-:W-:Y:S01]  /*4760*/  IMAD.MOV.U32 R10, RZ, RZ, 0x403d50 ;  /* 0x00403d50ff0a7424 */ /* 0x000fe200078e00ff */
[----:B0-----:R0:W-:Y:S06]  /*4770*/  STG.E.64 desc[UR4][R2.64+0xd10], R6 ;  /* 0x000d100602007986 */ /* 0x0011ec000c101b04 */
[----:B0-----:R-:W0:Y:S01]  /*4780*/  LDC.64 R2, c[0x0][0x380] ;  /* 0x0000e000ff027b82 */ /* 0x001e220000000a00 */
[----:B------:R-:W-:Y:S01]  /*4790*/  HFMA2 R6, -RZ, RZ, 3.814697265625e-06, 1120 ;  /* 0x00406460ff067431 */ /* 0x000fe200000001ff */
[----:B0-----:R0:W-:Y:S06]  /*47a0*/  STG.E.64 desc[UR4][R2.64+0xd18], R8 ;  /* 0x000d180802007986 */ /* 0x0011ec000c101b04 */
[----:B0-----:R-:W0:Y:S01]  /*47b0*/  LDC.64 R2, c[0x0][0x380] ;  /* 0x0000e000ff027b82 */ /* 0x001e220000000a00 */
[----:B------:R-:W-:Y:S01]  /*47c0*/  IMAD.MOV.U32 R8, RZ, RZ, 0x408b70 ;  /* 0x00408b70ff087424 */ /* 0x000fe200078e00ff */
[----:B0-----:R0:W-:Y:S06]  /*47d0*/  STG.E.64 desc[UR4][R2.64+0xd20], R4 ;  /* 0x000d200402007986 */ /* 0x0011ec000c101b04 */
[----:B0-----:R-:W0:Y:S01]  /*47e0*/  LDC.64 R2, c[0x0][0x380] ;  /* 0x0000e000ff027b82 */ /* 0x001e220000000a00 */
[----:B------:R-:W-:Y:S01]  /*47f0*/  HFMA2 R4, -RZ, RZ, 3.814697265625e-06, -0.203125 ;  /* 0x0040b280ff047431 */ /* 0x000fe200000001ff */
[----:B0-----:R0:W-:Y:S06]  /*4800*/  STG.E.64 desc[UR4][R2.64+0xd28], R10 ;  /* 0x000d280a02007986 */ /* 0x0011ec000c101b04 */
[----:B0-----:R-:W0:Y:S01]  /*4810*/  LDC.64 R2, c[0x0][0x380] ;  /* 0x0000e000ff027b82 */ /* 0x001e220000000a00 */
[----:B------:R-:W-:Y:S01]  /*4820*/  IMAD.MOV.U32 R10, RZ, RZ, 0x40d990 ;  /* 0x0040d990ff0a7424 */ /* 0x000fe200078e00ff */
[----:B0-----:R0:W-:Y:S06]  /*4830*/  STG.E.64 desc[UR4][R2.64+0xd30], R6 ;  /* 0x000d300602007986 */ /* 0x0011ec000c101b04 */
[----:B0-----:R-:W0:Y:S01]  /*4840*/  LDC.64 R2, c[0x0][0x380] ;  /* 0x0000e000ff027b82 */ /* 0x001e220000000a00 */
[----:B------:R-:W-:Y:S01]  /*4850*/  HFMA2 R6, -RZ, RZ, 3.874301910400390625e-06, 9.5367431640625e-06 ;  /* 0x004100a0ff067431 */ /* 0x000fe200000001ff */
[----:B0-----:R0:W-:Y:S06]  /*4860*/  STG.E.64 desc[UR4][R2.64+0xd38], R8 ;  /* 0x000d380802007986 */ /* 0x0011ec000c101b04 */
[----:B0-----:R-:W0:Y:S01]  /*4870*/  LDC.64 R2, c[0x0][0x380] ;  /* 0x0000e000ff027b82 */ /* 0x001e220000000a00 */
[----:B------:R-:W-:Y:S01]  /*4880*/  IMAD.MOV.U32 R8, RZ, RZ, 0x4127b0 ;  /* 0x004127b0ff087424 */ /* 0x000fe200078e00ff */
[----:B0-----:R0:W-:Y:S06]  /*4890*/  STG.E.64 desc[UR4][R2.64+0xd40], R4 ;  /* 0x000d400402007986 */ /* 0x0011ec000c101b04 */
[----:B0-----:R-:W0:Y:S01]  /*48a0*/  LDC.64 R2, c[0x0][0x380] ;  /* 0x0000e000ff027b82 */ /* 0x001e220000000a00 */
[----:B------:R-:W-:Y:S01]  /*48b0*/  HFMA2 R4, -RZ, RZ, 3.874301910400390625e-06, 27 ;  /* 0x00414ec0ff047431 */ /* 0x000fe200000001ff */
[----:B0-----:R0:W-:Y:S06]  /*48c0*/  STG.E.64 desc[UR4][R2.64+0xd48], R10 ;  /* 0x000d480a02007986 */ /* 0x0011ec000c101b04 */
[----:B0-----:R-:W0:Y:S01]  /*48d0*/  LDC.64 R2, c[0x0][0x380] ;  /* 0x0000e000ff027b82 */ /* 0x001e220000000a00 */
[----:B------:R-:W-:Y:S01]  /*48e0*/  IMAD.MOV.U32 R10, RZ, RZ, 0x4175d0 ;  /* 0x004175d0ff0a7424 */ /* 0x000fe200078e00ff */
[----:B0-----:R0:W-:Y:S06]  /*48f0*/  STG.E.64 desc[UR4][R2.64+0xd50], R6 ;  /* 0x000d500602007986 */ /* 0x0011ec000c101b04 */
[----:B0-----:R-:W0:Y:S01]  /*4900*/  LDC.64 R2, c[0x0][0x380] ;  /* 0x0000e000ff027b82 */ /* 0x001e220000000a00 */
[----:B------:R-:W-:Y:S01]  /*4910*/  HFMA2 R6, -RZ, RZ, 3.874301910400390625e-06, -0.0047607421875 ;  /* 0x00419ce0ff067431 */ /* 0x000fe200000001ff */
[----:B0-----:R0:W-:Y:S06]  /*4920*/  STG.E.64 desc[UR4][R2.64+0xd58], R8 ;  /* 0x000d580802007986 */ /* 0x0011ec000c101b04 */
[----:B0-----:R-:W0:Y:S01]  /*4930*/  LDC.64 R2, c[0x0][0x380] ;  /* 0x0000e000ff027b82 */ /* 0x001e220000000a00 */
[----:B------:R-:W-:Y:S01]  /*4940*/  IMAD.MOV.U32 R8, RZ, RZ, 0x41c3f0 ;  /* 0x0041c3f0ff087424 */ /* 0x000fe200078e00ff */
[----:B0-----:R0:W-:Y:S06]  /*4950*/  STG.E.64 desc[UR4][R2.64+0xd60], R4 ;  /* 0x000d600402007986 */ /* 0x0011ec000c101b04 */
[----:B0-----:R-:W0:Y:S01]  /*4960*/  LDC.64 R2, c[0x0][0x380] ;  /* 0x0000e000ff027b82 */ /* 0x001e220000000a00 */
[----:B------:R-:W-:Y:S01]  /*4970*/  HFMA2 R4, -RZ, RZ, 3.874301910400390625e-06, -3584 ;  /* 0x0041eb00ff047431 */ /* 0x000fe200000001ff */
[----:B0-----:R0:W-:Y:S06]  /*4980*/  STG.E.64 desc[UR4][R2.64+0xd68], R10 ;  /* 0x000d680a02007986 */ /* 0x0011ec000c101b04 */
[----:B0-----:R-:W0:Y:S01]  /*4990*/  LDC.64 R2, c[0x0][0x380] ;  /* 0x0000e000ff027b82 */ /* 0x001e220000000a00 */
[----:B------:R-:W-:Y:S01]  /*49a0*/  IMAD.MOV.U32 R10, RZ, RZ, 0x421210 ;  /* 0x00421210ff0a7424 */ /* 0x000fe200078e00ff */
[----:B0-----:R0:W-:Y:S06]  /*49b0*/  STG.E.64 desc[UR4][R2.64+0xd70], R6 ;  /* 0x000d700602007986 */ /* 0x0011ec000c101b04 */
[----:B0-----:R-:W0:Y:S01]  /*49c0*/  LDC.64 R2, c[0x0][0x380] ;  /* 0x0000e000ff027b82 */ /* 0x001e220000000a00 */
[----:B------:R-:W-:Y:S01]  /*49d0*/  HFMA2 R6, -RZ, RZ, 3.93390655517578125e-06, 0.640625 ;  /* 0x00423920ff067431 */ /* 0x000fe200000001ff */
[----:B0-----:R0:W-:Y:S06]  /*49e0*/  STG.E.64 desc[UR4][R2.64+0xd78], R8 ;  /* 0x000d780802007986 */ /* 0x0011ec000c101b04 */
[----:B0-----:R-:W0:Y:S01]  /*49f0*/  LDC.64 R2, c[0x0][0x380] ;  /* 0x0000e000ff027b82 */ /* 0x001e220000000a00 */
[----:B------:R-:W-:Y:S01]  /*4a00*/  IMAD.MOV.U32 R8, RZ, RZ, 0x426030 ;  /* 0x00426030ff087424 */ /* 0x000fe200078e00ff */
[----:B0-----:R0:W-:Y:S06]  /*4a10*/  STG.E.64 desc[UR4][R2.64+0xd80], R4 ;  /* 0x000d800402007986 */ /* 0x0011ec000c101b04 */
[----:B0-----:R-:W0:Y:S01]  /*4a20*/  LDC.64 R2, c[0x0][0x380] ;  /* 0x0000e000ff027b82 */ /* 0x001e220000000a00 */
[----:B------:R-:W-:Y:S01]  /*4a30*/  HFMA2 R4, -RZ, RZ, 3.93390655517578125e-06, -0.000110626220703125 ;  /* 0x00428740ff047431 */ /* 0x000fe200000001ff */
[----:B0-----:R0:W-:Y:S06]  /*4a40*/  STG.E.64 desc[UR4][R2.64+0xd88], R10 ;  /* 0x000d880a02007986 */ /* 0x0011ec000c101b04 */
[----:B0-----:R-:W0:Y:S01]  /*4a50*/  LDC.64 R2, c[0x0][0x380] ;  /* 0x0000e000ff027b82 */ /* 0x001e220000000a00 */
[----:B------:R-:W-:Y:S01]  /*4a60*/  IMAD.MOV.U32 R10, RZ, RZ, 0x42ae50 ;  /* 0x0042ae50ff0a7424 */ /* 0x000fe200078e00ff */
[----:B0-----:R0:W-:Y:S06]  /*4a70*/  STG.E.64 desc[UR4][R2.64+0xd90], R6 ;  /* 0x000d900602007986 */ /* 0x0011ec000c101b04 */
[----:B0-----:R-:W0:Y:S01]  /*4a80*/  LDC.64 R2, c[0x0][0x380] ;  /* 0x0000e000ff027b82 */ /* 0x001e220000000a00 */
[----:B------:R-:W-:Y:S01]  /*4a90*/  HFMA2 R6, -RZ, RZ, 3.93390655517578125e-06, -86 ;  /* 0x0042d560ff067431 */ /* 0x000fe200000001ff */
[----:B0-----:R0:W-:Y:S06]  /*4aa0*/  STG.E.64 desc[UR4][R2.64+0xd98], R8 ;  /* 0x000d980802007986 */ /* 0x0011ec000c101b04 */
[----:B0-----:R-:W0:Y:S01]  /*4ab0*/  LDC.64 R2, c[0x0][0x380] ;  /* 0x0000e000ff027b82 */ /* 0x001e220000000a00 */
[----:B------:R-:W-:Y:S01]  /*4ac0*/  IMAD.MOV.U32 R8, RZ, RZ, 0x42fc70 ;  /* 0x0042fc70ff087424 */ /* 0x000fe200078e00ff */
[----:B0-----:R0:W-:Y:S06]  /*4ad0*/  STG.E.64 desc[UR4][R2.64+0xda0], R4 ;  /* 0x000da00402007986 */ /* 0x0011ec000c101b04 */
[----:B0-----:R-:W0:Y:S01]  /*4ae0*/  LDC.64 R2, c[0x0][0x380] ;  /* 0x0000e000ff027b82 */ /* 0x001e220000000a00 */
[----:B------:R-:W-:Y:S01]  /*4af0*/  HFMA2 R4, -RZ, RZ, 3.993511199951171875e-06, 0.0146484375 ;  /* 0x00432380ff047431 */ /* 0x000fe200000001ff */
[----:B0-----:R0:W-:Y:S06]  /*4b00*/  STG.E.64 desc[UR4][R2.64+0xda8], R10 ;  /* 0x000da80a02007986 */ /* 0x0011ec000c101b04 */
[----:B0-----:R-:W0:Y:S01]  /*4b10*/  LDC.64 R2, c[0x0][0x380] ;  /* 0x0000e000ff027b82 */ /* 0x001e220000000a00 */
[----:B------:R-:W-:Y:S01]  /*4b20*/  IMAD.MOV.U32 R10, RZ, RZ, 0x434a90 ;  /* 0x00434a90ff0a7424 */ /* 0x000fe200078e00ff */
[----:B0-----:R0:W-:Y:S06]  /*4b30*/  STG.E.64 desc[UR4][R2.64+0xdb0], R6 ;  /* 0x000db00602007986 */ /* 0x0011ec000c101b04 */
[----:B0-----:R-:W0:Y:S01]  /*4b40*/  LDC.64 R2, c[0x0][0x380] ;  /* 0x0000e000ff027b82 */ /* 0x001e220000000a00 */
[----:B------:R-:W-:Y:S01]  /*4b50*/  HFMA2 R6, -RZ, RZ, 3.993511199951171875e-06, 11520 ;  /* 0x004371a0ff067431 */ /* 0x000fe200000001ff */
[----:B0-----:R0:W-:Y:S06]  /*4b60*/  STG.E.64 desc[UR4][R2.64+0xdb8], R8 ;  /* 0x000db80802007986 */ /* 0x0011ec000c101b04 */
[----:B0-----:R-:W0:Y:S01]  /*4b70*/  LDC.64 R2, c[0x0][0x380] ;  /* 0x0000e000ff027b82 */ /* 0x001e220000000a00 */
[----:B------:R-:W-:Y:S01]  /*4b80*/  IMAD.MOV.U32 R8, RZ, RZ, 0x4398b0 ;  /* 0x004398b0ff087424 */ /* 0x000fe200078e00ff */
[----:B0-----:R0:W-:Y:S06]  /*4b90*/  STG.E.64 desc[UR4][R2.64+0xdc0], R4 ;  /* 0x000dc00402007986 */ /* 0x0011ec000c101b04 */
[----:B0-----:R-:W0:Y:S01]  /*4ba0*/  LDC.64 R2, c[0x0][0x380] ;  /* 0x0000e000ff027b82 */ /* 0x001e220000000a00 */
[----:B------:R-:W-:Y:S01]  /*4bb0*/  HFMA2 R4, -RZ, RZ, 3.993511199951171875e-06, -1.9375 ;  /* 0x0043bfc0ff047431 */ /* 0x000fe200000001ff */
[----:B0-----:R0:W-:Y:S06]  /*4bc0*/  STG.E.64 desc[UR4][R2.64+0xdc8], R10 ;  /* 0x000dc80a02007986 */ /* 0x0011ec000c101b04 */
[----:B0-----:R-:W0:Y:S01]  /*4bd0*/  LDC.64 R2, c[0x0][0x380] ;  /* 0x0000e000ff027b82 */ /* 0x001e220000000a00 */
[----:B------:R-:W-:Y:S01]  /*4be0*/  IMAD.MOV.U32 R10, RZ, RZ, 0x43e6d0 ;  /* 0x0043e6d0ff0a7424 */ /* 0x000fe200078e00ff */
[----:B0-----:R0:W-:Y:S06]  /*4bf0*/  STG.E.64 desc[UR4][R2.64+0xdd0], R6 ;  /* 0x000dd00602007986 */ /* 0x0011ec000c101b04 */
[----:B0-----:R-:W0:Y:S01]  /*4c00*/  LDC.64 R2, c[0x0][0x380] ;  /* 0x0000e000ff027b82 */ /* 0x001e220000000a00 */
[----:B------:R-:W-:Y:S01]  /*4c10*/  HFMA2 R6, -RZ, RZ, 4.0531158447265625e-06, 0.00035858154296875 ;  /* 0x00440de0ff067431 */ /* 0x000fe200000001ff */
[----:B0-----:R0:W-:Y:S06]  /*4c20*/  STG.E.64 desc[UR4][R2.64+0xdd8], R8 ;  /* 0x000dd80802007986 */ /* 0x0011ec000c101b04 */
[----:B0-----:R-:W0:Y:S01]  /*4c30*/  LDC.64 R2, c[0x0][0x380] ;  /* 0x0000e000ff027b82 */ /* 0x001e220000000a00 */
[----:B------:R-:W-:Y:S01]  /*4c40*/  IMAD.MOV.U32 R8, RZ, RZ, 0x4434f0 ;  /* 0x004434f0ff087424 */ /* 0x000fe200078e00ff */
[----:B0-----:R0:W-:Y:S06]  /*4c50*/  STG.E.64 desc[UR4][R2.64+0xde0], R4 ;  /* 0x000de00402007986 */ /* 0x0011ec000c101b04 */
[----:B0-----:R-:W0:Y:S01]  /*4c60*/  LDC.64 R2, c[0x0][0x380] ;  /* 0x0000e000ff027b82 */ /* 0x001e220000000a00 */
[----:B------:R-:W-:Y:S01]  /*4c70*/  HFMA2 R4, -RZ, RZ, 4.0531158447265625e-06, 256 ;  /* 0x00445c00ff047431 */ /* 0x000fe200000001ff */
[----:B0-----:R0:W-:Y:S06]  /*4c80*/  STG.E.64 desc[UR4][R2.64+0xde8], R10 ;  /* 0x000de80a02007986 */ /* 0x0011ec000c101b04 */
[----:B0-----:R-:W0:Y:S01]  /*4c90*/  LDC.64 R2, c[0x0][0x380] ;  /* 0x0000e000ff027b82 */ /* 0x001e220000000a00 */
[----:B------:R-:W-:Y:S01]  /*4ca0*/  IMAD.MOV.U32 R10, RZ, RZ, 0x448310 ;  /* 0x00448310ff0a7424 */ /* 0x000fe200078e00ff */
[----:B0-----:R0:W-:Y:S06]  /*4cb0*/  STG.E.64 desc[UR4][R2.64+0xdf0], R6 ;  /* 0x000df00602007986 */ /* 0x0011ec000c101b04 */
[----:B0-----:R-:W0:Y:S01]  /*4cc0*/  LDC.64 R2, c[0x0][0x380] ;  /* 0x0000e000ff027b82 */ /* 0x001e220000000a00 */
[----:B------:R-:W-:Y:S01]  /*4cd0*/  HFMA2 R6, -RZ, RZ, 4.0531158447265625e-06, -0.0478515625 ;  /* 0x0044aa20ff067431 */ /* 0x000fe200000001ff */
[----:B0-----:R0:W-:Y:S06]  /*4ce0*/  STG.E.64 desc[UR4][R2.64+0xdf8], R8 ;  /* 0x000df80802007986 */ /* 0x0011ec000c101b04 */
[----:B0-----:R-:W0:Y:S01]  /*4cf0*/  LDC.64 R2, c[0x0][0x380] ;  /* 0x0000e000ff027b82 */ /* 0x001e220000000a00 */
[----:B------:R-:W-:Y:S01]  /*4d00*/  IMAD.MOV.U32 R8, RZ, RZ, 0x44d130 ;  /* 0x0044d130ff087424 */ /* 0x000fe200078e00ff */
[----:B0-----:R0:W-:Y:S06]  /*4d10*/  STG.E.64 desc[UR4][R2.64+0xe00], R4 ;  /* 0x000e000402007986 */ /* 0x0011ec000c101b04 */
[----:B0-----:R-:W0:Y:S01]  /*4d20*/  LDC.64 R2, c[0x0][0x380] ;  /* 0x0000e000ff027b82 */ /* 0x001e220000000a00 */
[----:B------:R-:W-:Y:S01]  /*4d30*/  HFMA2 R4, -RZ, RZ, 4.0531158447265625e-06, -34816 ;  /* 0x0044f840ff047431 */ /* 0x000fe200000001ff */
[----:B0-----:R0:W-:Y:S06]  /*4d40*/  STG.E.64 desc[UR4][R2.64+0xe08], R10 ;  /* 0x000e080a02007986 */ /* 0x0011ec000c101b04 */
[----:B0-----:R-:W0:Y:S01]  /*4d50*/  LDC.64 R2, c[0x0][0x380] ;  /* 0x0000e000ff027b82 */ /* 0x001e220000000a00 */
[----:B------:R-:W-:Y:S01]  /*4d60*/  IMAD.MOV.U32 R10, RZ, RZ, 0x451f50 ;  /* 0x00451f50ff0a7424 */ /* 0x000fe200078e00ff */
[----:B0-----:R0:W-:Y:S06]  /*4d70*/  STG.E.64 desc[UR4][R2.64+0xe10], R6 ;  /* 0x000e100602007986 */ /* 0x0011ec000c101b04 */
[----:B0-----:R-:W0:Y:S01]  /*4d80*/  LDC.64 R2, c[0x0][0x380] ;  /* 0x0000e000ff027b82 */ /* 0x001e220000000a00 */
[----:B------:R-:W-:Y:S01]  /*4d90*/  HFMA2 R6, -RZ, RZ, 4.112720489501953125e-06, 6.375 ;  /* 0x00454660ff067431 */ /* 0x000fe200000001ff */
[----:B0-----:R0:W-:Y:S06]  /*4da0*/  STG.E.64 desc[UR4][R2.64+0xe18], R8 ;  /* 0x000e180802007986 */ /* 0x0011ec000c101b04 */
[----:B0-----:R-:W0:Y:S01]  /*4db0*/  LDC.64 R2, c[0x0][0x380] ;  /* 0x0000e000ff027b82 */ /* 0x001e220000000a00 */
[----:B------:R-:W-:Y:S01]  /*4dc0*/  IMAD.MOV.U32 R8, RZ, RZ, 0x456d70 ;  /* 0x00456d70ff087424 */ /* 0x000fe200078e00ff */
[----:B0-----:R0:W-:Y:S06]  /*4dd0*/  STG.E.64 desc[UR4][R2.64+0xe20], R4 ;  /* 0x000e200402007986 */ /* 0x0011ec000c101b04 */
[----:B0-----:R-:W0:Y:S01]  /*4de0*/  LDC.64 R2, c[0x0][0x380] ;  /* 0x0000e000ff027b82 */ /* 0x001e220000000a00 */
[----:B------:R-:W-:Y:S01]  /*4df0*/  HFMA2 R4, -RZ, RZ, 4.112720489501953125e-06, -0.0010986328125 ;  /* 0x00459480ff047431 */ /* 0x000fe200000001ff */
[----:B0-----:R0:W-:Y:S06]  /*4e00*/  STG.E.64 desc[UR4][R2.64+0xe28], R10 ;  /* 0x000e280a02007986 */ /* 0x0011ec000c101b04 */
[----:B0-----:R-:W0:Y:S01]  /*4e10*/  LDC.64 R2, c[0x0][0x380] ;  /* 0x0000e000ff027b82 */ /* 0x001e220000000a00 */
[----:B------:R-:W-:Y:S01]  /*4e20*/  IMAD.MOV.U32 R10, RZ, RZ, 0x45bb90 ;  /* 0x0045bb90ff0a7424 */ /* 0x000fe200078e00ff */
[----:B0-----:R0:W-:Y:S06]  /*4e30*/  STG.E.64 desc[UR4][R2.64+0xe30], R6 ;  /* 0x000e300602007986 */ /* 0x0011ec000c101b04 */
[----:B0-----:R-:W0:Y:S01]  /*4e40*/  LDC.64 R2, c[0x0][0x380] ;  /* 0x0000e000ff027b82 */ /* 0x001e220000000a00 */
[----:B------:R-:W-:Y:S01]  /*4e50*/  HFMA2 R6, -RZ, RZ, 4.112720489501953125e-06, -848 ;  /* 0x0045e2a0ff067431 */ /* 0x000fe200000001ff */
[----:B0-----:R0:W-:Y:S06]  /*4e60*/  STG.E.64 desc[UR4][R2.64+0xe38], R8 ;  /* 0x000e380802007986 */ /* 0x0011ec000c101b04 */
[----:B0-----:R-:W0:Y:S01]  /*4e70*/  LDC.64 R2, c[0x0][0x380] ;  /* 0x0000e000ff027b82 */ /* 0x001e220000000a00 */
[----:B------:R-:W-:Y:S01]  /*4e80*/  IMAD.MOV.U32 R8, RZ, RZ, 0x4609b0 ;  /* 0x004609b0ff087424 */ /* 0x000fe200078e00ff */
[----:B0-----:R0:W-:Y:S06]  /*4e90*/  STG.E.64 desc[UR4][R2.64+0xe40], R4 ;  /* 0x000e400402007986 */ /* 0x0011ec000c101b04 */
[----:B0-----:R-:W0:Y:S01]  /*4ea0*/  LDC.64 R2, c[0x0][0x380] ;  /* 0x0000e000ff027b82 */ /* 0x001e220000000a00 */
[----:B------:R-:W-:Y:S01]  /*4eb0*/  HFMA2 R4, -RZ, RZ, 4.17232513427734375e-06, 0.1484375 ;  /* 0x004630c0ff047431 */ /* 0x000fe200000001ff */
        /* <DEDUP_REMOVED lines=11> */
[----:B------:R-:W-:Y:S01]  /*4f70*/  HFMA2 R4, -RZ, RZ, 4.17232513427734375e-06, -20 ;  /* 0x0046cd00ff047431 */ /* 0x000fe200000001ff */
[----:B0-----:R0:W-:Y:S06]  /*4f80*/  STG.E.64 desc[UR4][R2.64+0xe68], R10 ;  /* 0x000e680a02007986 */ /* 0x0011ec000c101b04 */
[----:B0-----:R-:W0:Y:S01]  /*4f90*/  LDC.64 R2, c[0x0][0x380] ;  /* 0x0000e000ff027b82 */ /* 0x001e220000000a00 */
[----:B------:R-:W-:Y:S01]  /*4fa0*/  IMAD.MOV.U32 R10, RZ, RZ, 0x46f410 ;  /* 0x0046f410ff0a7424 */ /* 0x000fe200078e00ff */
[----:B0-----:R0:W-:Y:S06]  /*4fb0*/  STG.E.64 desc[UR4][R2.64+0xe70], R6 ;  /* 0x000e700602007986 */ /* 0x0011ec000c101b04 */
[----:B0-----:R-:W0:Y:S01]  /*4fc0*/  LDC.64 R2, c[0x0][0x380] ;  /* 0x0000e000ff027b82 */ /* 0x001e220000000a00 */
[----:B------:R-:W-:Y:S01]  /*4fd0*/  HFMA2 R6, -RZ, RZ, 4.231929779052734375e-06, 0.00347900390625 ;  /* 0x00471b20ff067431 */ /* 0x000fe200000001ff */
[----:B0-----:R0:W-:Y:S06]  /*4fe0*/  STG.E.64 desc[UR4][R2.64+0xe78], R8 ;  /* 0x000e780802007986 */ /* 0x0011ec000c101b04 */
[----:B0-----:R-:W0:Y:S01]  /*4ff0*/  LDC.64 R2, c[0x0][0x380] ;  /* 0x0000e000ff027b82 */ /* 0x001e220000000a00 */
[----:B------:R-:W-:Y:S01]  /*5000*/  IMAD.MOV.U32 R8, RZ, RZ, 0x474230 ;  /* 0x00474230ff087424 */ /* 0x000fe200078e00ff */
[----:B0-----:R0:W-:Y:S06]  /*5010*/  STG.E.64 desc[UR4][R2.64+0xe80], R4 ;  /* 0x000e800402007986 */ /* 0x0011ec000c101b04 */
[----:B0-----:R-:W0:Y:S01]  /*5020*/  LDC.64 R2, c[0x0][0x380] ;  /* 0x0000e000ff027b82 */ /* 0x001e220000000a00 */
[----:B------:R-:W-:Y:S01]  /*5030*/  HFMA2 R4, -RZ, RZ, 4.231929779052734375e-06, 2688 ;  /* 0x00476940ff047431 */ /* 0x000fe200000001ff */
[----:B0-----:R0:W-:Y:S06]  /*5040*/  STG.E.64 desc[UR4][R2.64+0xe88], R10 ;  /* 0x000e880a02007986 */ /* 0x0011ec000c101b04 */
[----:B0-----:R-:W0:Y:S01]  /*5050*/  LDC.64 R2, c[0x0][0x380] ;  /* 0x0000e000ff027b82 */ /* 0x001e220000000a00 */
[----:B------:R-:W-:Y:S01]  /*5060*/  IMAD.MOV.U32 R10, RZ, RZ, 0x479050 ;  /* 0x00479050ff0a7424 */ /* 0x000fe200078e00ff */
[----:B0-----:R0:W-:Y:S06]  /*5070*/  STG.E.64 desc[UR4][R2.64+0xe90], R6 ;  /* 0x000e900602007986 */ /* 0x0011ec000c101b04 */
[----:B0-----:R-:W0:Y:S01]  /*5080*/  LDC.64 R2, c[0x0][0x380] ;  /* 0x0000e000ff027b82 */ /* 0x001e220000000a00 */
[----:B------:R-:W-:Y:S01]  /*5090*/  HFMA2 R6, -RZ, RZ, 4.231929779052734375e-06, -0.4609375 ;  /* 0x0047b760ff067431 */ /* 0x000fe200000001ff */
[----:B0-----:R0:W-:Y:S06]  /*50a0*/  STG.E.64 desc[UR4][R2.64+0xe98], R8 ;  /* 0x000e980802007986 */ /* 0x0011ec000c101b04 */
[----:B0-----:R-:W0:Y:S01]  /*50b0*/  LDC.64 R2, c[0x0][0x380] ;  /* 0x0000e000ff027b82 */ /* 0x001e220000000a00 */
[----:B------:R-:W-:Y:S01]  /*50c0*/  IMAD.MOV.U32 R8, RZ, RZ, 0x47de70 ;  /* 0x0047de70ff087424 */ /* 0x000fe200078e00ff */
[----:B0-----:R0:W-:Y:S06]  /*50d0*/  STG.E.64 desc[UR4][R2.64+0xea0], R4 ;  /* 0x000ea00402007986 */ /* 0x0011ec000c101b04 */
[----:B0-----:R-:W0:Y:S01]  /*50e0*/  LDC.64 R2, c[0x0][0x380] ;  /* 0x0000e000ff027b82 */ /* 0x001e220000000a00 */
[----:B------:R-:W-:Y:S01]  /*50f0*/  HFMA2 R4, -RZ, RZ, 4.291534423828125e-06, 8.392333984375e-05 ;  /* 0x00480580ff047431 */ /* 0x000fe200000001ff */
[----:B0-----:R0:W-:Y:S06]  /*5100*/  STG.E.64 desc[UR4][R2.64+0xea8], R10 ;  /* 0x000ea80a02007986 */ /* 0x0011ec000c101b04 */
[----:B0-----:R-:W0:Y:S01]  /*5110*/  LDC.64 R2, c[0x0][0x380] ;  /* 0x0000e000ff027b82 */ /* 0x001e220000000a00 */
[----:B------:R-:W-:Y:S01]  /*5120*/  IMAD.MOV.U32 R10, RZ, RZ, 0x482c90 ;  /* 0x00482c90ff0a7424 */ /* 0x000fe200078e00ff */
[----:B0-----:R0:W-:Y:S06]  /*5130*/  STG.E.64 desc[UR4][R2.64+0xeb0], R6 ;  /* 0x000eb00602007986 */ /* 0x0011ec000c101b04 */
[----:B0-----:R-:W0:Y:S01]  /*5140*/  LDC.64 R2, c[0x0][0x380] ;  /* 0x0000e000ff027b82 */ /* 0x001e220000000a00 */
[----:B------:R-:W-:Y:S01]  /*5150*/  HFMA2 R6, -RZ, RZ, 4.291534423828125e-06, 61 ;  /* 0x004853a0ff067431 */ /* 0x000fe200000001ff */
[----:B0-----:R0:W-:Y:S06]  /*5160*/  STG.E.64 desc[UR4][R2.64+0xeb8], R8 ;  /* 0x000eb80802007986 */ /* 0x0011ec000c101b04 */
[----:B0-----:R-:W0:Y:S01]  /*5170*/  LDC.64 R2, c[0x0][0x380] ;  /* 0x0000e000ff027b82 */ /* 0x001e220000000a00 */
[----:B------:R-:W-:Y:S01]  /*5180*/  IMAD.MOV.U32 R8, RZ, RZ, 0x487ab0 ;  /* 0x00487ab0ff087424 */ /* 0x000fe200078e00ff */
[----:B0-----:R0:W-:Y:S06]  /*5190*/  STG.E.64 desc[UR4][R2.64+0xec0], R4 ;  /* 0x000ec00402007986 */ /* 0x0011ec000c101b04 */
[----:B0-----:R-:W0:Y:S01]  /*51a0*/  LDC.64 R2, c[0x0][0x380] ;  /* 0x0000e000ff027b82 */ /* 0x001e220000000a00 */
[----:B------:R-:W-:Y:S01]  /*51b0*/  HFMA2 R4, -RZ, RZ, 4.291534423828125e-06, -0.01123046875 ;  /* 0x0048a1c0ff047431 */ /* 0x000fe200000001ff */
[----:B0-----:R0:W-:Y:S06]  /*51c0*/  STG.E.64 desc[UR4][R2.64+0xec8], R10 ;  /* 0x000ec80a02007986 */ /* 0x0011ec000c101b04 */
[----:B0-----:R-:W0:Y:S01]  /*51d0*/  LDC.64 R2, c[0x0][0x380] ;  /* 0x0000e000ff027b82 */ /* 0x001e220000000a00 */
[----:B------:R-:W-:Y:S01]  /*51e0*/  IMAD.MOV.U32 R10, RZ, RZ, 0x48c8d0 ;  /* 0x0048c8d0ff0a7424 */ /* 0x000fe200078e00ff */
[----:B0-----:R0:W-:Y:S06]  /*51f0*/  STG.E.64 desc[UR4][R2.64+0xed0], R6 ;  /* 0x000ed00602007986 */ /* 0x0011ec000c101b04 */
[----:B0-----:R-:W0:Y:S01]  /*5200*/  LDC.64 R2, c[0x0][0x380] ;  /* 0x0000e000ff027b82 */ /* 0x001e220000000a00 */
[----:B------:R-:W-:Y:S01]  /*5210*/  HFMA2 R6, -RZ, RZ, 4.291534423828125e-06, -8064 ;  /* 0x0048efe0ff067431 */ /* 0x000fe200000001ff */
[----:B0-----:R0:W-:Y:S06]  /*5220*/  STG.E.64 desc[UR4][R2.64+0xed8], R8 ;  /* 0x000ed80802007986 */ /* 0x0011ec000c101b04 */
[----:B0-----:R-:W0:Y:S01]  /*5230*/  LDC.64 R2, c[0x0][0x380] ;  /* 0x0000e000ff027b82 */ /* 0x001e220000000a00 */
[----:B------:R-:W-:Y:S01]  /*5240*/  IMAD.MOV.U32 R8, RZ, RZ, 0x4916f0 ;  /* 0x004916f0ff087424 */ /* 0x000fe200078e00ff */
[----:B0-----:R0:W-:Y:S06]  /*5250*/  STG.E.64 desc[UR4][R2.64+0xee0], R4 ;  /* 0x000ee00402007986 */ /* 0x0011ec000c101b04 */
[----:B0-----:R-:W0:Y:S01]  /*5260*/  LDC.64 R2, c[0x0][0x380] ;  /* 0x0000e000ff027b82 */ /* 0x001e220000000a00 */
[----:B------:R-:W-:Y:S01]  /*5270*/  HFMA2 R4, -RZ, RZ, 4.351139068603515625e-06, 1.5 ;  /* 0x00493e00ff047431 */ /* 0x000fe200000001ff */
[----:B0-----:R0:W-:Y:S06]  /*5280*/  STG.E.64 desc[UR4][R2.64+0xee8], R10 ;  /* 0x000ee80a02007986 */ /* 0x0011ec000c101b04 */
[----:B0-----:R-:W0:Y:S01]  /*5290*/  LDC.64 R2, c[0x0][0x380] ;  /* 0x0000e000ff027b82 */ /* 0x001e220000000a00 */
[----:B------:R-:W-:Y:S01]  /*52a0*/  IMAD.MOV.U32 R10, RZ, RZ, 0x496510 ;  /* 0x00496510ff0a7424 */ /* 0x000fe200078e00ff */
[----:B0-----:R0:W-:Y:S06]  /*52b0*/  STG.E.64 desc[UR4][R2.64+0xef0], R6 ;  /* 0x000ef00602007986 */ /* 0x0011ec000c101b04 */
[----:B0-----:R-:W0:Y:S01]  /*52c0*/  LDC.64 R2, c[0x0][0x380] ;  /* 0x0000e000ff027b82 */ /* 0x001e220000000a00 */
[----:B------:R-:W-:Y:S01]  /*52d0*/  HFMA2 R6, -RZ, RZ, 4.351139068603515625e-06, -0.00025177001953125 ;  /* 0x00498c20ff067431 */ /* 0x000fe200000001ff */
[----:B0-----:R0:W-:Y:S06]  /*52e0*/  STG.E.64 desc[UR4][R2.64+0xef8], R8 ;  /* 0x000ef80802007986 */ /* 0x0011ec000c101b04 */
[----:B0-----:R-:W0:Y:S01]  /*52f0*/  LDC.64 R2, c[0x0][0x380] ;  /* 0x0000e000ff027b82 */ /* 0x001e220000000a00 */
[----:B------:R-:W-:Y:S01]  /*5300*/  IMAD.MOV.U32 R8, RZ, RZ, 0x49b330 ;  /* 0x0049b330ff087424 */ /* 0x000fe200078e00ff */
[----:B0-----:R0:W-:Y:S06]  /*5310*/  STG.E.64 desc[UR4][R2.64+0xf00], R4 ;  /* 0x000f000402007986 */ /* 0x0011ec000c101b04 */
[----:B0-----:R-:W0:Y:S01]  /*5320*/  LDC.64 R2, c[0x0][0x380] ;  /* 0x0000e000ff027b82 */ /* 0x001e220000000a00 */
[----:B------:R-:W-:Y:S01]  /*5330*/  HFMA2 R4, -RZ, RZ, 4.351139068603515625e-06, -200 ;  /* 0x0049da40ff047431 */ /* 0x000fe200000001ff */
[----:B0-----:R0:W-:Y:S06]  /*5340*/  STG.E.64 desc[UR4][R2.64+0xf08], R10 ;  /* 0x000f080a02007986 */ /* 0x0011ec000c101b04 */
[----:B0-----:R-:W0:Y:S01]  /*5350*/  LDC.64 R2, c[0x0][0x380] ;  /* 0x0000e000ff027b82 */ /* 0x001e220000000a00 */
[----:B------:R-:W-:Y:S01]  /*5360*/  IMAD.MOV.U32 R10, RZ, RZ, 0x4a0150 ;  /* 0x004a0150ff0a7424 */ /* 0x000fe200078e00ff */
[----:B0-----:R0:W-:Y:S06]  /*5370*/  STG.E.64 desc[UR4][R2.64+0xf10], R6 ;  /* 0x000f100602007986 */ /* 0x0011ec000c101b04 */
[----:B0-----:R-:W0:Y:S01]  /*5380*/  LDC.64 R2, c[0x0][0x380] ;  /* 0x0000e000ff027b82 */ /* 0x001e220000000a00 */
[----:B------:R-:W-:Y:S01]  /*5390*/  HFMA2 R6, -RZ, RZ, 4.41074371337890625e-06, 0.0341796875 ;  /* 0x004a2860ff067431 */ /* 0x000fe200000001ff */
[----:B0-----:R0:W-:Y:S06]  /*53a0*/  STG.E.64 desc[UR4][R2.64+0xf18], R8 ;  /* 0x000f180802007986 */ /* 0x0011ec000c101b04 */
[----:B0-----:R-:W0:Y:S01]  /*53b0*/  LDC.64 R2, c[0x0][0x380] ;  /* 0x0000e000ff027b82 */ /* 0x001e220000000a00 */
[----:B------:R-:W-:Y:S01]  /*53c0*/  IMAD.MOV.U32 R8, RZ, RZ, 0x4a4f70 ;  /* 0x004a4f70ff087424 */ /* 0x000fe200078e00ff */
[----:B0-----:R0:W-:Y:S06]  /*53d0*/  STG.E.64 desc[UR4][R2.64+0xf20], R4 ;  /* 0x000f200402007986 */ /* 0x0011ec000c101b04 */
[----:B0-----:R-:W0:Y:S01]  /*53e0*/  LDC.64 R2, c[0x0][0x380] ;  /* 0x0000e000ff027b82 */ /* 0x001e220000000a00 */
[----:B------:R-:W-:Y:S01]  /*53f0*/  HFMA2 R4, -RZ, RZ, 4.41074371337890625e-06, 26624 ;  /* 0x004a7680ff047431 */ /* 0x000fe200000001ff */
[----:B0-----:R0:W-:Y:S06]  /*5400*/  STG.E.64 desc[UR4][R2.64+0xf28], R10 ;  /* 0x000f280a02007986 */ /* 0x0011ec000c101b04 */
[----:B0-----:R-:W0:Y:S01]  /*5410*/  LDC.64 R2, c[0x0][0x380] ;  /* 0x0000e000ff027b82 */ /* 0x001e220000000a00 */
[----:B------:R-:W-:Y:S01]  /*5420*/  IMAD.MOV.U32 R10, RZ, RZ, 0x4a9d90 ;  /* 0x004a9d90ff0a7424 */ /* 0x000fe200078e00ff */
[----:B0-----:R0:W-:Y:S06]  /*5430*/  STG.E.64 desc[UR4][R2.64+0xf30], R6 ;  /* 0x000f300602007986 */ /* 0x0011ec000c101b04 */
[----:B0-----:R-:W0:Y:S01]  /*5440*/  LDC.64 R2, c[0x0][0x380] ;  /* 0x0000e000ff027b82 */ /* 0x001e220000000a00 */
[----:B------:R-:W-:Y:S01]  /*5450*/  HFMA2 R6, -RZ, RZ, 4.41074371337890625e-06, -4.625 ;  /* 0x004ac4a0ff067431 */ /* 0x000fe200000001ff */
[----:B0-----:R0:W-:Y:S06]  /*5460*/  STG.E.64 desc[UR4][R2.64+0xf38], R8 ;  /* 0x000f380802007986 */ /* 0x0011ec000c101b04 */
[----:B0-----:R-:W0:Y:S01]  /*5470*/  LDC.64 R2, c[0x0][0x380] ;  /* 0x0000e000ff027b82 */ /* 0x001e220000000a00 */
[----:B------:R-:W-:Y:S01]  /*5480*/  IMAD.MOV.U32 R8, RZ, RZ, 0x4aebb0 ;  /* 0x004aebb0ff087424 */ /* 0x000fe200078e00ff */
[----:B0-----:R0:W-:Y:S06]  /*5490*/  STG.E.64 desc[UR4][R2.64+0xf40], R4 ;  /* 0x000f400402007986 */ /* 0x0011ec000c101b04 */
[----:B0-----:R-:W0:Y:S01]  /*54a0*/  LDC.64 R2, c[0x0][0x380] ;  /* 0x0000e000ff027b82 */ /* 0x001e220000000a00 */
[----:B------:R-:W-:Y:S01]  /*54b0*/  HFMA2 R4, -RZ, RZ, 4.470348358154296875e-06, 0.000823974609375 ;  /* 0x004b12c0ff047431 */ /* 0x000fe200000001ff */
[----:B0-----:R0:W-:Y:S06]  /*54c0*/  STG.E.64 desc[UR4][R2.64+0xf48], R10 ;  /* 0x000f480a02007986 */ /* 0x0011ec000c101b04 */
[----:B0-----:R-:W0:Y:S01]  /*54d0*/  LDC.64 R2, c[0x0][0x380] ;  /* 0x0000e000ff027b82 */ /* 0x001e220000000a00 */
[----:B------:R-:W-:Y:S01]  /*54e0*/  IMAD.MOV.U32 R10, RZ, RZ, 0x4b39d0 ;  /* 0x004b39d0ff0a7424 */ /* 0x000fe200078e00ff */
[----:B0-----:R0:W-:Y:S06]  /*54f0*/  STG.E.64 desc[UR4][R2.64+0xf50], R6 ;  /* 0x000f500602007986 */ /* 0x0011ec000c101b04 */
[----:B0-----:R-:W0:Y:S01]  /*5500*/  LDC.64 R2, c[0x0][0x380] ;  /* 0x0000e000ff027b82 */ /* 0x001e220000000a00 */
[----:B------:R-:W-:Y:S01]  /*5510*/  HFMA2 R6, -RZ, RZ, 4.470348358154296875e-06, 624 ;  /* 0x004b60e0ff067431 */ /* 0x000fe200000001ff */
[----:B0-----:R0:W-:Y:S06]  /*5520*/  STG.E.64 desc[UR4][R2.64+0xf58], R8 ;  /* 0x000f580802007986 */ /* 0x0011ec000c101b04 */
[----:B0-----:R-:W0:Y:S01]  /*5530*/  LDC.64 R2, c[0x0][0x380] ;  /* 0x0000e000ff027b82 */ /* 0x001e220000000a00 */
[----:B------:R-:W-:Y:S01]  /*5540*/  IMAD.MOV.U32 R8, RZ, RZ, 0x4b87f0 ;  /* 0x004b87f0ff087424 */ /* 0x000fe200078e00ff */
[----:B0-----:R0:W-:Y:S06]  /*5550*/  STG.E.64 desc[UR4][R2.64+0xf60], R4 ;  /* 0x000f600402007986 */ /* 0x0011ec000c101b04 */
[----:B0-----:R-:W0:Y:S01]  /*5560*/  LDC.64 R2, c[0x0][0x380] ;  /* 0x0000e000ff027b82 */ /* 0x001e220000000a00 */
[----:B------:R-:W-:Y:S01]  /*5570*/  HFMA2 R4, -RZ, RZ, 4.470348358154296875e-06, -0.109375 ;  /* 0x004baf00ff047431 */ /* 0x000fe200000001ff */
        /* <DEDUP_REMOVED lines=11> */
[----:B------:R-:W-:Y:S01]  /*5630*/  HFMA2 R4, -RZ, RZ, 4.5299530029296875e-06, 14.5 ;  /* 0x004c4b40ff047431 */ /* 0x000fe200000001ff */
[----:B0-----:R0:W-:Y:S06]  /*5640*/  STG.E.64 desc[UR4][R2.64+0xf88], R10 ;  /* 0x000f880a02007986 */ /* 0x0011ec000c101b04 */
[----:B0-----:R-:W0:Y:S01]  /*5650*/  LDC.64 R2, c[0x0][0x380] ;  /* 0x0000e000ff027b82 */ /* 0x001e220000000a00 */
[----:B------:R-:W-:Y:S01]  /*5660*/  IMAD.MOV.U32 R10, RZ, RZ, 0x4c7250 ;  /* 0x004c7250ff0a7424 */ /* 0x000fe200078e00ff */
[----:B0-----:R0:W-:Y:S06]  /*5670*/  STG.E.64 desc[UR4][R2.64+0xf90], R6 ;  /* 0x000f900602007986 */ /* 0x0011ec000c101b04 */
[----:B0-----:R-:W0:Y:S01]  /*5680*/  LDC.64 R2, c[0x0][0x380] ;  /* 0x0000e000ff027b82 */ /* 0x001e220000000a00 */
[----:B------:R-:W-:Y:S01]  /*5690*/  HFMA2 R6, -RZ, RZ, 4.5299530029296875e-06, -0.00262451171875 ;  /* 0x004c9960ff067431 */ /* 0x000fe200000001ff */
[----:B0-----:R0:W-:Y:S06]  /*56a0*/  STG.E.64 desc[UR4][R2.64+0xf98], R8 ;  /* 0x000f980802007986 */ /* 0x0011ec000c101b04 */
[----:B0-----:R-:W0:Y:S01]  /*56b0*/  LDC.64 R2, c[0x0][0x380] ;  /* 0x0000e000ff027b82 */ /* 0x001e220000000a00 */
[----:B------:R-:W-:Y:S01]  /*56c0*/  IMAD.MOV.U32 R8, RZ, RZ, 0x4cc070 ;  /* 0x004cc070ff087424 */ /* 0x000fe200078e00ff */
[----:B0-----:R0:W-:Y:S06]  /*56d0*/  STG.E.64 desc[UR4][R2.64+0xfa0], R4 ;  /* 0x000fa00402007986 */ /* 0x0011ec000c101b04 */
[----:B0-----:R-:W0:Y:S01]  /*56e0*/  LDC.64 R2, c[0x0][0x380] ;  /* 0x0000e000ff027b82 */ /* 0x001e220000000a00 */
[----:B------:R-:W-:Y:S01]  /*56f0*/  HFMA2 R4, -RZ, RZ, 4.5299530029296875e-06, -1920 ;  /* 0x004ce780ff047431 */ /* 0x000fe200000001ff */
[----:B0-----:R0:W-:Y:S06]  /*5700*/  STG.E.64 desc[UR4][R2.64+0xfa8], R10 ;  /* 0x000fa80a02007986 */ /* 0x0011ec000c101b04 */
[----:B0-----:R-:W0:Y:S01]  /*5710*/  LDC.64 R2, c[0x0][0x380] ;  /* 0x0000e000ff027b82 */ /* 0x001e220000000a00 */
[----:B------:R-:W-:Y:S01]  /*5720*/  IMAD.MOV.U32 R10, RZ, RZ, 0x4d0e90 ;  /* 0x004d0e90ff0a7424 */ /* 0x000fe200078e00ff */
[----:B0-----:R0:W-:Y:S06]  /*5730*/  STG.E.64 desc[UR4][R2.64+0xfb0], R6 ;  /* 0x000fb00602007986 */ /* 0x0011ec000c101b04 */
[----:B0-----:R-:W0:Y:S01]  /*5740*/  LDC.64 R2, c[0x0][0x380] ;  /* 0x0000e000ff027b82 */ /* 0x001e220000000a00 */
[----:B------:R-:W-:Y:S01]  /*5750*/  HFMA2 R6, -RZ, RZ, 4.589557647705078125e-06, 0.3515625 ;  /* 0x004d35a0ff067431 */ /* 0x000fe200000001ff */
[----:B0-----:R0:W-:Y:S06]  /*5760*/  STG.E.64 desc[UR4][R2.64+0xfb8], R8 ;  /* 0x000fb80802007986 */ /* 0x0011ec000c101b04 */
[----:B0-----:R-:W0:Y:S01]  /*5770*/  LDC.64 R2, c[0x0][0x380] ;  /* 0x0000e000ff027b82 */ /* 0x001e220000000a00 */
[----:B------:R-:W-:Y:S01]  /*5780*/  IMAD.MOV.U32 R8, RZ, RZ, 0x4d5cb0 ;  /* 0x004d5cb0ff087424 */ /* 0x000fe200078e00ff */
[----:B0-----:R0:W-:Y:S06]  /*5790*/  STG.E.64 desc[UR4][R2.64+0xfc0], R4 ;  /* 0x000fc00402007986 */ /* 0x0011ec000c101b04 */
[----:B0-----:R-:W0:Y:S01]  /*57a0*/  LDC.64 R2, c[0x0][0x380] ;  /* 0x0000e000ff027b82 */ /* 0x001e220000000a00 */
[----:B------:R-:W-:Y:S01]  /*57b0*/  HFMA2 R4, -RZ, RZ, 4.589557647705078125e-06, -5.7220458984375e-05 ;  /* 0x004d83c0ff047431 */ /* 0x000fe200000001ff */
[----:B0-----:R0:W-:Y:S06]  /*57c0*/  STG.E.64 desc[UR4][R2.64+0xfc8], R10 ;  /* 0x000fc80a02007986 */ /* 0x0011ec000c101b04 */
[----:B0-----:R-:W0:Y:S01]  /*57d0*/  LDC.64 R2, c[0x0][0x380] ;  /* 0x0000e000ff027b82 */ /* 0x001e220000000a00 */
[----:B------:R-:W-:Y:S01]  /*57e0*/  IMAD.MOV.U32 R10, RZ, RZ, 0x4daad0 ;  /* 0x004daad0ff0a7424 */ /* 0x000fe200078e00ff */
[----:B0-----:R0:W-:Y:S06]  /*57f0*/  STG.E.64 desc[UR4][R2.64+0xfd0], R6 ;  /* 0x000fd00602007986 */ /* 0x0011ec000c101b04 */
[----:B0-----:R-:W0:Y:S01]  /*5800*/  LDC.64 R2, c[0x0][0x380] ;  /* 0x0000e000ff027b82 */ /* 0x001e220000000a00 */
[----:B------:R-:W-:Y:S01]  /*5810*/  HFMA2 R6, -RZ, RZ, 4.589557647705078125e-06, -47 ;  /* 0x004dd1e0ff067431 */ /* 0x000fe200000001ff */
[----:B0-----:R0:W-:Y:S06]  /*5820*/  STG.E.64 desc[UR4][R2.64+0xfd8], R8 ;  /* 0x000fd80802007986 */ /* 0x0011ec000c101b04 */
[----:B0-----:R-:W0:Y:S01]  /*5830*/  LDC.64 R2, c[0x0][0x380] ;  /* 0x0000e000ff027b82 */ /* 0x001e220000000a00 */
[----:B------:R-:W-:Y:S01]  /*5840*/  IMAD.MOV.U32 R8, RZ, RZ, 0x4df8f0 ;  /* 0x004df8f0ff087424 */ /* 0x000fe200078e00ff */
[----:B0-----:R0:W-:Y:S06]  /*5850*/  STG.E.64 desc[UR4][R2.64+0xfe0], R4 ;  /* 0x000fe00402007986 */ /* 0x0011ec000c101b04 */
[----:B0-----:R-:W0:Y:S01]  /*5860*/  LDC.64 R2, c[0x0][0x380] ;  /* 0x0000e000ff027b82 */ /* 0x001e220000000a00 */
[----:B------:R-:W-:Y:S01]  /*5870*/  HFMA2 R4, -RZ, RZ, 4.64916229248046875e-06, 0.0078125 ;  /* 0x004e2000ff047431 */ /* 0x000fe200000001ff */
[----:B0-----:R0:W-:Y:S06]  /*5880*/  STG.E.64 desc[UR4][R2.64+0xfe8], R10 ;  /* 0x000fe80a02007986 */ /* 0x0011ec000c101b04 */
[----:B0-----:R-:W0:Y:S01]  /*5890*/  LDC.64 R2, c[0x0][0x380] ;  /* 0x0000e000ff027b82 */ /* 0x001e220000000a00 */
[----:B------:R-:W-:Y:S01]  /*58a0*/  IMAD.MOV.U32 R10, RZ, RZ, 0x4e4710 ;  /* 0x004e4710ff0a7424 */ /* 0x000fe200078e00ff */
[----:B0-----:R0:W-:Y:S06]  /*58b0*/  STG.E.64 desc[UR4][R2.64+0xff0], R6 ;  /* 0x000ff00602007986 */ /* 0x0011ec000c101b04 */
[----:B0-----:R-:W0:Y:S01]  /*58c0*/  LDC.64 R2, c[0x0][0x380] ;  /* 0x0000e000ff027b82 */ /* 0x001e220000000a00 */
[----:B------:R-:W-:Y:S01]  /*58d0*/  HFMA2 R6, -RZ, RZ, 4.64916229248046875e-06, 6272 ;  /* 0x004e6e20ff067431 */ /* 0x000fe200000001ff */
[----:B0-----:R0:W-:Y:S06]  /*58e0*/  STG.E.64 desc[UR4][R2.64+0xff8], R8 ;  /* 0x000ff80802007986 */ /* 0x0011ec000c101b04 */
[----:B0-----:R-:W0:Y:S01]  /*58f0*/  LDC.64 R2, c[0x0][0x380] ;  /* 0x0000e000ff027b82 */ /* 0x001e220000000a00 */
[----:B------:R-:W-:Y:S01]  /*5900*/  IMAD.MOV.U32 R8, RZ, RZ, 0x4e9530 ;  /* 0x004e9530ff087424 */ /* 0x000fe200078e00ff */
[----:B0-----:R0:W-:Y:S06]  /*5910*/  STG.E.64 desc[UR4][R2.64+0x1000], R4 ;  /* 0x0010000402007986 */ /* 0x0011ec000c101b04 */
[----:B0-----:R-:W0:Y:S01]  /*5920*/  LDC.64 R2, c[0x0][0x380] ;  /* 0x0000e000ff027b82 */ /* 0x001e220000000a00 */
[----:B------:R-:W-:Y:S01]  /*5930*/  HFMA2 R4, -RZ, RZ, 4.64916229248046875e-06, -1.0625 ;  /* 0x004ebc40ff047431 */ /* 0x000fe200000001ff */
[----:B0-----:R0:W-:Y:S06]  /*5940*/  STG.E.64 desc[UR4][R2.64+0x1008], R10 ;  /* 0x0010080a02007986 */ /* 0x0011ec000c101b04 */
[----:B0-----:R-:W0:Y:S01]  /*5950*/  LDC.64 R2, c[0x0][0x380] ;  /* 0x0000e000ff027b82 */ /* 0x001e220000000a00 */
[----:B------:R-:W-:Y:S01]  /*5960*/  IMAD.MOV.U32 R10, RZ, RZ, 0x4ee350 ;  /* 0x004ee350ff0a7424 */ /* 0x000fe200078e00ff */
[----:B0-----:R0:W-:Y:S06]  /*5970*/  STG.E.64 desc[UR4][R2.64+0x1010], R6 ;  /* 0x0010100602007986 */ /* 0x0011ec000c101b04 */
[----:B0-----:R-:W0:Y:S01]  /*5980*/  LDC.64 R2, c[0x0][0x380] ;  /* 0x0000e000ff027b82 */ /* 0x001e220000000a00 */
[----:B------:R-:W-:Y:S01]  /*5990*/  HFMA2 R6, -RZ, RZ, 4.708766937255859375e-06, 0.000194549560546875 ;  /* 0x004f0a60ff067431 */ /* 0x000fe200000001ff */
[----:B0-----:R0:W-:Y:S06]  /*59a0*/  STG.E.64 desc[UR4][R2.64+0x1018], R8 ;  /* 0x0010180802007986 */ /* 0x0011ec000c101b04 */
[----:B0-----:R-:W0:Y:S01]  /*59b0*/  LDC.64 R2, c[0x0][0x380] ;  /* 0x0000e000ff027b82 */ /* 0x001e220000000a00 */
[----:B------:R-:W-:Y:S01]  /*59c0*/  IMAD.MOV.U32 R8, RZ, RZ, 0x4f3170 ;  /* 0x004f3170ff087424 */ /* 0x000fe200078e00ff */
[----:B0-----:R0:W-:Y:S06]  /*59d0*/  STG.E.64 desc[UR4][R2.64+0x1020], R4 ;  /* 0x0010200402007986 */ /* 0x0011ec000c101b04 */
[----:B0-----:R-:W0:Y:S01]  /*59e0*/  LDC.64 R2, c[0x0][0x380] ;  /* 0x0000e000ff027b82 */ /* 0x001e220000000a00 */
[----:B------:R-:W-:Y:S01]  /*59f0*/  HFMA2 R4, -RZ, RZ, 4.708766937255859375e-06, 144 ;  /* 0x004f5880ff047431 */ /* 0x000fe200000001ff */
[----:B0-----:R0:W-:Y:S06]  /*5a00*/  STG.E.64 desc[UR4][R2.64+0x1028], R10 ;  /* 0x0010280a02007986 */ /* 0x0011ec000c101b04 */
[----:B0-----:R-:W0:Y:S01]  /*5a10*/  LDC.64 R2, c[0x0][0x380] ;  /* 0x0000e000ff027b82 */ /* 0x001e220000000a00 */
[----:B------:R-:W-:Y:S01]  /*5a20*/  IMAD.MOV.U32 R10, RZ, RZ, 0x4f7f90 ;  /* 0x004f7f90ff0a7424 */ /* 0x000fe200078e00ff */
[----:B0-----:R0:W-:Y:S06]  /*5a30*/  STG.E.64 desc[UR4][R2.64+0x1030], R6 ;  /* 0x0010300602007986 */ /* 0x0011ec000c101b04 */
[----:B0-----:R-:W0:Y:S01]  /*5a40*/  LDC.64 R2, c[0x0][0x380] ;  /* 0x0000e000ff027b82 */ /* 0x001e220000000a00 */
[----:B------:R-:W-:Y:S01]  /*5a50*/  HFMA2 R6, -RZ, RZ, 4.708766937255859375e-06, -0.02587890625 ;  /* 0x004fa6a0ff067431 */ /* 0x000fe200000001ff */
[----:B0-----:R0:W-:Y:S06]  /*5a60*/  STG.E.64 desc[UR4][R2.64+0x1038], R8 ;  /* 0x0010380802007986 */ /* 0x0011ec000c101b04 */
[----:B0-----:R-:W0:Y:S01]  /*5a70*/  LDC.64 R2, c[0x0][0x380] ;  /* 0x0000e000ff027b82 */ /* 0x001e220000000a00 */
[----:B------:R-:W-:Y:S01]  /*5a80*/  IMAD.MOV.U32 R8, RZ, RZ, 0x4fcdb0 ;  /* 0x004fcdb0ff087424 */ /* 0x000fe200078e00ff */
[----:B0-----:R0:W-:Y:S06]  /*5a90*/  STG.E.64 desc[UR4][R2.64+0x1040], R4 ;  /* 0x0010400402007986 */ /* 0x0011ec000c101b04 */
[----:B0-----:R-:W0:Y:S01]  /*5aa0*/  LDC.64 R2, c[0x0][0x380] ;  /* 0x0000e000ff027b82 */ /* 0x001e220000000a00 */
[----:B------:R-:W-:Y:S01]  /*5ab0*/  HFMA2 R4, -RZ, RZ, 4.708766937255859375e-06, -19456 ;  /* 0x004ff4c0ff047431 */ /* 0x000fe200000001ff */
[----:B0-----:R0:W-:Y:S06]  /*5ac0*/  STG.E.64 desc[UR4][R2.64+0x1048], R10 ;  /* 0x0010480a02007986 */ /* 0x0011ec000c101b04 */
[----:B0-----:R-:W0:Y:S01]  /*5ad0*/  LDC.64 R2, c[0x0][0x380] ;  /* 0x0000e000ff027b82 */ /* 0x001e220000000a00 */
[----:B------:R-:W-:Y:S01]  /*5ae0*/  IMAD.MOV.U32 R10, RZ, RZ, 0x501bd0 ;  /* 0x00501bd0ff0a7424 */ /* 0x000fe200078e00ff */
[----:B0-----:R0:W-:Y:S06]  /*5af0*/  STG.E.64 desc[UR4][R2.64+0x1050], R6 ;  /* 0x0010500602007986 */ /* 0x0011ec000c101b04 */
[----:B0-----:R-:W0:Y:S01]  /*5b00*/  LDC.64 R2, c[0x0][0x380] ;  /* 0x0000e000ff027b82 */ /* 0x001e220000000a00 */
[----:B------:R-:W-:Y:S01]  /*5b10*/  HFMA2 R6, -RZ, RZ, 4.76837158203125e-06, 3.4375 ;  /* 0x005042e0ff067431 */ /* 0x000fe200000001ff */
[----:B0-----:R0:W-:Y:S06]  /*5b20*/  STG.E.64 desc[UR4][R2.64+0x1058], R8 ;  /* 0x0010580802007986 */ /* 0x0011ec000c101b04 */
[----:B0-----:R-:W0:Y:S01]  /*5b30*/  LDC.64 R2, c[0x0][0x380] ;  /* 0x0000e000ff027b82 */ /* 0x001e220000000a00 */
[----:B------:R-:W-:Y:S01]  /*5b40*/  IMAD.MOV.U32 R8, RZ, RZ, 0x5069f0 ;  /* 0x005069f0ff087424 */ /* 0x000fe200078e00ff */
[----:B0-----:R0:W-:Y:S06]  /*5b50*/  STG.E.64 desc[UR4][R2.64+0x1060], R4 ;  /* 0x0010600402007986 */ /* 0x0011ec000c101b04 */
[----:B0-----:R-:W0:Y:S01]  /*5b60*/  LDC.64 R2, c[0x0][0x380] ;  /* 0x0000e000ff027b82 */ /* 0x001e220000000a00 */
[----:B------:R-:W-:Y:S01]  /*5b70*/  HFMA2 R4, -RZ, RZ, 4.76837158203125e-06, -0.0006103515625 ;  /* 0x00509100ff047431 */ /* 0x000fe200000001ff */
[----:B0-----:R0:W-:Y:S06]  /*5b80*/  STG.E.64 desc[UR4][R2.64+0x1068], R10 ;  /* 0x0010680a02007986 */ /* 0x0011ec000c101b04 */
[----:B0-----:R-:W0:Y:S01]  /*5b90*/  LDC.64 R2, c[0x0][0x380] ;  /* 0x0000e000ff027b82 */ /* 0x001e220000000a00 */
[----:B------:R-:W-:Y:S01]  /*5ba0*/  IMAD.MOV.U32 R10, RZ, RZ, 0x50b810 ;  /* 0x0050b810ff0a7424 */ /* 0x000fe200078e00ff */
[----:B0-----:R0:W-:Y:S06]  /*5bb0*/  STG.E.64 desc[UR4][R2.64+0x1070], R6 ;  /* 0x0010700602007986 */ /* 0x0011ec000c101b04 */
[----:B0-----:R-:W0:Y:S01]  /*5bc0*/  LDC.64 R2, c[0x0][0x380] ;  /* 0x0000e000ff027b82 */ /* 0x001e220000000a00 */
[----:B------:R-:W-:Y:S01]  /*5bd0*/  HFMA2 R6, -RZ, RZ, 4.76837158203125e-06, -456 ;  /* 0x0050df20ff067431 */ /* 0x000fe200000001ff */
[----:B0-----:R0:W-:Y:S06]  /*5be0*/  STG.E.64 desc[UR4][R2.64+0x1078], R8 ;  /* 0x0010780802007986 */ /* 0x0011ec000c101b04 */
[----:B0-----:R-:W0:Y:S01]  /*5bf0*/  LDC.64 R2, c[0x0][0x380] ;  /* 0x0000e000ff027b82 */ /* 0x001e220000000a00 */
[----:B------:R-:W-:Y:S01]  /*5c00*/  IMAD.MOV.U32 R8, RZ, RZ, 0x510630 ;  /* 0x00510630ff087424 */ /* 0x000fe200078e00ff */
[----:B0-----:R0:W-:Y:S06]  /*5c10*/  STG.E.64 desc[UR4][R2.64+0x1080], R4 ;  /* 0x0010800402007986 */ /* 0x0011ec000c101b04 */
[----:B0-----:R-:W0:Y:S01]  /*5c20*/  LDC.64 R2, c[0x0][0x380] ;  /* 0x0000e000ff027b82 */ /* 0x001e220000000a00 */
[----:B------:R-:W-:Y:S01]  /*5c30*/  HFMA2 R4, -RZ, RZ, 4.827976226806640625e-06, 0.08203125 ;  /* 0x00512d40ff047431 */ /* 0x000fe200000001ff */
[----:B0-----:R0:W-:Y:S06]  /*5c40*/  STG.E.64 desc[UR4][R2.64+0x1088], R10 ;  /* 0x0010880a02007986 */ /* 0x0011ec000c101b04 */
[----:B0-----:R-:W0:Y:S01]  /*5c50*/  LDC.64 R2, c[0x0][0x380] ;  /* 0x0000e000ff027b82 */ /* 0x001e220000000a00 */
[----:B------:R-:W-:Y:S01]  /*5c60*/  IMAD.MOV.U32 R10, RZ, RZ, 0x515450 ;  /* 0x00515450ff0a7424 */ /* 0x000fe200078e00ff */
[----:B0-----:R0:W-:Y:S06]  /*5c70*/  STG.E.64 desc[UR4][R2.64+0x1090], R6 ;  /* 0x0010900602007986 */ /* 0x0011ec000c101b04 */
[----:B0-----:R-:W0:Y:S01]  /*5c80*/  LDC.64 R2, c[0x0][0x380] ;  /* 0x0000e000ff027b82 */ /* 0x001e220000000a00 */
[----:B------:R-:W-:Y:S01]  /*5c90*/  HFMA2 R6, -RZ, RZ, 4.827976226806640625e-06, 60416 ;  /* 0x00517b60ff067431 */ /* 0x000fe200000001ff */
[----:B0-----:R0:W-:Y:S06]  /*5ca0*/  STG.E.64 desc[UR4][R2.64+0x1098], R8 ;  /* 0x0010980802007986 */ /* 0x0011ec000c101b04 */
[----:B0-----:R-:W0:Y:S01]  /*5cb0*/  LDC.64 R2, c[0x0][0x380] ;  /* 0x0000e000ff027b82 */ /* 0x001e220000000a00 */
[----:B------:R-:W-:Y:S01]  /*5cc0*/  IMAD.MOV.U32 R8, RZ, RZ, 0x51a270 ;  /* 0x0051a270ff087424 */ /* 0x000fe200078e00ff */
[----:B0-----:R0:W-:Y:S06]  /*5cd0*/  STG.E.64 desc[UR4][R2.64+0x10a0], R4 ;  /* 0x0010a00402007986 */ /* 0x0011ec000c101b04 */
[----:B0-----:R-:W0:Y:S01]  /*5ce0*/  LDC.64 R2, c[0x0][0x380] ;  /* 0x0000e000ff027b82 */ /* 0x001e220000000a00 */
[----:B------:R-:W-:Y:S01]  /*5cf0*/  HFMA2 R4, -RZ, RZ, 4.827976226806640625e-06, -11 ;  /* 0x0051c980ff047431 */ /* 0x000fe200000001ff */
[----:B0-----:R0:W-:Y:S06]  /*5d00*/  STG.E.64 desc[UR4][R2.64+0x10a8], R10 ;  /* 0x0010a80a02007986 */ /* 0x0011ec000c101b04 */
[----:B0-----:R-:W0:Y:S01]  /*5d10*/  LDC.64 R2, c[0x0][0x380] ;  /* 0x0000e000ff027b82 */ /* 0x001e220000000a00 */
[----:B------:R-:W-:Y:S01]  /*5d20*/  IMAD.MOV.U32 R10, RZ, RZ, 0x51f090 ;  /* 0x0051f090ff0a7424 */ /* 0x000fe200078e00ff */
[----:B0-----:R0:W-:Y:S06]  /*5d30*/  STG.E.64 desc[UR4][R2.64+0x10b0], R6 ;  /* 0x0010b00602007986 */ /* 0x0011ec000c101b04 */
[----:B0-----:R-:W0:Y:S01]  /*5d40*/  LDC.64 R2, c[0x0][0x380] ;  /* 0x0000e000ff027b82 */ /* 0x001e220000000a00 */
[----:B------:R-:W-:Y:S01]  /*5d50*/  HFMA2 R6, -RZ, RZ, 4.88758087158203125e-06, 0.001861572265625 ;  /* 0x005217a0ff067431 */ /* 0x000fe200000001ff */
[----:B0-----:R0:W-:Y:S06]  /*5d60*/  STG.E.64 desc[UR4][R2.64+0x10b8], R8 ;  /* 0x0010b80802007986 */ /* 0x0011ec000c101b04 */
[----:B0-----:R-:W0:Y:S01]  /*5d70*/  LDC.64 R2, c[0x0][0x380] ;  /* 0x0000e000ff027b82 */ /* 0x001e220000000a00 */
[----:B------:R-:W-:Y:S01]  /*5d80*/  IMAD.MOV.U32 R8, RZ, RZ, 0x523eb0 ;  /* 0x00523eb0ff087424 */ /* 0x000fe200078e00ff */
[----:B0-----:R0:W-:Y:S06]  /*5d90*/  STG.E.64 desc[UR4][R2.64+0x10c0], R4 ;  /* 0x0010c00402007986 */ /* 0x0011ec000c101b04 */
[----:B0-----:R-:W0:Y:S01]  /*5da0*/  LDC.64 R2, c[0x0][0x380] ;  /* 0x0000e000ff027b82 */ /* 0x001e220000000a00 */
[----:B------:R-:W-:Y:S01]  /*5db0*/  HFMA2 R4, -RZ, RZ, 4.88758087158203125e-06, 1472 ;  /* 0x005265c0ff047431 */ /* 0x000fe200000001ff */
[----:B0-----:R0:W-:Y:S06]  /*5dc0*/  STG.E.64 desc[UR4][R2.64+0x10c8], R10 ;  /* 0x0010c80a02007986 */ /* 0x0011ec000c101b04 */
[----:B0-----:R-:W0:Y:S01]  /*5dd0*/  LDC.64 R2, c[0x0][0x380] ;  /* 0x0000e000ff027b82 */ /* 0x001e220000000a00 */
[----:B------:R-:W-:Y:S01]  /*5de0*/  IMAD.MOV.U32 R10, RZ, RZ, 0x528cd0 ;  /* 0x00528cd0ff0a7424 */ /* 0x000fe200078e00ff */
[----:B0-----:R0:W-:Y:S06]  /*5df0*/  STG.E.64 desc[UR4][R2.64+0x10d0], R6 ;  /* 0x0010d00602007986 */ /* 0x0011ec000c101b04 */
[----:B0-----:R-:W0:Y:S01]  /*5e00*/  LDC.64 R2, c[0x0][0x380] ;  /* 0x0000e000ff027b82 */ /* 0x001e220000000a00 */
[----:B------:R-:W-:Y:S01]  /*5e10*/  HFMA2 R6, -RZ, RZ, 4.88758087158203125e-06, -0.24609375 ;  /* 0x0052b3e0ff067431 */ /* 0x000fe200000001ff */
[----:B0-----:R0:W-:Y:S06]  /*5e20*/  STG.E.64 desc[UR4][R2.64+0x10d8], R8 ;  /* 0x0010d80802007986 */ /* 0x0011ec000c101b04 */
[----:B0-----:R-:W0:Y:S01]  /*5e30*/  LDC.64 R2, c[0x0][0x380] ;  /* 0x0000e000ff027b82 */ /* 0x001e220000000a00 */
[----:B------:R-:W-:Y:S01]  /*5e40*/  IMAD.MOV.U32 R8, RZ, RZ, 0x52daf0 ;  /* 0x0052daf0ff087424 */ /* 0x000fe200078e00ff */
[----:B0-----:R0:W-:Y:S06]  /*5e50*/  STG.E.64 desc[UR4][R2.64+0x10e0], R4 ;  /* 0x0010e00402007986 */ /* 0x0011ec000c101b04 */
[----:B0-----:R-:W0:Y:S01]  /*5e60*/  LDC.64 R2, c[0x0][0x380] ;  /* 0x0000e000ff027b82 */ /* 0x001e220000000a00 */
[----:B------:R-:W-:Y:S01]  /*5e70*/  HFMA2 R4, -RZ, RZ, 4.947185516357421875e-06, 3.0517578125e-05 ;  /* 0x00530200ff047431 */ /* 0x000fe200000001ff */
[----:B0-----:R0:W-:Y:S06]  /*5e80*/  STG.E.64 desc[UR4][R2.64+0x10e8], R10 ;  /* 0x0010e80a02007986 */ /* 0x0011ec000c101b04 */
[----:B0-----:R-:W0:Y:S01]  /*5e90*/  LDC.64 R2, c[0x0][0x380] ;  /* 0x0000e000ff027b82 */ /* 0x001e220000000a00 */
[----:B------:R-:W-:Y:S01]  /*5ea0*/  IMAD.MOV.U32 R10, RZ, RZ, 0x532910 ;  /* 0x00532910ff0a7424 */ /* 0x000fe200078e00ff */
[----:B0-----:R0:W-:Y:S06]  /*5eb0*/  STG.E.64 desc[UR4][R2.64+0x10f0], R6 ;  /* 0x0010f00602007986 */ /* 0x0011ec000c101b04 */
[----:B0-----:R-:W0:Y:S01]  /*5ec0*/  LDC.64 R2, c[0x0][0x380] ;  /* 0x0000e000ff027b82 */ /* 0x001e220000000a00 */
[----:B------:R-:W-:Y:S01]  /*5ed0*/  HFMA2 R6, -RZ, RZ, 4.947185516357421875e-06, 33 ;  /* 0x00535020ff067431 */ /* 0x000fe200000001ff */
[----:B0-----:R0:W-:Y:S06]  /*5ee0*/  STG.E.64 desc[UR4][R2.64+0x10f8], R8 ;  /* 0x0010f80802007986 */ /* 0x0011ec000c101b04 */
[----:B0-----:R-:W0:Y:S01]  /*5ef0*/  LDC.64 R2, c[0x0][0x380] ;  /* 0x0000e000ff027b82 */ /* 0x001e220000000a00 */
[----:B------:R-:W-:Y:S01]  /*5f00*/  IMAD.MOV.U32 R8, RZ, RZ, 0x537730 ;  /* 0x00537730ff087424 */ /* 0x000fe200078e00ff */
[----:B0-----:R0:W-:Y:S06]  /*5f10*/  STG.E.64 desc[UR4][R2.64+0x1100], R4 ;  /* 0x0011000402007986 */ /* 0x0011ec000c101b04 */
[----:B0-----:R-:W0:Y:S01]  /*5f20*/  LDC.64 R2, c[0x0][0x380] ;  /* 0x0000e000ff027b82 */ /* 0x001e220000000a00 */
[----:B------:R-:W-:Y:S01]  /*5f30*/  HFMA2 R4, -RZ, RZ, 4.947185516357421875e-06, -0.006103515625 ;  /* 0x00539e40ff047431 */ /* 0x000fe200000001ff */
[----:B0-----:R0:W-:Y:S06]  /*5f40*/  STG.E.64 desc[UR4][R2.64+0x1108], R10 ;  /* 0x0011080a02007986 */ /* 0x0011ec000c101b04 */
[----:B0-----:R-:W0:Y:S01]  /*5f50*/  LDC.64 R2, c[0x0][0x380] ;  /* 0x0000e000ff027b82 */ /* 0x001e220000000a00 */
[----:B------:R-:W-:Y:S01]  /*5f60*/  IMAD.MOV.U32 R10, RZ, RZ, 0x53c550 ;  /* 0x0053c550ff0a7424 */ /* 0x000fe200078e00ff */
[----:B0-----:R0:W-:Y:S06]  /*5f70*/  STG.E.64 desc[UR4][R2.64+0x1110], R6 ;  /* 0x0011100602007986 */ /* 0x0011ec000c101b04 */
[----:B0-----:R-:W0:Y:S01]  /*5f80*/  LDC.64 R2, c[0x0][0x380] ;  /* 0x0000e000ff027b82 */ /* 0x001e220000000a00 */
[----:B------:R-:W-:Y:S01]  /*5f90*/  HFMA2 R6, -RZ, RZ, 4.947185516357421875e-06, -4480 ;  /* 0x0053ec60ff067431 */ /* 0x000fe200000001ff */
[----:B0-----:R0:W-:Y:S06]  /*5fa0*/  STG.E.64 desc[UR4][R2.64+0x1118], R8 ;  /* 0x0011180802007986 */ /* 0x0011ec000c101b04 */
[----:B0-----:R-:W0:Y:S01]  /*5fb0*/  LDC.64 R2, c[0x0][0x380] ;  /* 0x0000e000ff027b82 */ /* 0x001e220000000a00 */
[----:B------:R-:W-:Y:S01]  /*5fc0*/  IMAD.MOV.U32 R8, RZ, RZ, 0x541370 ;  /* 0x00541370ff087424 */ /* 0x000fe200078e00ff */
[----:B0-----:R0:W-:Y:S06]  /*5fd0*/  STG.E.64 desc[UR4][R2.64+0x1120], R4 ;  /* 0x0011200402007986 */ /* 0x0011ec000c101b04 */
[----:B0-----:R-:W0:Y:S01]  /*5fe0*/  LDC.64 R2, c[0x0][0x380] ;  /* 0x0000e000ff027b82 */ /* 0x001e220000000a00 */
[----:B------:R-:W-:Y:S01]  /*5ff0*/  HFMA2 R4, -RZ, RZ, 5.0067901611328125e-06, 0.8125 ;  /* 0x00543a80ff047431 */ /* 0x000fe200000001ff */
[----:B0-----:R0:W-:Y:S06]  /*6000*/  STG.E.64 desc[UR4][R2.64+0x1128], R10 ;  /* 0x0011280a02007986 */ /* 0x0011ec000c101b04 */
[----:B0-----:R-:W0:Y:S01]  /*6010*/  LDC.64 R2, c[0x0][0x380] ;  /* 0x0000e000ff027b82 */ /* 0x001e220000000a00 */
[----:B------:R-:W-:Y:S01]  /*6020*/  IMAD.MOV.U32 R10, RZ, RZ, 0x546190 ;  /* 0x00546190ff0a7424 */ /* 0x000fe200078e00ff */
[----:B0-----:R0:W-:Y:S06]  /*6030*/  STG.E.64 desc[UR4][R2.64+0x1130], R6 ;  /* 0x0011300602007986 */ /* 0x0011ec000c101b04 */
[----:B0-----:R-:W0:Y:S01]  /*6040*/  LDC.64 R2, c[0x0][0x380] ;  /* 0x0000e000ff027b82 */ /* 0x001e220000000a00 */
[----:B------:R-:W-:Y:S01]  /*6050*/  HFMA2 R6, -RZ, RZ, 5.0067901611328125e-06, -0.000141143798828125 ;  /* 0x005488a0ff067431 */ /* 0x000fe200000001ff */
[----:B0-----:R0:W-:Y:S06]  /*6060*/  STG.E.64 desc[UR4][R2.64+0x1138], R8 ;  /* 0x0011380802007986 */ /* 0x0011ec000c101b04 */
[----:B0-----:R-:W0:Y:S01]  /*6070*/  LDC.64 R2, c[0x0][0x380] ;  /* 0x0000e000ff027b82 */ /* 0x001e220000000a00 */
[----:B------:R-:W-:Y:S01]  /*6080*/  IMAD.MOV.U32 R8, RZ, RZ, 0x54afb0 ;  /* 0x0054afb0ff087424 */ /* 0x000fe200078e00ff */
[----:B0-----:R0:W-:Y:S06]  /*6090*/  STG.E.64 desc[UR4][R2.64+0x1140], R4 ;  /* 0x0011400402007986 */ /* 0x0011ec000c101b04 */
[----:B0-----:R-:W0:Y:S01]  /*60a0*/  LDC.64 R2, c[0x0][0x380] ;  /* 0x0000e000ff027b82 */ /* 0x001e220000000a00 */
[----:B------:R-:W-:Y:S01]  /*60b0*/  HFMA2 R4, -RZ, RZ, 5.0067901611328125e-06, -108 ;  /* 0x0054d6c0ff047431 */ /* 0x000fe200000001ff */
[----:B0-----:R0:W-:Y:S06]  /*60c0*/  STG.E.64 desc[UR4][R2.64+0x1148], R10 ;  /* 0x0011480a02007986 */ /* 0x0011ec000c101b04 */
[----:B0-----:R-:W0:Y:S01]  /*60d0*/  LDC.64 R2, c[0x0][0x380] ;  /* 0x0000e000ff027b82 */ /* 0x001e220000000a00 */
[----:B------:R-:W-:Y:S01]  /*60e0*/  IMAD.MOV.U32 R10, RZ, RZ, 0x54fdd0 ;  /* 0x0054fdd0ff0a7424 */ /* 0x000fe200078e00ff */
[----:B0-----:R0:W-:Y:S06]  /*60f0*/  STG.E.64 desc[UR4][R2.64+0x1150], R6 ;  /* 0x0011500602007986 */ /* 0x0011ec000c101b04 */
[----:B0-----:R-:W0:Y:S01]  /*6100*/  LDC.64 R2, c[0x0][0x380] ;  /* 0x0000e000ff027b82 */ /* 0x001e220000000a00 */
[----:B------:R-:W-:Y:S01]  /*6110*/  HFMA2 R6, -RZ, RZ, 5.066394805908203125e-06, 0.01904296875 ;  /* 0x005524e0ff067431 */ /* 0x000fe200000001ff */
[----:B0-----:R0:W-:Y:S06]  /*6120*/  STG.E.64 desc[UR4][R2.64+0x1158], R8 ;  /* 0x0011580802007986 */ /* 0x0011ec000c101b04 */
[----:B0-----:R-:W0:Y:S01]  /*6130*/  LDC.64 R2, c[0x0][0x380] ;  /* 0x0000e000ff027b82 */ /* 0x001e220000000a00 */
[----:B------:R-:W-:Y:S01]  /*6140*/  IMAD.MOV.U32 R8, RZ, RZ, 0x554bf0 ;  /* 0x00554bf0ff087424 */ /* 0x000fe200078e00ff */
[----:B0-----:R0:W-:Y:S06]  /*6150*/  STG.E.64 desc[UR4][R2.64+0x1160], R4 ;  /* 0x0011600402007986 */ /* 0x0011ec000c101b04 */
[----:B0-----:R-:W0:Y:S01]  /*6160*/  LDC.64 R2, c[0x0][0x380] ;  /* 0x0000e000ff027b82 */ /* 0x001e220000000a00 */
[----:B------:R-:W-:Y:S01]  /*6170*/  HFMA2 R4, -RZ, RZ, 5.066394805908203125e-06, 14336 ;  /* 0x00557300ff047431 */ /* 0x000fe200000001ff */
[----:B0-----:R0:W-:Y:S06]  /*6180*/  STG.E.64 desc[UR4][R2.64+0x1168], R10 ;  /* 0x0011680a02007986 */ /* 0x0011ec000c101b04 */
[----:B0-----:R-:W0:Y:S01]  /*6190*/  LDC.64 R2, c[0x0][0x380] ;  /* 0x0000e000ff027b82 */ /* 0x001e220000000a00 */
[----:B------:R-:W-:Y:S01]  /*61a0*/  IMAD.MOV.U32 R10, RZ, RZ, 0x559a10 ;  /* 0x00559a10ff0a7424 */ /* 0x000fe200078e00ff */
[----:B0-----:R0:W-:Y:S06]  /*61b0*/  STG.E.64 desc[UR4][R2.64+0x1170], R6 ;  /* 0x0011700602007986 */ /* 0x0011ec000c101b04 */
[----:B0-----:R-:W0:Y:S01]  /*61c0*/  LDC.64 R2, c[0x0][0x380] ;  /* 0x0000e000ff027b82 */ /* 0x001e220000000a00 */
[----:B------:R-:W-:Y:S01]  /*61d0*/  HFMA2 R6, -RZ, RZ, 5.066394805908203125e-06, -2.5625 ;  /* 0x0055c120ff067431 */ /* 0x000fe200000001ff */
[----:B0-----:R0:W-:Y:S06]  /*61e0*/  STG.E.64 desc[UR4][R2.64+0x1178], R8 ;  /* 0x0011780802007986 */ /* 0x0011ec000c101b04 */
[----:B0-----:R-:W0:Y:S01]  /*61f0*/  LDC.64 R2, c[0x0][0x380] ;  /* 0x0000e000ff027b82 */ /* 0x001e220000000a00 */
[----:B------:R-:W-:Y:S01]  /*6200*/  IMAD.MOV.U32 R8, RZ, RZ, 0x55e830 ;  /* 0x0055e830ff087424 */ /* 0x000fe200078e00ff */
[----:B0-----:R0:W-:Y:S06]  /*6210*/  STG.E.64 desc[UR4][R2.64+0x1180], R4 ;  /* 0x0011800402007986 */ /* 0x0011ec000c101b04 */
[----:B0-----:R-:W0:Y:S01]  /*6220*/  LDC.64 R2, c[0x0][0x380] ;  /* 0x0000e000ff027b82 */ /* 0x001e220000000a00 */
[----:B------:R-:W-:Y:S01]  /*6230*/  HFMA2 R4, -RZ, RZ, 5.12599945068359375e-06, 0.0004425048828125 ;  /* 0x00560f40ff047431 */ /* 0x000fe200000001ff */
[----:B0-----:R0:W-:Y:S06]  /*6240*/  STG.E.64 desc[UR4][R2.64+0x1188], R10 ;  /* 0x0011880a02007986 */ /* 0x0011ec000c101b04 */
[----:B0-----:R-:W0:Y:S01]  /*6250*/  LDC.64 R2, c[0x0][0x380] ;  /* 0x0000e000ff027b82 */ /* 0x001e220000000a00 */
[----:B------:R-:W-:Y:S01]  /*6260*/  IMAD.MOV.U32 R10, RZ, RZ, 0x563650 ;  /* 0x00563650ff0a7424 */ /* 0x000fe200078e00ff */
[----:B0-----:R0:W-:Y:S06]  /*6270*/  STG.E.64 desc[UR4][R2.64+0x1190], R6 ;  /* 0x0011900602007986 */ /* 0x0011ec000c101b04 */
[----:B0-----:R-:W0:Y:S01]  /*6280*/  LDC.64 R2, c[0x0][0x380] ;  /* 0x0000e000ff027b82 */ /* 0x001e220000000a00 */
[----:B------:R-:W-:Y:S01]  /*6290*/  HFMA2 R6, -RZ, RZ, 5.12599945068359375e-06, 344 ;  /* 0x00565d60ff067431 */ /* 0x000fe200000001ff */
[----:B0-----:R0:W-:Y:S06]  /*62a0*/  STG.E.64 desc[UR4][R2.64+0x1198], R8 ;  /* 0x0011980802007986 */ /* 0x0011ec000c101b04 */
[----:B0-----:R-:W0:Y:S01]  /*62b0*/  LDC.64 R2, c[0x0][0x380] ;  /* 0x0000e000ff027b82 */ /* 0x001e220000000a00 */
[----:B------:R-:W-:Y:S01]  /*62c0*/  IMAD.MOV.U32 R8, RZ, RZ, 0x568470 ;  /* 0x00568470ff087424 */ /* 0x000fe200078e00ff */
[----:B0-----:R0:W-:Y:S06]  /*62d0*/  STG.E.64 desc[UR4][R2.64+0x11a0], R4 ;  /* 0x0011a00402007986 */ /* 0x0011ec000c101b04 */
[----:B0-----:R-:W0:Y:S01]  /*62e0*/  LDC.64 R2, c[0x0][0x380] ;  /* 0x0000e000ff027b82 */ /* 0x001e220000000a00 */
[----:B------:R-:W-:Y:S01]  /*62f0*/  HFMA2 R4, -RZ, RZ, 5.12599945068359375e-06, -0.05859375 ;  /* 0x0056ab80ff047431 */ /* 0x000fe200000001ff */
[----:B0-----:R0:W-:Y:S06]  /*6300*/  STG.E.64 desc[UR4][R2.64+0x11a8], R10 ;  /* 0x0011a80a02007986 */ /* 0x0011ec000c101b04 */
[----:B0-----:R-:W0:Y:S01]  /*6310*/  LDC.64 R2, c[0x0][0x380] ;  /* 0x0000e000ff027b82 */ /* 0x001e220000000a00 */
[----:B------:R-:W-:Y:S01]  /*6320*/  IMAD.MOV.U32 R10, RZ, RZ, 0x56d290 ;  /* 0x0056d290ff0a7424 */ /* 0x000fe200078e00ff */
[----:B0-----:R0:W-:Y:S06]  /*6330*/  STG.E.64 desc[UR4][R2.64+0x11b0], R6 ;  /* 0x0011b00602007986 */ /* 0x0011ec000c101b04 */
[----:B0-----:R-:W0:Y:S01]  /*6340*/  LDC.64 R2, c[0x0][0x380] ;  /* 0x0000e000ff027b82 */ /* 0x001e220000000a00 */
[----:B------:R-:W-:Y:S01]  /*6350*/  HFMA2 R6, -RZ, RZ, 5.12599945068359375e-06, -46080 ;  /* 0x0056f9a0ff067431 */ /* 0x000fe200000001ff */
[----:B0-----:R0:W-:Y:S06]  /*6360*/  STG.E.64 desc[UR4][R2.64+0x11b8], R8 ;  /* 0x0011b80802007986 */ /* 0x0011ec000c101b04 */
[----:B0-----:R-:W0:Y:S01]  /*6370*/  LDC.64 R2, c[0x0][0x380] ;  /* 0x0000e000ff027b82 */ /* 0x001e220000000a00 */
[----:B------:R-:W-:Y:S01]  /*6380*/  IMAD.MOV.U32 R8, RZ, RZ, 0x5720b0 ;  /* 0x005720b0ff087424 */ /* 0x000fe200078e00ff */
[----:B0-----:R0:W-:Y:S06]  /*6390*/  STG.E.64 desc[UR4][R2.64+0x11c0], R4 ;  /* 0x0011c00402007986 */ /* 0x0011ec000c101b04 */
[----:B0-----:R-:W0:Y:S01]  /*63a0*/  LDC.64 R2, c[0x0][0x380] ;  /* 0x0000e000ff027b82 */ /* 0x001e220000000a00 */
[----:B------:R-:W-:Y:S01]  /*63b0*/  HFMA2 R4, -RZ, RZ, 5.185604095458984375e-06, 7.75 ;  /* 0x005747c0ff047431 */ /* 0x000fe200000001ff */
[----:B0-----:R0:W-:Y:S06]  /*63c0*/  STG.E.64 desc[UR4][R2.64+0x11c8], R10 ;  /* 0x0011c80a02007986 */ /* 0x0011ec000c101b04 */
[----:B0-----:R-:W0:Y:S01]  /*63d0*/  LDC.64 R2, c[0x0][0x380] ;  /* 0x0000e000ff027b82 */ /* 0x001e220000000a00 */
[----:B------:R-:W-:Y:S01]  /*63e0*/  IMAD.MOV.U32 R10, RZ, RZ, 0x576ed0 ;  /* 0x00576ed0ff0a7424 */ /* 0x000fe200078e00ff */
[----:B0-----:R0:W-:Y:S06]  /*63f0*/  STG.E.64 desc[UR4][R2.64+0x11d0], R6 ;  /* 0x0011d00602007986 */ /* 0x0011ec000c101b04 */
[----:B0-----:R-:W0:Y:S01]  /*6400*/  LDC.64 R2, c[0x0][0x380] ;  /* 0x0000e000ff027b82 */ /* 0x001e220000000a00 */
[----:B------:R-:W-:Y:S01]  /*6410*/  HFMA2 R6, -RZ, RZ, 5.185604095458984375e-06, -0.001434326171875 ;  /* 0x005795e0ff067431 */ /* 0x000fe200000001ff */
[----:B0-----:R0:W-:Y:S06]  /*6420*/  STG.E.64 desc[UR4][R2.64+0x11d8], R8 ;  /* 0x0011d80802007986 */ /* 0x0011ec000c101b04 */
[----:B0-----:R-:W0:Y:S01]  /*6430*/  LDC.64 R2, c[0x0][0x380] ;  /* 0x0000e000ff027b82 */ /* 0x001e220000000a00 */
[----:B------:R-:W-:Y:S01]  /*6440*/  IMAD.MOV.U32 R8, RZ, RZ, 0x57bcf0 ;  /* 0x0057bcf0ff087424 */ /* 0x000fe200078e00ff */
[----:B0-----:R0:W-:Y:S06]  /*6450*/  STG.E.64 desc[UR4][R2.64+0x11e0], R4 ;  /* 0x0011e00402007986 */ /* 0x0011ec000c101b04 */
[----:B0-----:R-:W0:Y:S01]  /*6460*/  LDC.64 R2, c[0x0][0x380] ;  /* 0x0000e000ff027b82 */ /* 0x001e220000000a00 */
[----:B------:R-:W-:Y:S01]  /*6470*/  HFMA2 R4, -RZ, RZ, 5.185604095458984375e-06, -1024 ;  /* 0x0057e400ff047431 */ /* 0x000fe200000001ff */
[----:B0-----:R0:W-:Y:S06]  /*6480*/  STG.E.64 desc[UR4][R2.64+0x11e8], R10 ;  /* 0x0011e80a02007986 */ /* 0x0011ec000c101b04 */
[----:B0-----:R-:W0:Y:S01]  /*6490*/  LDC.64 R2, c[0x0][0x380] ;  /* 0x0000e000ff027b82 */ /* 0x001e220000000a00 */
[----:B------:R-:W-:Y:S01]  /*64a0*/  IMAD.MOV.U32 R10, RZ, RZ, 0x580b10 ;  /* 0x00580b10ff0a7424 */ /* 0x000fe200078e00ff */
[----:B0-----:R0:W-:Y:S06]  /*64b0*/  STG.E.64 desc[UR4][R2.64+0x11f0], R6 ;  /* 0x0011f00602007986 */ /* 0x0011ec000c101b04 */
[----:B0-----:R-:W0:Y:S01]  /*64c0*/  LDC.64 R2, c[0x0][0x380] ;  /* 0x0000e000ff027b82 */ /* 0x001e220000000a00 */
[----:B------:R-:W-:Y:S01]  /*64d0*/  HFMA2 R6, -RZ, RZ, 5.245208740234375e-06, 0.19140625 ;  /* 0x00583220ff067431 */ /* 0x000fe200000001ff */
[----:B0-----:R0:W-:Y:S06]  /*64e0*/  STG.E.64 desc[UR4][R2.64+0x11f8], R8 ;  /* 0x0011f80802007986 */ /* 0x0011ec000c101b04 */
[----:B0-----:R-:W0:Y:S01]  /*64f0*/  LDC.64 R2, c[0x0][0x380] ;  /* 0x0000e000ff027b82 */ /* 0x001e220000000a00 */
[----:B------:R-:W-:Y:S01]  /*6500*/  IMAD.MOV.U32 R8, RZ, RZ, 0x585930 ;  /* 0x00585930ff087424 */ /* 0x000fe200078e00ff */
[----:B0-----:R0:W-:Y:S06]  /*6510*/  STG.E.64 desc[UR4][R2.64+0x1200], R4 ;  /* 0x0012000402007986 */ /* 0x0011ec000c101b04 */
[----:B0-----:R-:W0:Y:S01]  /*6520*/  LDC.64 R2, c[0x0][0x380] ;  /* 0x0000e000ff027b82 */ /* 0x001e220000000a00 */
[----:B------:R-:W-:Y:S01]  /*6530*/  HFMA2 R4, -RZ, RZ, 5.245208740234375e-06, -3.814697265625e-06 ;  /* 0x00588040ff047431 */ /* 0x000fe200000001ff */
[----:B0-----:R0:W-:Y:S06]  /*6540*/  STG.E.64 desc[UR4][R2.64+0x1208], R10 ;  /* 0x0012080a02007986 */ /* 0x0011ec000c101b04 */
[----:B0-----:R-:W0:Y:S01]  /*6550*/  LDC.64 R2, c[0x0][0x380] ;  /* 0x0000e000ff027b82 */ /* 0x001e220000000a00 */
[----:B------:R-:W-:Y:S01]  /*6560*/  IMAD.MOV.U32 R10, RZ, RZ, 0x58a750 ;  /* 0x0058a750ff0a7424 */ /* 0x000fe200078e00ff */
[----:B0-----:R0:W-:Y:S06]  /*6570*/  STG.E.64 desc[UR4][R2.64+0x1210], R6 ;  /* 0x0012100602007986 */ /* 0x0011ec000c101b04 */
[----:B0-----:R-:W0:Y:S01]  /*6580*/  LDC.64 R2, c[0x0][0x380] ;  /* 0x0000e000ff027b82 */ /* 0x001e220000000a00 */
[----:B------:R-:W-:Y:S01]  /*6590*/  HFMA2 R6, -RZ, RZ, 5.245208740234375e-06, -25.5 ;  /* 0x0058ce60ff067431 */ /* 0x000fe200000001ff */
[----:B0-----:R0:W-:Y:S06]  /*65a0*/  STG.E.64 desc[UR4][R2.64+0x1218], R8 ;  /* 0x0012180802007986 */ /* 0x0011ec000c101b04 */
[----:B0-----:R-:W0:Y:S01]  /*65b0*/  LDC.64 R2, c[0x0][0x380] ;  /* 0x0000e000ff027b82 */ /* 0x001e220000000a00 */
[----:B------:R-:W-:Y:S01]  /*65c0*/  IMAD.MOV.U32 R8, RZ, RZ, 0x58f570 ;  /* 0x0058f570ff087424 */ /* 0x000fe200078e00ff */
[----:B0-----:R0:W-:Y:S06]  /*65d0*/  STG.E.64 desc[UR4][R2.64+0x1220], R4 ;  /* 0x0012200402007986 */ /* 0x0011ec000c101b04 */
[----:B0-----:R-:W0:Y:S01]  /*65e0*/  LDC.64 R2, c[0x0][0x380] ;  /* 0x0000e000ff027b82 */ /* 0x001e220000000a00 */
[----:B------:R-:W-:Y:S01]  /*65f0*/  HFMA2 R4, -RZ, RZ, 5.304813385009765625e-06, 0.00439453125 ;  /* 0x00591c80ff047431 */ /* 0x000fe200000001ff */
[----:B0-----:R0:W-:Y:S06]  /*6600*/  STG.E.64 desc[UR4][R2.64+0x1228], R10 ;  /* 0x0012280a02007986 */ /* 0x0011ec000c101b04 */
[----:B0-----:R-:W0:Y:S01]  /*6610*/  LDC.64 R2, c[0x0][0x380] ;  /* 0x0000e000ff027b82 */ /* 0x001e220000000a00 */
[----:B------:R-:W-:Y:S01]  /*6620*/  IMAD.MOV.U32 R10, RZ, RZ, 0x594390 ;  /* 0x00594390ff0a7424 */ /* 0x000fe200078e00ff */
[----:B0-----:R0:W-:Y:S06]  /*6630*/  STG.E.64 desc[UR4][R2.64+0x1230], R6 ;  /* 0x0012300602007986 */ /* 0x0011ec000c101b04 */
[----:B0-----:R-:W0:Y:S01]  /*6640*/  LDC.64 R2, c[0x0][0x380] ;  /* 0x0000e000ff027b82 */ /* 0x001e220000000a00 */
[----:B------:R-:W-:Y:S01]  /*6650*/  HFMA2 R6, -RZ, RZ, 5.304813385009765625e-06, 3392 ;  /* 0x00596aa0ff067431 */ /* 0x000fe200000001ff */
[----:B0-----:R0:W-:Y:S06]  /*6660*/  STG.E.64 desc[UR4][R2.64+0x1238], R8 ;  /* 0x0012380802007986 */ /* 0x0011ec000c101b04 */
[----:B0-----:R-:W0:Y:S01]  /*6670*/  LDC.64 R2, c[0x0][0x380] ;  /* 0x0000e000ff027b82 */ /* 0x001e220000000a00 */
[----:B------:R-:W-:Y:S01]  /*6680*/  IMAD.MOV.U32 R8, RZ, RZ, 0x5991b0 ;  /* 0x005991b0ff087424 */ /* 0x000fe200078e00ff */
[----:B0-----:R0:W-:Y:S06]  /*6690*/  STG.E.64 desc[UR4][R2.64+0x1240], R4 ;  /* 0x0012400402007986 */ /* 0x0011ec000c101b04 */
[----:B0-----:R-:W0:Y:S01]  /*66a0*/  LDC.64 R2, c[0x0][0x380] ;  /* 0x0000e000ff027b82 */ /* 0x001e220000000a00 */
[----:B------:R-:W-:Y:S01]  /*66b0*/  HFMA2 R4, -RZ, RZ, 5.304813385009765625e-06, -0.59375 ;  /* 0x0059b8c0ff047431 */ /* 0x000fe200000001ff */
[----:B0-----:R0:W-:Y:S06]  /*66c0*/  STG.E.64 desc[UR4][R2.64+0x1248], R10 ;  /* 0x0012480a02007986 */ /* 0x0011ec000c101b04 */
[----:B0-----:R-:W0:Y:S01]  /*66d0*/  LDC.64 R2, c[0x0][0x380] ;  /* 0x0000e000ff027b82 */ /* 0x001e220000000a00 */
[----:B------:R-:W-:Y:S01]  /*66e0*/  IMAD.MOV.U32 R10, RZ, RZ, 0x59dfd0 ;  /* 0x0059dfd0ff0a7424 */ /* 0x000fe200078e00ff */
[----:B0-----:R0:W-:Y:S06]  /*66f0*/  STG.E.64 desc[UR4][R2.64+0x1250], R6 ;  /* 0x0012500602007986 */ /* 0x0011ec000c101b04 */
[----:B0-----:R-:W0:Y:S01]  /*6700*/  LDC.64 R2, c[0x0][0x380] ;  /* 0x0000e000ff027b82 */ /* 0x001e220000000a00 */
[----:B------:R-:W-:Y:S01]  /*6710*/  HFMA2 R6, -RZ, RZ, 5.36441802978515625e-06, 0.0001049041748046875 ;  /* 0x005a06e0ff067431 */ /* 0x000fe200000001ff */
[----:B0-----:R0:W-:Y:S06]  /*6720*/  STG.E.64 desc[UR4][R2.64+0x1258], R8 ;  /* 0x0012580802007986 */ /* 0x0011ec000c101b04 */
[----:B0-----:R-:W0:Y:S01]  /*6730*/  LDC.64 R2, c[0x0][0x380] ;  /* 0x0000e000ff027b82 */ /* 0x001e220000000a00 */
[----:B------:R-:W-:Y:S01]  /*6740*/  IMAD.MOV.U32 R8, RZ, RZ, 0x5a2df0 ;  /* 0x005a2df0ff087424 */ /* 0x000fe200078e00ff */
[----:B0-----:R0:W-:Y:S06]  /*6750*/  STG.E.64 desc[UR4][R2.64+0x1260], R4 ;  /* 0x0012600402007986 */ /* 0x0011ec000c101b04 */
[----:B0-----:R-:W0:Y:S01]  /*6760*/  LDC.64 R2, c[0x0][0x380] ;  /* 0x0000e000ff027b82 */ /* 0x001e220000000a00 */
[----:B------:R-:W-:Y:S01]  /*6770*/  HFMA2 R4, -RZ, RZ, 5.36441802978515625e-06, 80 ;  /* 0x005a5500ff047431 */ /* 0x000fe200000001ff */
[----:B0-----:R0:W-:Y:S06]  /*6780*/  STG.E.64 desc[UR4][R2.64+0x1268], R10 ;  /* 0x0012680a02007986 */ /* 0x0011ec000c101b04 */
[----:B0-----:R-:W0:Y:S01]  /*6790*/  LDC.64 R2, c[0x0][0x380] ;  /* 0x0000e000ff027b82 */ /* 0x001e220000000a00 */
[----:B------:R-:W-:Y:S01]  /*67a0*/  IMAD.MOV.U32 R10, RZ, RZ, 0x5a7c10 ;  /* 0x005a7c10ff0a7424 */ /* 0x000fe200078e00ff */
[----:B0-----:R0:W-:Y:S06]  /*67b0*/  STG.E.64 desc[UR4][R2.64+0x1270], R6 ;  /* 0x0012700602007986 */ /* 0x0011ec000c101b04 */
[----:B0-----:R-:W0:Y:S01]  /*67c0*/  LDC.64 R2, c[0x0][0x380] ;  /* 0x0000e000ff027b82 */ /* 0x001e220000000a00 */
[----:B------:R-:W-:Y:S01]  /*67d0*/  HFMA2 R6, -RZ, RZ, 5.36441802978515625e-06, -0.013916015625 ;  /* 0x005aa320ff067431 */ /* 0x000fe200000001ff */
[----:B0-----:R0:W-:Y:S06]  /*67e0*/  STG.E.64 desc[UR4][R2.64+0x1278], R8 ;  /* 0x0012780802007986 */ /* 0x0011ec000c101b04 */
[----:B0-----:R-:W0:Y:S01]  /*67f0*/  LDC.64 R2, c[0x0][0x380] ;  /* 0x0000e000ff027b82 */ /* 0x001e220000000a00 */
[----:B------:R-:W-:Y:S01]  /*6800*/  IMAD.MOV.U32 R8, RZ, RZ, 0x5aca30 ;  /* 0x005aca30ff087424 */ /* 0x000fe200078e00ff */
[----:B0-----:R0:W-:Y:S06]  /*6810*/  STG.E.64 desc[UR4][R2.64+0x1280], R4 ;  /* 0x0012800402007986 */ /* 0x0011ec000c101b04 */
[----:B0-----:R-:W0:Y:S01]  /*6820*/  LDC.64 R2, c[0x0][0x380] ;  /* 0x0000e000ff027b82 */ /* 0x001e220000000a00 */
[----:B------:R-:W-:Y:S01]  /*6830*/  HFMA2 R4, -RZ, RZ, 5.36441802978515625e-06, -10752 ;  /* 0x005af140ff047431 */ /* 0x000fe200000001ff */
[----:B0-----:R0:W-:Y:S06]  /*6840*/  STG.E.64 desc[UR4][R2.64+0x1288], R10 ;  /* 0x0012880a02007986 */ /* 0x0011ec000c101b04 */
[----:B0-----:R-:W0:Y:S01]  /*6850*/  LDC.64 R2, c[0x0][0x380] ;  /* 0x0000e000ff027b82 */ /* 0x001e220000000a00 */
[----:B------:R-:W-:Y:S01]  /*6860*/  IMAD.MOV.U32 R10, RZ, RZ, 0x5b1850 ;  /* 0x005b1850ff0a7424 */ /* 0x000fe200078e00ff */
[----:B0-----:R0:W-:Y:S06]  /*6870*/  STG.E.64 desc[UR4][R2.64+0x1290], R6 ;  /* 0x0012900602007986 */ /* 0x0011ec000c101b04 */
[----:B0-----:R-:W0:Y:S01]  /*6880*/  LDC.64 R2, c[0x0][0x380] ;  /* 0x0000e000ff027b82 */ /* 0x001e220000000a00 */
[----:B------:R-:W-:Y:S01]  /*6890*/  HFMA2 R6, -RZ, RZ, 5.424022674560546875e-06, 1.84375 ;  /* 0x005b3f60ff067431 */ /* 0x000fe200000001ff */
[----:B0-----:R0:W-:Y:S06]  /*68a0*/  STG.E.64 desc[UR4][R2.64+0x1298], R8 ;  /* 0x0012980802007986 */ /* 0x0011ec000c101b04 */
[----:B0-----:R-:W0:Y:S01]  /*68b0*/  LDC.64 R2, c[0x0][0x380] ;  /* 0x0000e000ff027b82 */ /* 0x001e220000000a00 */
[----:B------:R-:W-:Y:S01]  /*68c0*/  IMAD.MOV.U32 R8, RZ, RZ, 0x5b6670 ;  /* 0x005b6670ff087424 */ /* 0x000fe200078e00ff */
[----:B0-----:R0:W-:Y:S06]  /*68d0*/  STG.E.64 desc[UR4][R2.64+0x12a0], R4 ;  /* 0x0012a00402007986 */ /* 0x0011ec000c101b04 */
[----:B0-----:R-:W0:Y:S01]  /*68e0*/  LDC.64 R2, c[0x0][0x380] ;  /* 0x0000e000ff027b82 */ /* 0x001e220000000a00 */
[----:B------:R-:W-:Y:S01]  /*68f0*/  HFMA2 R4, -RZ, RZ, 5.424022674560546875e-06, -0.000335693359375 ;  /* 0x005b8d80ff047431 */ /* 0x000fe200000001ff */
[----:B0-----:R0:W-:Y:S06]  /*6900*/  STG.E.64 desc[UR4][R2.64+0x12a8], R10 ;  /* 0x0012a80a02007986 */ /* 0x0011ec000c101b04 */
[----:B0-----:R-:W0:Y:S01]  /*6910*/  LDC.64 R2, c[0x0][0x380] ;  /* 0x0000e000ff027b82 */ /* 0x001e220000000a00 */
[----:B------:R-:W-:Y:S01]  /*6920*/  IMAD.MOV.U32 R10, RZ, RZ, 0x5bb490 ;  /* 0x005bb490ff0a7424 */ /* 0x000fe200078e00ff */
[----:B0-----:R0:W-:Y:S06]  /*6930*/  STG.E.64 desc[UR4][R2.64+0x12b0], R6 ;  /* 0x0012b00602007986 */ /* 0x0011ec000c101b04 */
[----:B0-----:R-:W0:Y:S01]  /*6940*/  LDC.64 R2, c[0x0][0x380] ;  /* 0x0000e000ff027b82 */ /* 0x001e220000000a00 */
[----:B------:R-:W-:Y:S01]  /*6950*/  HFMA2 R6, -RZ, RZ, 5.424022674560546875e-06, -244 ;  /* 0x005bdba0ff067431 */ /* 0x000fe200000001ff */
[----:B0-----:R0:W-:Y:S06]  /*6960*/  STG.E.64 desc[UR4][R2.64+0x12b8], R8 ;  /* 0x0012b80802007986 */ /* 0x0011ec000c101b04 */
[----:B0-----:R-:W0:Y:S01]  /*6970*/  LDC.64 R2, c[0x0][0x380] ;  /* 0x0000e000ff027b82 */ /* 0x001e220000000a00 */
[----:B------:R-:W-:Y:S01]  /*6980*/  IMAD.MOV.U32 R8, RZ, RZ, 0x5c02b0 ;  /* 0x005c02b0ff087424 */ /* 0x000fe200078e00ff */
[----:B0-----:R0:W-:Y:S06]  /*6990*/  STG.E.64 desc[UR4][R2.64+0x12c0], R4 ;  /* 0x0012c00402007986 */ /* 0x0011ec000c101b04 */
[----:B0-----:R-:W0:Y:S01]  /*69a0*/  LDC.64 R2, c[0x0][0x380] ;  /* 0x0000e000ff027b82 */ /* 0x001e220000000a00 */
[----:B------:R-:W-:Y:S01]  /*69b0*/  HFMA2 R4, -RZ, RZ, 5.4836273193359375e-06, 0.044921875 ;  /* 0x005c29c0ff047431 */ /* 0x000fe200000001ff */
[----:B0-----:R0:W-:Y:S06]  /*69c0*/  STG.E.64 desc[UR4][R2.64+0x12c8], R10 ;  /* 0x0012c80a02007986 */ /* 0x0011ec000c101b04 */
[----:B0-----:R-:W0:Y:S01]  /*69d0*/  LDC.64 R2, c[0x0][0x380] ;  /* 0x0000e000ff027b82 */ /* 0x001e220000000a00 */
[----:B------:R-:W-:Y:S01]  /*69e0*/  IMAD.MOV.U32 R10, RZ, RZ, 0x5c50d0 ;  /* 0x005c50d0ff0a7424 */ /* 0x000fe200078e00ff */
[----:B0-----:R0:W-:Y:S06]  /*69f0*/  STG.E.64 desc[UR4][R2.64+0x12d0], R6 ;  /* 0x0012d00602007986 */ /* 0x0011ec000c101b04 */
[----:B0-----:R-:W0:Y:S01]  /*6a00*/  LDC.64 R2, c[0x0][0x380] ;  /* 0x0000e000ff027b82 */ /* 0x001e220000000a00 */
[----:B------:R-:W-:Y:S01]  /*6a10*/  HFMA2 R6, -RZ, RZ, 5.4836273193359375e-06, 32256 ;  /* 0x005c77e0ff067431 */ /* 0x000fe200000001ff */
[----:B0-----:R0:W-:Y:S06]  /*6a20*/  STG.E.64 desc[UR4][R2.64+0x12d8], R8 ;  /* 0x0012d80802007986 */ /* 0x0011ec000c101b04 */
[----:B0-----:R-:W0:Y:S01]  /*6a30*/  LDC.64 R2, c[0x0][0x380] ;  /* 0x0000e000ff027b82 */ /* 0x001e220000000a00 */
[----:B------:R-:W-:Y:S01]  /*6a40*/  IMAD.MOV.U32 R8, RZ, RZ, 0x5c9ef0 ;  /* 0x005c9ef0ff087424 */ /* 0x000fe200078e00ff */
[----:B0-----:R0:W-:Y:S06]  /*6a50*/  STG.E.64 desc[UR4][R2.64+0x12e0], R4 ;  /* 0x0012e00402007986 */ /* 0x0011ec000c101b04 */
[----:B0-----:R-:W0:Y:S01]  /*6a60*/  LDC.64 R2, c[0x0][0x380] ;  /* 0x0000e000ff027b82 */ /* 0x001e220000000a00 */
[----:B------:R-:W-:Y:S01]  /*6a70*/  HFMA2 R4, -RZ, RZ, 5.4836273193359375e-06, -6 ;  /* 0x005cc600ff047431 */ /* 0x000fe200000001ff */
[----:B0-----:R0:W-:Y:S06]  /*6a80*/  STG.E.64 desc[UR4][R2.64+0x12e8], R10 ;  /* 0x0012e80a02007986 */ /* 0x0011ec000c101b04 */
[----:B0-----:R-:W0:Y:S01]  /*6a90*/  LDC.64 R2, c[0x0][0x380] ;  /* 0x0000e000ff027b82 */ /* 0x001e220000000a00 */
[----:B------:R-:W-:Y:S01]  /*6aa0*/  IMAD.MOV.U32 R10, RZ, RZ, 0x5ced10 ;  /* 0x005ced10ff0a7424 */ /* 0x000fe200078e00ff */
[----:B0-----:R0:W-:Y:S06]  /*6ab0*/  STG.E.64 desc[UR4][R2.64+0x12f0], R6 ;  /* 0x0012f00602007986 */ /* 0x0011ec000c101b04 */
[----:B0-----:R-:W0:Y:S01]  /*6ac0*/  LDC.64 R2, c[0x0][0x380] ;  /* 0x0000e000ff027b82 */ /* 0x001e220000000a00 */
[----:B------:R-:W-:Y:S01]  /*6ad0*/  HFMA2 R6, -RZ, RZ, 5.543231964111328125e-06, 0.001007080078125 ;  /* 0x005d1420ff067431 */ /* 0x000fe200000001ff */
[----:B0-----:R0:W-:Y:S06]  /*6ae0*/  STG.E.64 desc[UR4][R2.64+0x12f8], R8 ;  /* 0x0012f80802007986 */ /* 0x0011ec000c101b04 */
[----:B0-----:R-:W0:Y:S01]  /*6af0*/  LDC.64 R2, c[0x0][0x380] ;  /* 0x0000e000ff027b82 */ /* 0x001e220000000a00 */
[----:B------:R-:W-:Y:S01]  /*6b00*/  IMAD.MOV.U32 R8, RZ, RZ, 0x5d3b30 ;  /* 0x005d3b30ff087424 */ /* 0x000fe200078e00ff */
[----:B0-----:R0:W-:Y:S06]  /*6b10*/  STG.E.64 desc[UR4][R2.64+0x1300], R4 ;  /* 0x0013000402007986 */ /* 0x0011ec000c101b04 */
[----:B0-----:R-:W0:Y:S01]  /*6b20*/  LDC.64 R2, c[0x0][0x380] ;  /* 0x0000e000ff027b82 */ /* 0x001e220000000a00 */
[----:B------:R-:W-:Y:S01]  /*6b30*/  HFMA2 R4, -RZ, RZ, 5.543231964111328125e-06, 800 ;  /* 0x005d6240ff047431 */ /* 0x000fe200000001ff */
[----:B0-----:R0:W-:Y:S06]  /*6b40*/  STG.E.64 desc[UR4][R2.64+0x1308], R10 ;  /* 0x0013080a02007986 */ /* 0x0011ec000c101b04 */
[----:B0-----:R-:W0:Y:S01]  /*6b50*/  LDC.64 R2, c[0x0][0x380] ;  /* 0x0000e000ff027b82 */ /* 0x001e220000000a00 */
[----:B------:R-:W-:Y:S01]  /*6b60*/  IMAD.MOV.U32 R10, RZ, RZ, 0x5d8950 ;  /* 0x005d8950ff0a7424 */ /* 0x000fe200078e00ff */
[----:B0-----:R0:W-:Y:S06]  /*6b70*/  STG.E.64 desc[UR4][R2.64+0x1310], R6 ;  /* 0x0013100602007986 */ /* 0x0011ec000c101b04 */
[----:B0-----:R-:W0:Y:S01]  /*6b80*/  LDC.64 R2, c[0x0][0x380] ;  /* 0x0000e000ff027b82 */ /* 0x001e220000000a00 */
[----:B------:R-:W-:Y:S01]  /*6b90*/  HFMA2 R6, -RZ, RZ, 5.543231964111328125e-06, -0.13671875 ;  /* 0x005db060ff067431 */ /* 0x000fe200000001ff */
        /* <DEDUP_REMOVED lines=11> */
[----:B------:R-:W-:Y:S01]  /*6c50*/  HFMA2 R6, -RZ, RZ, 5.60283660888671875e-06, 18.5 ;  /* 0x005e4ca0ff067431 */ /* 0x000fe200000001ff */
[----:B0-----:R0:W-:Y:S06]  /*6c60*/  STG.E.64 desc[UR4][R2.64+0x1338], R8 ;  /* 0x0013380802007986 */ /* 0x0011ec000c101b04 */
[----:B0-----:R-:W0:Y:S01]  /*6c70*/  LDC.64 R2, c[0x0][0x380] ;  /* 0x0000e000ff027b82 */ /* 0x001e220000000a00 */
[----:B------:R-:W-:Y:S01]  /*6c80*/  IMAD.MOV.U32 R8, RZ, RZ, 0x5e73b0 ;  /* 0x005e73b0ff087424 */ /* 0x000fe200078e00ff */
[----:B0-----:R0:W-:Y:S06]  /*6c90*/  STG.E.64 desc[UR4][R2.64+0x1340], R4 ;  /* 0x0013400402007986 */ /* 0x0011ec000c101b04 */
[----:B0-----:R-:W0:Y:S01]  /*6ca0*/  LDC.64 R2, c[0x0][0x380] ;  /* 0x0000e000ff027b82 */ /* 0x001e220000000a00 */
[----:B------:R-:W-:Y:S01]  /*6cb0*/  HFMA2 R4, -RZ, RZ, 5.60283660888671875e-06, -0.0032958984375 ;  /* 0x005e9ac0ff047431 */ /* 0x000fe200000001ff */
[----:B0-----:R0:W-:Y:S06]  /*6cc0*/  STG.E.64 desc[UR4][R2.64+0x1348], R10 ;  /* 0x0013480a02007986 */ /* 0x0011ec000c101b04 */
[----:B0-----:R-:W0:Y:S01]  /*6cd0*/  LDC.64 R2, c[0x0][0x380] ;  /* 0x0000e000ff027b82 */ /* 0x001e220000000a00 */
[----:B------:R-:W-:Y:S01]  /*6ce0*/  IMAD.MOV.U32 R10, RZ, RZ, 0x5ec1d0 ;  /* 0x005ec1d0ff0a7424 */ /* 0x000fe200078e00ff */
[----:B0-----:R0:W-:Y:S06]  /*6cf0*/  STG.E.64 desc[UR4][R2.64+0x1350], R6 ;  /* 0x0013500602007986 */ /* 0x0011ec000c101b04 */
[----:B0-----:R-:W0:Y:S01]  /*6d00*/  LDC.64 R2, c[0x0][0x380] ;  /* 0x0000e000ff027b82 */ /* 0x001e220000000a00 */
[----:B------:R-:W-:Y:S01]  /*6d10*/  HFMA2 R6, -RZ, RZ, 5.60283660888671875e-06, -2496 ;  /* 0x005ee8e0ff067431 */ /* 0x000fe200000001ff */
[----:B0-----:R0:W-:Y:S06]  /*6d20*/  STG.E.64 desc[UR4][R2.64+0x1358], R8 ;  /* 0x0013580802007986 */ /* 0x0011ec000c101b04 */
[----:B0-----:R-:W0:Y:S01]  /*6d30*/  LDC.64 R2, c[0x0][0x380] ;  /* 0x0000e000ff027b82 */ /* 0x001e220000000a00 */
[----:B------:R-:W-:Y:S01]  /*6d40*/  IMAD.MOV.U32 R8, RZ, RZ, 0x5f0ff0 ;  /* 0x005f0ff0ff087424 */ /* 0x000fe200078e00ff */
[----:B0-----:R0:W-:Y:S06]  /*6d50*/  STG.E.64 desc[UR4][R2.64+0x1360], R4 ;  /* 0x0013600402007986 */ /* 0x0011ec000c101b04 */
[----:B0-----:R-:W0:Y:S01]  /*6d60*/  LDC.64 R2, c[0x0][0x380] ;  /* 0x0000e000ff027b82 */ /* 0x001e220000000a00 */
[----:B------:R-:W-:Y:S01]  /*6d70*/  HFMA2 R4, -RZ, RZ, 5.662441253662109375e-06, 0.4375 ;  /* 0x005f3700ff047431 */ /* 0x000fe200000001ff */
[----:B0-----:R0:W-:Y:S06]  /*6d80*/  STG.E.64 desc[UR4][R2.64+0x1368], R10 ;  /* 0x0013680a02007986 */ /* 0x0011ec000c101b04 */
[----:B0-----:R-:W0:Y:S01]  /*6d90*/  LDC.64 R2, c[0x0][0x380] ;  /* 0x0000e000ff027b82 */ /* 0x001e220000000a00 */
[----:B------:R-:W-:Y:S01]  /*6da0*/  IMAD.MOV.U32 R10, RZ, RZ, 0x5f5e10 ;  /* 0x005f5e10ff0a7424 */ /* 0x000fe200078e00ff */
[----:B0-----:R0:W-:Y:S06]  /*6db0*/  STG.E.64 desc[UR4][R2.64+0x1370], R6 ;  /* 0x0013700602007986 */ /* 0x0011ec000c101b04 */
[----:B0-----:R-:W0:Y:S01]  /*6dc0*/  LDC.64 R2, c[0x0][0x380] ;  /* 0x0000e000ff027b82 */ /* 0x001e220000000a00 */
[----:B------:R-:W-:Y:S01]  /*6dd0*/  HFMA2 R6, -RZ, RZ, 5.662441253662109375e-06, -7.82012939453125e-05 ;  /* 0x005f8520ff067431 */ /* 0x000fe200000001ff */
[----:B0-----:R0:W-:Y:S06]  /*6de0*/  STG.E.64 desc[UR4][R2.64+0x1378], R8 ;  /* 0x0013780802007986 */ /* 0x0011ec000c101b04 */
[----:B0-----:R-:W0:Y:S01]  /*6df0*/  LDC.64 R2, c[0x0][0x380] ;  /* 0x0000e000ff027b82 */ /* 0x001e220000000a00 */
[----:B------:R-:W-:Y:S01]  /*6e00*/  IMAD.MOV.U32 R8, RZ, RZ, 0x5fac30 ;  /* 0x005fac30ff087424 */ /* 0x000fe200078e00ff */
[----:B0-----:R0:W-:Y:S06]  /*6e10*/  STG.E.64 desc[UR4][R2.64+0x1380], R4 ;  /* 0x0013800402007986 */ /* 0x0011ec000c101b04 */
[----:B0-----:R-:W0:Y:S01]  /*6e20*/  LDC.64 R2, c[0x0][0x380] ;  /* 0x0000e000ff027b82 */ /* 0x001e220000000a00 */
[----:B------:R-:W-:Y:S01]  /*6e30*/  HFMA2 R4, -RZ, RZ, 5.662441253662109375e-06, -58 ;  /* 0x005fd340ff047431 */ /* 0x000fe200000001ff */
[----:B0-----:R0:W-:Y:S06]  /*6e40*/  STG.E.64 desc[UR4][R2.64+0x1388], R10 ;  /* 0x0013880a02007986 */ /* 0x0011ec000c101b04 */
[----:B0-----:R-:W0:Y:S01]  /*6e50*/  LDC.64 R2, c[0x0][0x380] ;  /* 0x0000e000ff027b82 */ /* 0x001e220000000a00 */
[----:B------:R-:W-:Y:S01]  /*6e60*/  IMAD.MOV.U32 R10, RZ, RZ, 0x5ffa50 ;  /* 0x005ffa50ff0a7424 */ /* 0x000fe200078e00ff */
[----:B0-----:R0:W-:Y:S06]  /*6e70*/  STG.E.64 desc[UR4][R2.64+0x1390], R6 ;  /* 0x0013900602007986 */ /* 0x0011ec000c101b04 */
[----:B0-----:R-:W0:Y:S01]  /*6e80*/  LDC.64 R2, c[0x0][0x380] ;  /* 0x0000e000ff027b82 */ /* 0x001e220000000a00 */
[----:B------:R-:W-:Y:S01]  /*6e90*/  HFMA2 R6, -RZ, RZ, 5.7220458984375e-06, 0.010498046875 ;  /* 0x00602160ff067431 */ /* 0x000fe200000001ff */
[----:B0-----:R0:W-:Y:S06]  /*6ea0*/  STG.E.64 desc[UR4][R2.64+0x1398], R8 ;  /* 0x0013980802007986 */ /* 0x0011ec000c101b04 */
[----:B0-----:R-:W0:Y:S01]  /*6eb0*/  LDC.64 R2, c[0x0][0x380] ;  /* 0x0000e000ff027b82 */ /* 0x001e220000000a00 */
[----:B------:R-:W-:Y:S01]  /*6ec0*/  IMAD.MOV.U32 R8, RZ, RZ, 0x604870 ;  /* 0x00604870ff087424 */ /* 0x000fe200078e00ff */
[----:B0-----:R0:W-:Y:S06]  /*6ed0*/  STG.E.64 desc[UR4][R2.64+0x13a0], R4 ;  /* 0x0013a00402007986 */ /* 0x0011ec000c101b04 */
[----:B0-----:R-:W0:Y:S01]  /*6ee0*/  LDC.64 R2, c[0x0][0x380] ;  /* 0x0000e000ff027b82 */ /* 0x001e220000000a00 */
[----:B------:R-:W-:Y:S01]  /*6ef0*/  HFMA2 R4, -RZ, RZ, 5.7220458984375e-06, 7680 ;  /* 0x00606f80ff047431 */ /* 0x000fe200000001ff */
[----:B0-----:R0:W-:Y:S06]  /*6f00*/  STG.E.64 desc[UR4][R2.64+0x13a8], R10 ;  /* 0x0013a80a02007986 */ /* 0x0011ec000c101b04 */
[----:B0-----:R-:W0:Y:S01]  /*6f10*/  LDC.64 R2, c[0x0][0x380] ;  /* 0x0000e000ff027b82 */ /* 0x001e220000000a00 */
[----:B------:R-:W-:Y:S01]  /*6f20*/  IMAD.MOV.U32 R10, RZ, RZ, 0x609690 ;  /* 0x00609690ff0a7424 */ /* 0x000fe200078e00ff */
[----:B0-----:R0:W-:Y:S06]  /*6f30*/  STG.E.64 desc[UR4][R2.64+0x13b0], R6 ;  /* 0x0013b00602007986 */ /* 0x0011ec000c101b04 */
[----:B0-----:R-:W0:Y:S01]  /*6f40*/  LDC.64 R2, c[0x0][0x380] ;  /* 0x0000e000ff027b82 */ /* 0x001e220000000a00 */
[----:B------:R-:W-:Y:S01]  /*6f50*/  HFMA2 R6, -RZ, RZ, 5.7220458984375e-06, -1.40625 ;  /* 0x0060bda0ff067431 */ /* 0x000fe200000001ff */
[----:B0-----:R0:W-:Y:S06]  /*6f60*/  STG.E.64 desc[UR4][R2.64+0x13b8], R8 ;  /* 0x0013b80802007986 */ /* 0x0011ec000c101b04 */
[----:B0-----:R-:W0:Y:S01]  /*6f70*/  LDC.64 R2, c[0x0][0x380] ;  /* 0x0000e000ff027b82 */ /* 0x001e220000000a00 */
[----:B------:R-:W-:Y:S01]  /*6f80*/  IMAD.MOV.U32 R8, RZ, RZ, 0x60e4b0 ;  /* 0x0060e4b0ff087424 */ /* 0x000fe200078e00ff */
[----:B0-----:R0:W-:Y:S06]  /*6f90*/  STG.E.64 desc[UR4][R2.64+0x13c0], R4 ;  /* 0x0013c00402007986 */ /* 0x0011ec000c101b04 */
[----:B0-----:R-:W0:Y:S01]  /*6fa0*/  LDC.64 R2, c[0x0][0x380] ;  /* 0x0000e000ff027b82 */ /* 0x001e220000000a00 */
[----:B------:R-:W-:Y:S01]  /*6fb0*/  HFMA2 R4, -RZ, RZ, 5.781650543212890625e-06, 0.00023651123046875 ;  /* 0x00610bc0ff047431 */ /* 0x000fe200000001ff */
[----:B0-----:R0:W-:Y:S06]  /*6fc0*/  STG.E.64 desc[UR4][R2.64+0x13c8], R10 ;  /* 0x0013c80a02007986 */ /* 0x0011ec000c101b04 */
[----:B0-----:R-:W0:Y:S01]  /*6fd0*/  LDC.64 R2, c[0x0][0x380] ;  /* 0x0000e000ff027b82 */ /* 0x001e220000000a00 */
[----:B------:R-:W-:Y:S01]  /*6fe0*/  IMAD.MOV.U32 R10, RZ, RZ, 0x6132d0 ;  /* 0x006132d0ff0a7424 */ /* 0x000fe200078e00ff */
[----:B0-----:R0:W-:Y:S06]  /*6ff0*/  STG.E.64 desc[UR4][R2.64+0x13d0], R6 ;  /* 0x0013d00602007986 */ /* 0x0011ec000c101b04 */
[----:B0-----:R-:W0:Y:S01]  /*7000*/  LDC.64 R2, c[0x0][0x380] ;  /* 0x0000e000ff027b82 */ /* 0x001e220000000a00 */
[----:B------:R-:W-:Y:S01]  /*7010*/  HFMA2 R6, -RZ, RZ, 5.781650543212890625e-06, 188 ;  /* 0x006159e0ff067431 */ /* 0x000fe200000001ff */
[----:B0-----:R0:W-:Y:S06]  /*7020*/  STG.E.64 desc[UR4][R2.64+0x13d8], R8 ;  /* 0x0013d80802007986 */ /* 0x0011ec000c101b04 */
[----:B0-----:R-:W0:Y:S01]  /*7030*/  LDC.64 R2, c[0x0][0x380] ;  /* 0x0000e000ff027b82 */ /* 0x001e220000000a00 */
[----:B------:R-:W-:Y:S01]  /*7040*/  IMAD.MOV.U32 R8, RZ, RZ, 0x6180f0 ;  /* 0x006180f0ff087424 */ /* 0x000fe200078e00ff */
[----:B0-----:R0:W-:Y:S06]  /*7050*/  STG.E.64 desc[UR4][R2.64+0x13e0], R4 ;  /* 0x0013e00402007986 */ /* 0x0011ec000c101b04 */
[----:B0-----:R-:W0:Y:S01]  /*7060*/  LDC.64 R2, c[0x0][0x380] ;  /* 0x0000e000ff027b82 */ /* 0x001e220000000a00 */
[----:B------:R-:W-:Y:S01]  /*7070*/  HFMA2 R4, -RZ, RZ, 5.781650543212890625e-06, -0.03125 ;  /* 0x0061a800ff047431 */ /* 0x000fe200000001ff */
[----:B0-----:R0:W-:Y:S06]  /*7080*/  STG.E.64 desc[UR4][R2.64+0x13e8], R10 ;  /* 0x0013e80a02007986 */ /* 0x0011ec000c101b04 */
[----:B0-----:R-:W0:Y:S01]  /*7090*/  LDC.64 R2, c[0x0][0x380] ;  /* 0x0000e000ff027b82 */ /* 0x001e220000000a00 */
[----:B------:R-:W-:Y:S01]  /*70a0*/  IMAD.MOV.U32 R10, RZ, RZ, 0x61cf10 ;  /* 0x0061cf10ff0a7424 */ /* 0x000fe200078e00ff */
[----:B0-----:R0:W-:Y:S06]  /*70b0*/  STG.E.64 desc[UR4][R2.64+0x13f0], R6 ;  /* 0x0013f00602007986 */ /* 0x0011ec000c101b04 */
[----:B0-----:R-:W0:Y:S01]  /*70c0*/  LDC.64 R2, c[0x0][0x380] ;  /* 0x0000e000ff027b82 */ /* 0x001e220000000a00 */
[----:B------:R-:W-:Y:S01]  /*70d0*/  HFMA2 R6, -RZ, RZ, 5.781650543212890625e-06, -25088 ;  /* 0x0061f620ff067431 */ /* 0x000fe200000001ff */
[----:B0-----:R0:W-:Y:S06]  /*70e0*/  STG.E.64 desc[UR4][R2.64+0x13f8], R8 ;  /* 0x0013f80802007986 */ /* 0x0011ec000c101b04 */
[----:B0-----:R-:W0:Y:S01]  /*70f0*/  LDC.64 R2, c[0x0][0x380] ;  /* 0x0000e000ff027b82 */ /* 0x001e220000000a00 */
[----:B------:R-:W-:Y:S01]  /*7100*/  IMAD.MOV.U32 R8, RZ, RZ, 0x621d30 ;  /* 0x00621d30ff087424 */ /* 0x000fe200078e00ff */
[----:B0-----:R0:W-:Y:S06]  /*7110*/  STG.E.64 desc[UR4][R2.64+0x1400], R4 ;  /* 0x0014000402007986 */ /* 0x0011ec000c101b04 */
[----:B0-----:R-:W0:Y:S01]  /*7120*/  LDC.64 R2, c[0x0][0x380] ;  /* 0x0000e000ff027b82 */ /* 0x001e220000000a00 */
[----:B------:R-:W-:Y:S01]  /*7130*/  HFMA2 R4, -RZ, RZ, 5.84125518798828125e-06, 4.25 ;  /* 0x00624440ff047431 */ /* 0x000fe200000001ff */
[----:B0-----:R0:W-:Y:S06]  /*7140*/  STG.E.64 desc[UR4][R2.64+0x1408], R10 ;  /* 0x0014080a02007986 */ /* 0x0011ec000c101b04 */
[----:B0-----:R-:W0:Y:S01]  /*7150*/  LDC.64 R2, c[0x0][0x380] ;  /* 0x0000e000ff027b82 */ /* 0x001e220000000a00 */
[----:B------:R-:W-:Y:S01]  /*7160*/  IMAD.MOV.U32 R10, RZ, RZ, 0x626b50 ;  /* 0x00626b50ff0a7424 */ /* 0x000fe200078e00ff */
[----:B0-----:R0:W-:Y:S06]  /*7170*/  STG.E.64 desc[UR4][R2.64+0x1410], R6 ;  /* 0x0014100602007986 */ /* 0x0011ec000c101b04 */
[----:B0-----:R-:W0:Y:S01]  /*7180*/  LDC.64 R2, c[0x0][0x380] ;  /* 0x0000e000ff027b82 */ /* 0x001e220000000a00 */
[----:B------:R-:W-:Y:S01]  /*7190*/  HFMA2 R6, -RZ, RZ, 5.84125518798828125e-06, -0.0007781982421875 ;  /* 0x00629260ff067431 */ /* 0x000fe200000001ff */
[----:B0-----:R0:W-:Y:S06]  /*71a0*/  STG.E.64 desc[UR4][R2.64+0x1418], R8 ;  /* 0x0014180802007986 */ /* 0x0011ec000c101b04 */
[----:B0-----:R-:W0:Y:S01]  /*71b0*/  LDC.64 R2, c[0x0][0x380] ;  /* 0x0000e000ff027b82 */ /* 0x001e220000000a00 */
[----:B------:R-:W-:Y:S01]  /*71c0*/  IMAD.MOV.U32 R8, RZ, RZ, 0x62b970 ;  /* 0x0062b970ff087424 */ /* 0x000fe200078e00ff */
[----:B0-----:R0:W-:Y:S06]  /*71d0*/  STG.E.64 desc[UR4][R2.64+0x1420], R4 ;  /* 0x0014200402007986 */ /* 0x0011ec000c101b04 */
[----:B0-----:R-:W0:Y:S01]  /*71e0*/  LDC.64 R2, c[0x0][0x380] ;  /* 0x0000e000ff027b82 */ /* 0x001e220000000a00 */
[----:B------:R-:W-:Y:S01]  /*71f0*/  HFMA2 R4, -RZ, RZ, 5.84125518798828125e-06, -576 ;  /* 0x0062e080ff047431 */ /* 0x000fe200000001ff */
[----:B0-----:R0:W-:Y:S06]  /*7200*/  STG.E.64 desc[UR4][R2.64+0x1428], R10 ;  /* 0x0014280a02007986 */ /* 0x0011ec000c101b04 */
[----:B0-----:R-:W0:Y:S01]  /*7210*/  LDC.64 R2, c[0x0][0x380] ;  /* 0x0000e000ff027b82 */ /* 0x001e220000000a00 */
[----:B------:R-:W-:Y:S01]  /*7220*/  IMAD.MOV.U32 R10, RZ, RZ, 0x630790 ;  /* 0x00630790ff0a7424 */ /* 0x000fe200078e00ff */
[----:B0-----:R0:W-:Y:S06]  /*7230*/  STG.E.64 desc[UR4][R2.64+0x1430], R6 ;  /* 0x0014300602007986 */ /* 0x0011ec000c101b04 */
[----:B0-----:R-:W0:Y:S01]  /*7240*/  LDC.64 R2, c[0x0][0x380] ;  /* 0x0000e000ff027b82 */ /* 0x001e220000000a00 */
[----:B------:R-:W-:Y:S01]  /*7250*/  HFMA2 R6, -RZ, RZ, 5.900859832763671875e-06, 0.103515625 ;  /* 0x00632ea0ff067431 */ /* 0x000fe200000001ff */
        /* <DEDUP_REMOVED lines=11> */
[----:B------:R-:W-:Y:S01]  /*7310*/  HFMA2 R6, -RZ, RZ, 5.900859832763671875e-06, -13.75 ;  /* 0x0063cae0ff067431 */ /* 0x000fe200000001ff */
[----:B0-----:R0:W-:Y:S06]  /*7320*/  STG.E.64 desc[UR4][R2.64+0x1458], R8 ;  /* 0x0014580802007986 */ /* 0x0011ec000c101b04 */
[----:B0-----:R-:W0:Y:S01]  /*7330*/  LDC.64 R2, c[0x0][0x380] ;  /* 0x0000e000ff027b82 */ /* 0x001e220000000a00 */
[----:B------:R-:W-:Y:S01]  /*7340*/  IMAD.MOV.U32 R8, RZ, RZ, 0x63f1f0 ;  /* 0x0063f1f0ff087424 */ /* 0x000fe200078e00ff */
[----:B0-----:R0:W-:Y:S06]  /*7350*/  STG.E.64 desc[UR4][R2.64+0x1460], R4 ;  /* 0x0014600402007986 */ /* 0x0011ec000c101b04 */
[----:B0-----:R-:W0:Y:S01]  /*7360*/  LDC.64 R2, c[0x0][0x380] ;  /* 0x0000e000ff027b82 */ /* 0x001e220000000a00 */
[----:B------:R-:W-:Y:S01]  /*7370*/  HFMA2 R4, -RZ, RZ, 5.9604644775390625e-06, 0.00244140625 ;  /* 0x00641900ff047431 */ /* 0x000fe200000001ff */
[----:B0-----:R0:W-:Y:S06]  /*7380*/  STG.E.64 desc[UR4][R2.64+0x1468], R10 ;  /* 0x0014680a02007986 */ /* 0x0011ec000c101b04 */
[----:B0-----:R-:W0:Y:S01]  /*7390*/  LDC.64 R2, c[0x0][0x380] ;  /* 0x0000e000ff027b82 */ /* 0x001e220000000a00 */
[----:B------:R-:W-:Y:S01]  /*73a0*/  IMAD.MOV.U32 R10, RZ, RZ, 0x644010 ;  /* 0x00644010ff0a7424 */ /* 0x000fe200078e00ff */
[----:B0-----:R0:W-:Y:S06]  /*73b0*/  STG.E.64 desc[UR4][R2.64+0x1470], R6 ;  /* 0x0014700602007986 */ /* 0x0011ec000c101b04 */
[----:B0-----:R-:W0:Y:S01]  /*73c0*/  LDC.64 R2, c[0x0][0x380] ;  /* 0x0000e000ff027b82 */ /* 0x001e220000000a00 */
[----:B------:R-:W-:Y:S01]  /*73d0*/  HFMA2 R6, -RZ, RZ, 5.9604644775390625e-06, 1824 ;  /* 0x00646720ff067431 */ /* 0x000fe200000001ff */
[----:B0-----:R0:W-:Y:S06]  /*73e0*/  STG.E.64 desc[UR4][R2.64+0x1478], R8 ;  /* 0x0014780802007986 */ /* 0x0011ec000c101b04 */
[----:B0-----:R-:W0:Y:S01]  /*73f0*/  LDC.64 R2, c[0x0][0x380] ;  /* 0x0000e000ff027b82 */ /* 0x001e220000000a00 */
[----:B------:R-:W-:Y:S01]  /*7400*/  IMAD.MOV.U32 R8, RZ, RZ, 0x648e30 ;  /* 0x00648e30ff087424 */ /* 0x000fe200078e00ff */
[----:B0-----:R0:W-:Y:S06]  /*7410*/  STG.E.64 desc[UR4][R2.64+0x1480], R4 ;  /* 0x0014800402007986 */ /* 0x0011ec000c101b04 */
[----:B0-----:R-:W0:Y:S01]  /*7420*/  LDC.64 R2, c[0x0][0x380] ;  /* 0x0000e000ff027b82 */ /* 0x001e220000000a00 */
[----:B------:R-:W-:Y:S01]  /*7430*/  HFMA2 R4, -RZ, RZ, 5.9604644775390625e-06, -0.328125 ;  /* 0x0064b540ff047431 */ /* 0x000fe200000001ff */
[----:B0-----:R0:W-:Y:S06]  /*7440*/  STG.E.64 desc[UR4][R2.64+0x1488], R10 ;  /* 0x0014880a02007986 */ /* 0x0011ec000c101b04 */
[----:B0-----:R-:W0:Y:S01]  /*7450*/  LDC.64 R2, c[0x0][0x380] ;  /* 0x0000e000ff027b82 */ /* 0x001e220000000a00 */
[----:B------:R-:W-:Y:S01]  /*7460*/  IMAD.MOV.U32 R10, RZ, RZ, 0x64dc50 ;  /* 0x0064dc50ff0a7424 */ /* 0x000fe200078e00ff */
[----:B0-----:R0:W-:Y:S06]  /*7470*/  STG.E.64 desc[UR4][R2.64+0x1490], R6 ;  /* 0x0014900602007986 */ /* 0x0011ec000c101b04 */
[----:B0-----:R-:W0:Y:S01]  /*7480*/  LDC.64 R2, c[0x0][0x380] ;  /* 0x0000e000ff027b82 */ /* 0x001e220000000a00 */
[----:B------:R-:W-:Y:S01]  /*7490*/  HFMA2 R6, -RZ, RZ, 6.020069122314453125e-06, 5.14984130859375e-05 ;  /* 0x00650360ff067431 */ /* 0x000fe200000001ff */
[----:B0-----:R0:W-:Y:S06]  /*74a0*/  STG.E.64 desc[UR4][R2.64+0x1498], R8 ;  /* 0x0014980802007986 */ /* 0x0011ec000c101b04 */
[----:B0-----:R-:W0:Y:S01]  /*74b0*/  LDC.64 R2, c[0x0][0x380] ;  /* 0x0000e000ff027b82 */ /* 0x001e220000000a00 */
[----:B------:R-:W-:Y:S01]  /*74c0*/  IMAD.MOV.U32 R8, RZ, RZ, 0x652a70 ;  /* 0x00652a70ff087424 */ /* 0x000fe200078e00ff */
[----:B0-----:R0:W-:Y:S06]  /*74d0*/  STG.E.64 desc[UR4][R2.64+0x14a0], R4 ;  /* 0x0014a00402007986 */ /* 0x0011ec000c101b04 */
[----:B0-----:R-:W0:Y:S01]  /*74e0*/  LDC.64 R2, c[0x0][0x380] ;  /* 0x0000e000ff027b82 */ /* 0x001e220000000a00 */
[----:B------:R-:W-:Y:S01]  /*74f0*/  HFMA2 R4, -RZ, RZ, 6.020069122314453125e-06, 44 ;  /* 0x00655180ff047431 */ /* 0x000fe200000001ff */
[----:B0-----:R0:W-:Y:S06]  /*7500*/  STG.E.64 desc[UR4][R2.64+0x14a8], R10 ;  /* 0x0014a80a02007986 */ /* 0x0011ec000c101b04 */
[----:B0-----:R-:W0:Y:S01]  /*7510*/  LDC.64 R2, c[0x0][0x380] ;  /* 0x0000e000ff027b82 */ /* 0x001e220000000a00 */
[----:B------:R-:W-:Y:S01]  /*7520*/  IMAD.MOV.U32 R10, RZ, RZ, 0x657890 ;  /* 0x00657890ff0a7424 */ /* 0x000fe200078e00ff */
[----:B0-----:R0:W-:Y:S06]  /*7530*/  STG.E.64 desc[UR4][R2.64+0x14b0], R6 ;  /* 0x0014b00602007986 */ /* 0x0011ec000c101b04 */
[----:B0-----:R-:W0:Y:S01]  /*7540*/  LDC.64 R2, c[0x0][0x380] ;  /* 0x0000e000ff027b82 */ /* 0x001e220000000a00 */
[----:B------:R-:W-:Y:S01]  /*7550*/  HFMA2 R6, -RZ, RZ, 6.020069122314453125e-06, -0.0074462890625 ;  /* 0x00659fa0ff067431 */ /* 0x000fe200000001ff */
[----:B0-----:R0:W-:Y:S06]  /*7560*/  STG.E.64 desc[UR4][R2.64+0x14b8], R8 ;  /* 0x0014b80802007986 */ /* 0x0011ec000c101b04 */
[----:B0-----:R-:W0:Y:S01]  /*7570*/  LDC.64 R2, c[0x0][0x380] ;  /* 0x0000e000ff027b82 */ /* 0x001e220000000a00 */
[----:B------:R-:W-:Y:S01]  /*7580*/  IMAD.MOV.U32 R8, RZ, RZ, 0x65c6b0 ;  /* 0x0065c6b0ff087424 */ /* 0x000fe200078e00ff */
[----:B0-----:R0:W-:Y:S06]  /*7590*/  STG.E.64 desc[UR4][R2.64+0x14c0], R4 ;  /* 0x0014c00402007986 */ /* 0x0011ec000c101b04 */
[----:B0-----:R-:W0:Y:S01]  /*75a0*/  LDC.64 R2, c[0x0][0x380] ;  /* 0x0000e000ff027b82 */ /* 0x001e220000000a00 */
[----:B------:R-:W-:Y:S01]  /*75b0*/  HFMA2 R4, -RZ, RZ, 6.020069122314453125e-06, -5888 ;  /* 0x0065edc0ff047431 */ /* 0x000fe200000001ff */
[----:B0-----:R0:W-:Y:S06]  /*75c0*/  STG.E.64 desc[UR4][R2.64+0x14c8], R10 ;  /* 0x0014c80a02007986 */ /* 0x0011ec000c101b04 */
[----:B0-----:R-:W0:Y:S01]  /*75d0*/  LDC.64 R2, c[0x0][0x380] ;  /* 0x0000e000ff027b82 */ /* 0x001e220000000a00 */
[----:B------:R-:W-:Y:S01]  /*75e0*/  IMAD.MOV.U32 R10, RZ, RZ, 0x6614d0 ;  /* 0x006614d0ff0a7424 */ /* 0x000fe200078e00ff */
[----:B0-----:R0:W-:Y:S06]  /*75f0*/  STG.E.64 desc[UR4][R2.64+0x14d0], R6 ;  /* 0x0014d00602007986 */ /* 0x0011ec000c101b04 */
[----:B0-----:R-:W0:Y:S01]  /*7600*/  LDC.64 R2, c[0x0][0x380] ;  /* 0x0000e000ff027b82 */ /* 0x001e220000000a00 */
[----:B------:R-:W-:Y:S01]  /*7610*/  HFMA2 R6, -RZ, RZ, 6.07967376708984375e-06, 0.984375 ;  /* 0x00663be0ff067431 */ /* 0x000fe200000001ff */
[----:B0-----:R0:W-:Y:S06]  /*7620*/  STG.E.64 desc[UR4][R2.64+0x14d8], R8 ;  /* 0x0014d80802007986 */ /* 0x0011ec000c101b04 */
[----:B0-----:R-:W0:Y:S01]  /*7630*/  LDC.64 R2, c[0x0][0x380] ;  /* 0x0000e000ff027b82 */ /* 0x001e220000000a00 */
[----:B------:R-:W-:Y:S01]  /*7640*/  IMAD.MOV.U32 R8, RZ, RZ, 0x6662f0 ;  /* 0x006662f0ff087424 */ /* 0x000fe200078e00ff */
[----:B0-----:R0:W-:Y:S06]  /*7650*/  STG.E.64 desc[UR4][R2.64+0x14e0], R4 ;  /* 0x0014e00402007986 */ /* 0x0011ec000c101b04 */
[----:B0-----:R-:W0:Y:S01]  /*7660*/  LDC.64 R2, c[0x0][0x380] ;  /* 0x0000e000ff027b82 */ /* 0x001e220000000a00 */
[----:B------:R-:W-:Y:S01]  /*7670*/  HFMA2 R4, -RZ, RZ, 6.07967376708984375e-06, -0.00018310546875 ;  /* 0x00668a00ff047431 */ /* 0x000fe200000001ff */
[----:B0-----:R0:W-:Y:S06]  /*7680*/  STG.E.64 desc[UR4][R2.64+0x14e8], R10 ;  /* 0x0014e80a02007986 */ /* 0x0011ec000c101b04 */
[----:B0-----:R-:W0:Y:S01]  /*7690*/  LDC.64 R2, c[0x0][0x380] ;  /* 0x0000e000ff027b82 */ /* 0x001e220000000a00 */
[----:B------:R-:W-:Y:S01]  /*76a0*/  IMAD.MOV.U32 R10, RZ, RZ, 0x66b110 ;  /* 0x0066b110ff0a7424 */ /* 0x000fe200078e00ff */
[----:B0-----:R0:W-:Y:S06]  /*76b0*/  STG.E.64 desc[UR4][R2.64+0x14f0], R6 ;  /* 0x0014f00602007986 */ /* 0x0011ec000c101b04 */
[----:B0-----:R-:W0:Y:S01]  /*76c0*/  LDC.64 R2, c[0x0][0x380] ;  /* 0x0000e000ff027b82 */ /* 0x001e220000000a00 */
[----:B------:R-:W-:Y:S01]  /*76d0*/  HFMA2 R6, -RZ, RZ, 6.07967376708984375e-06, -132 ;  /* 0x0066d820ff067431 */ /* 0x000fe200000001ff */
[----:B0-----:R0:W-:Y:S06]  /*76e0*/  STG.E.64 desc[UR4][R2.64+0x14f8], R8 ;  /* 0x0014f80802007986 */ /* 0x0011ec000c101b04 */
[----:B0-----:R-:W0:Y:S01]  /*76f0*/  LDC.64 R2, c[0x0][0x380] ;  /* 0x0000e000ff027b82 */ /* 0x001e220000000a00 */
[----:B------:R-:W-:Y:S01]  /*7700*/  IMAD.MOV.U32 R8, RZ, RZ, 0x66ff30 ;  /* 0x0066ff30ff087424 */ /* 0x000fe200078e00ff */
[----:B0-----:R0:W-:Y:S06]  /*7710*/  STG.E.64 desc[UR4][R2.64+0x1500], R4 ;  /* 0x0015000402007986 */ /* 0x0011ec000c101b04 */
[----:B0-----:R-:W0:Y:S01]  /*7720*/  LDC.64 R2, c[0x0][0x380] ;  /* 0x0000e000ff027b82 */ /* 0x001e220000000a00 */
[----:B------:R-:W-:Y:S01]  /*7730*/  HFMA2 R4, -RZ, RZ, 6.139278411865234375e-06, 0.0244140625 ;  /* 0x00672640ff047431 */ /* 0x000fe200000001ff */
[----:B0-----:R0:W-:Y:S06]  /*7740*/  STG.E.64 desc[UR4][R2.64+0x1508], R10 ;  /* 0x0015080a02007986 */ /* 0x0011ec000c101b04 */
[----:B0-----:R-:W0:Y:S01]  /*7750*/  LDC.64 R2, c[0x0][0x380] ;  /* 0x0000e000ff027b82 */ /* 0x001e220000000a00 */
[----:B------:R-:W-:Y:S01]  /*7760*/  IMAD.MOV.U32 R10, RZ, RZ, 0x674d50 ;  /* 0x00674d50ff0a7424 */ /* 0x000fe200078e00ff */
[----:B0-----:R0:W-:Y:S06]  /*7770*/  STG.E.64 desc[UR4][R2.64+0x1510], R6 ;  /* 0x0015100602007986 */ /* 0x0011ec000c101b04 */
[----:B0-----:R-:W0:Y:S01]  /*7780*/  LDC.64 R2, c[0x0][0x380] ;  /* 0x0000e000ff027b82 */ /* 0x001e220000000a00 */
[----:B------:R-:W-:Y:S01]  /*7790*/  HFMA2 R6, -RZ, RZ, 6.139278411865234375e-06, 17920 ;  /* 0x00677460ff067431 */ /* 0x000fe200000001ff */
[----:B0-----:R0:W-:Y:S06]  /*77a0*/  STG.E.64 desc[UR4][R2.64+0x1518], R8 ;  /* 0x0015180802007986 */ /* 0x0011ec000c101b04 */
[----:B0-----:R-:W0:Y:S01]  /*77b0*/  LDC.64 R2, c[0x0][0x380] ;  /* 0x0000e000ff027b82 */ /* 0x001e220000000a00 */
[----:B------:R-:W-:Y:S01]  /*77c0*/  IMAD.MOV.U32 R8, RZ, RZ, 0x679b70 ;  /* 0x00679b70ff087424 */ /* 0x000fe200078e00ff */
[----:B0-----:R0:W-:Y:S06]  /*77d0*/  STG.E.64 desc[UR4][R2.64+0x1520], R4 ;  /* 0x0015200402007986 */ /* 0x0011ec000c101b04 */
[----:B0-----:R-:W0:Y:S01]  /*77e0*/  LDC.64 R2, c[0x0][0x380] ;  /* 0x0000e000ff027b82 */ /* 0x001e220000000a00 */
[----:B------:R-:W-:Y:S01]  /*77f0*/  HFMA2 R4, -RZ, RZ, 6.139278411865234375e-06, -3.25 ;  /* 0x0067c280ff047431 */ /* 0x000fe200000001ff */
[----:B0-----:R0:W-:Y:S06]  /*7800*/  STG.E.64 desc[UR4][R2.64+0x1528], R10 ;  /* 0x0015280a02007986 */ /* 0x0011ec000c101b04 */
[----:B0-----:R-:W0:Y:S01]  /*7810*/  LDC.64 R2, c[0x0][0x380] ;  /* 0x0000e000ff027b82 */ /* 0x001e220000000a00 */
[----:B------:R-:W-:Y:S01]  /*7820*/  IMAD.MOV.U32 R10, RZ, RZ, 0x67e990 ;  /* 0x0067e990ff0a7424 */ /* 0x000fe200078e00ff */
[----:B0-----:R0:W-:Y:S06]  /*7830*/  STG.E.64 desc[UR4][R2.64+0x1530], R6 ;  /* 0x0015300602007986 */ /* 0x0011ec000c101b04 */
[----:B0-----:R-:W0:Y:S01]  /*7840*/  LDC.64 R2, c[0x0][0x380] ;  /* 0x0000e000ff027b82 */ /* 0x001e220000000a00 */
[----:B------:R-:W-:Y:S01]  /*7850*/  HFMA2 R6, -RZ, RZ, 6.198883056640625e-06, 0.0005645751953125 ;  /* 0x006810a0ff067431 */ /* 0x000fe200000001ff */
[----:B0-----:R0:W-:Y:S06]  /*7860*/  STG.E.64 desc[UR4][R2.64+0x1538], R8 ;  /* 0x0015380802007986 */ /* 0x0011ec000c101b04 */
[----:B0-----:R-:W0:Y:S01]  /*7870*/  LDC.64 R2, c[0x0][0x380] ;  /* 0x0000e000ff027b82 */ /* 0x001e220000000a00 */
[----:B------:R-:W-:Y:S01]  /*7880*/  IMAD.MOV.U32 R8, RZ, RZ, 0x6837b0 ;  /* 0x006837b0ff087424 */ /* 0x000fe200078e00ff */
[----:B0-----:R0:W-:Y:S06]  /*7890*/  STG.E.64 desc[UR4][R2.64+0x1540], R4 ;  /* 0x0015400402007986 */ /* 0x0011ec000c101b04 */
[----:B0-----:R-:W0:Y:S01]  /*78a0*/  LDC.64 R2, c[0x0][0x380] ;  /* 0x0000e000ff027b82 */ /* 0x001e220000000a00 */
[----:B------:R-:W-:Y:S01]  /*78b0*/  HFMA2 R4, -RZ, RZ, 6.198883056640625e-06, 432 ;  /* 0x00685ec0ff047431 */ /* 0x000fe200000001ff */
[----:B0-----:R0:W-:Y:S06]  /*78c0*/  STG.E.64 desc[UR4][R2.64+0x1548], R10 ;  /* 0x0015480a02007986 */ /* 0x0011ec000c101b04 */
[----:B0-----:R-:W0:Y:S01]  /*78d0*/  LDC.64 R2, c[0x0][0x380] ;  /* 0x0000e000ff027b82 */ /* 0x001e220000000a00 */
[----:B------:R-:W-:Y:S01]  /*78e0*/  IMAD.MOV.U32 R10, RZ, RZ, 0x6885d0 ;  /* 0x006885d0ff0a7424 */ /* 0x000fe200078e00ff */
[----:B0-----:R0:W-:Y:S06]  /*78f0*/  STG.E.64 desc[UR4][R2.64+0x1550], R6 ;  /* 0x0015500602007986 */ /* 0x0011ec000c101b04 */
[----:B0-----:R-:W0:Y:S01]  /*7900*/  LDC.64 R2, c[0x0][0x380] ;  /* 0x0000e000ff027b82 */ /* 0x001e220000000a00 */
[----:B------:R-:W-:Y:S01]  /*7910*/  HFMA2 R6, -RZ, RZ, 6.198883056640625e-06, -0.076171875 ;  /* 0x0068ace0ff067431 */ /* 0x000fe200000001ff */
[----:B0-----:R0:W-:Y:S06]  /*7920*/  STG.E.64 desc[UR4][R2.64+0x1558], R8 ;  /* 0x0015580802007986 */ /* 0x0011ec000c101b04 */
[----:B0-----:R-:W0:Y:S01]  /*7930*/  LDC.64 R2, c[0x0][0x380] ;  /* 0x0000e000ff027b82 */ /* 0x001e220000000a00 */
[----:B------:R-:W-:Y:S01]  /*7940*/  IMAD.MOV.U32 R8, RZ, RZ, 0x68d3f0 ;  /* 0x0068d3f0ff087424 */ /* 0x000fe200078e00ff */
[----:B0-----:R0:W-:Y:S06]  /*7950*/  STG.E.64 desc[UR4][R2.64+0x1560], R4 ;  /* 0x0015600402007986 */ /* 0x0011ec000c101b04 */
[----:B0-----:R-:W0:Y:S01]  /*7960*/  LDC.64 R2, c[0x0][0x380] ;  /* 0x0000e000ff027b82 */ /* 0x001e220000000a00 */
[----:B------:R-:W-:Y:S01]  /*7970*/  HFMA2 R4, -RZ, RZ, 6.198883056640625e-06, -57344 ;  /* 0x0068fb00ff047431 */ /* 0x000fe200000001ff */
[----:B0-----:R0:W-:Y:S06]  /*7980*/  STG.E.64 desc[UR4][R2.64+0x1568], R10 ;  /* 0x0015680a02007986 */ /* 0x0011ec000c101b04 */
[----:B0-----:R-:W0:Y:S01]  /*7990*/  LDC.64 R2, c[0x0][0x380] ;  /* 0x0000e000ff027b82 */ /* 0x001e220000000a00 */
[----:B------:R-:W-:Y:S01]  /*79a0*/  IMAD.MOV.U32 R10, RZ, RZ, 0x692210 ;  /* 0x00692210ff0a7424 */ /* 0x000fe200078e00ff */
[----:B0-----:R0:W-:Y:S06]  /*79b0*/  STG.E.64 desc[UR4][R2.64+0x1570], R6 ;  /* 0x0015700602007986 */ /* 0x0011ec000c101b04 */
[----:B0-----:R-:W0:Y:S01]  /*79c0*/  LDC.64 R2, c[0x0][0x380] ;  /* 0x0000e000ff027b82 */ /* 0x001e220000000a00 */
[----:B------:R-:W-:Y:S01]  /*79d0*/  HFMA2 R6, -RZ, RZ, 6.258487701416015625e-06, 10.25 ;  /* 0x00694920ff067431 */ /* 0x000fe200000001ff */
[----:B0-----:R0:W-:Y:S06]  /*79e0*/  STG.E.64 desc[UR4][R2.64+0x1578], R8 ;  /* 0x0015780802007986 */ /* 0x0011ec000c101b04 */
[----:B0-----:R-:W0:Y:S01]  /*79f0*/  LDC.64 R2, c[0x0][0x380] ;  /* 0x0000e000ff027b82 */ /* 0x001e220000000a00 */
[----:B------:R-:W-:Y:S01]  /*7a00*/  IMAD.MOV.U32 R8, RZ, RZ, 0x697030 ;  /* 0x00697030ff087424 */ /* 0x000fe200078e00ff */
[----:B0-----:R0:W-:Y:S06]  /*7a10*/  STG.E.64 desc[UR4][R2.64+0x1580], R4 ;  /* 0x0015800402007986 */ /* 0x0011ec000c101b04 */
[----:B0-----:R-:W0:Y:S01]  /*7a20*/  LDC.64 R2, c[0x0][0x380] ;  /* 0x0000e000ff027b82 */ /* 0x001e220000000a00 */
[----:B------:R-:W-:Y:S01]  /*7a30*/  HFMA2 R4, -RZ, RZ, 6.258487701416015625e-06, -0.00177001953125 ;  /* 0x00699740ff047431 */ /* 0x000fe200000001ff */
[----:B0-----:R0:W-:Y:S06]  /*7a40*/  STG.E.64 desc[UR4][R2.64+0x1588], R10 ;  /* 0x0015880a02007986 */ /* 0x0011ec000c101b04 */
[----:B0-----:R-:W0:Y:S01]  /*7a50*/  LDC.64 R2, c[0x0][0x380] ;  /* 0x0000e000ff027b82 */ /* 0x001e220000000a00 */
[----:B------:R-:W-:Y:S01]  /*7a60*/  IMAD.MOV.U32 R10, RZ, RZ, 0x69be50 ;  /* 0x0069be50ff0a7424 */ /* 0x000fe200078e00ff */
[----:B0-----:R0:W-:Y:S06]  /*7a70*/  STG.E.64 desc[UR4][R2.64+0x1590], R6 ;  /* 0x0015900602007986 */ /* 0x0011ec000c101b04 */
[----:B0-----:R-:W0:Y:S01]  /*7a80*/  LDC.64 R2, c[0x0][0x380] ;  /* 0x0000e000ff027b82 */ /* 0x001e220000000a00 */
[----:B------:R-:W-:Y:S01]  /*7a90*/  HFMA2 R6, -RZ, RZ, 6.258487701416015625e-06, -1376 ;  /* 0x0069e560ff067431 */ /* 0x000fe200000001ff */
[----:B0-----:R0:W-:Y:S06]  /*7aa0*/  STG.E.64 desc[UR4][R2.64+0x1598], R8 ;  /* 0x0015980802007986 */ /* 0x0011ec000c101b04 */
[----:B0-----:R-:W0:Y:S01]  /*7ab0*/  LDC.64 R2, c[0x0][0x380] ;  /* 0x0000e000ff027b82 */ /* 0x001e220000000a00 */
[----:B------:R-:W-:Y:S01]  /*7ac0*/  IMAD.MOV.U32 R8, RZ, RZ, 0x6a0c70 ;  /* 0x006a0c70ff087424 */ /* 0x000fe200078e00ff */
[----:B0-----:R0:W-:Y:S06]  /*7ad0*/  STG.E.64 desc[UR4][R2.64+0x15a0], R4 ;  /* 0x0015a00402007986 */ /* 0x0011ec000c101b04 */
[----:B0-----:R-:W0:Y:S01]  /*7ae0*/  LDC.64 R2, c[0x0][0x380] ;  /* 0x0000e000ff027b82 */ /* 0x001e220000000a00 */
[----:B------:R-:W-:Y:S01]  /*7af0*/  HFMA2 R4, -RZ, RZ, 6.31809234619140625e-06, 0.234375 ;  /* 0x006a3380ff047431 */ /* 0x000fe200000001ff */
[----:B0-----:R0:W-:Y:S06]  /*7b00*/  STG.E.64 desc[UR4][R2.64+0x15a8], R10 ;  /* 0x0015a80a02007986 */ /* 0x0011ec000c101b04 */
[----:B0-----:R-:W0:Y:S01]  /*7b10*/  LDC.64 R2, c[0x0][0x380] ;  /* 0x0000e000ff027b82 */ /* 0x001e220000000a00 */
[----:B------:R-:W-:Y:S01]  /*7b20*/  IMAD.MOV.U32 R10, RZ, RZ, 0x6a5a90 ;  /* 0x006a5a90ff0a7424 */ /* 0x000fe200078e00ff */
[----:B0-----:R0:W-:Y:S06]  /*7b30*/  STG.E.64 desc[UR4][R2.64+0x15b0], R6 ;  /* 0x0015b00602007986 */ /* 0x0011ec000c101b04 */
[----:B0-----:R-:W0:Y:S01]  /*7b40*/  LDC.64 R2, c[0x0][0x380] ;  /* 0x0000e000ff027b82 */ /* 0x001e220000000a00 */
[----:B------:R-:W-:Y:S01]  /*7b50*/  HFMA2 R6, -RZ, RZ, 6.31809234619140625e-06, -2.47955322265625e-05 ;  /* 0x006a81a0ff067431 */ /* 0x000fe200000001ff */
[----:B0-----:R0:W-:Y:S06]  /*7b60*/  STG.E.64 desc[UR4][R2.64+0x15b8], R8 ;  /* 0x0015b80802007986 */ /* 0x0011ec000c101b04 */
[----:B0-----:R-:W0:Y:S01]  /*7b70*/  LDC.64 R2, c[0x0][0x380] ;  /* 0x0000e000ff027b82 */ /* 0x001e220000000a00 */
[----:B------:R-:W-:Y:S01]  /*7b80*/  IMAD.MOV.U32 R8, RZ, RZ, 0x6aa8b0 ;  /* 0x006aa8b0ff087424 */ /* 0x000fe200078e00ff */
[----:B0-----:R0:W-:Y:S06]  /*7b90*/  STG.E.64 desc[UR4][R2.64+0x15c0], R4 ;  /* 0x0015c00402007986 */ /* 0x0011ec000c101b04 */
[----:B0-----:R-:W0:Y:S01]  /*7ba0*/  LDC.64 R2, c[0x0][0x380] ;  /* 0x0000e000ff027b82 */ /* 0x001e220000000a00 */
[----:B------:R-:W-:Y:S01]  /*7bb0*/  HFMA2 R4, -RZ, RZ, 6.31809234619140625e-06, -31 ;  /* 0x006acfc0ff047431 */ /* 0x000fe200000001ff */
[----:B0-----:R0:W-:Y:S06]  /*7bc0*/  STG.E.64 desc[UR4][R2.64+0x15c8], R10 ;  /* 0x0015c80a02007986 */ /* 0x0011ec000c101b04 */
[----:B0-----:R-:W0:Y:S01]  /*7bd0*/  LDC.64 R2, c[0x0][0x380] ;  /* 0x0000e000ff027b82 */ /* 0x001e220000000a00 */
[----:B------:R-:W-:Y:S01]  /*7be0*/  IMAD.MOV.U32 R10, RZ, RZ, 0x6af6d0 ;  /* 0x006af6d0ff0a7424 */ /* 0x000fe200078e00ff */
[----:B0-----:R0:W-:Y:S06]  /*7bf0*/  STG.E.64 desc[UR4][R2.64+0x15d0], R6 ;  /* 0x0015d00602007986 */ /* 0x0011ec000c101b04 */
[----:B0-----:R-:W0:Y:S01]  /*7c00*/  LDC.64 R2, c[0x0][0x380] ;  /* 0x0000e000ff027b82 */ /* 0x001e220000000a00 */
[----:B------:R-:W-:Y:S01]  /*7c10*/  HFMA2 R6, -RZ, RZ, 6.377696990966796875e-06, 0.0057373046875 ;  /* 0x006b1de0ff067431 */ /* 0x000fe200000001ff */
[----:B0-----:R0:W-:Y:S06]  /*7c20*/  STG.E.64 desc[UR4][R2.64+0x15d8], R8 ;  /* 0x0015d80802007986 */ /* 0x0011ec000c101b04 */
[----:B0-----:R-:W0:Y:S01]  /*7c30*/  LDC.64 R2, c[0x0][0x380] ;  /* 0x0000e000ff027b82 */ /* 0x001e220000000a00 */
[----:B------:R-:W-:Y:S01]  /*7c40*/  IMAD.MOV.U32 R8, RZ, RZ, 0x6b44f0 ;  /* 0x006b44f0ff087424 */ /* 0x000fe200078e00ff */
[----:B0-----:R0:W-:Y:S06]  /*7c50*/  STG.E.64 desc[UR4][R2.64+0x15e0], R4 ;  /* 0x0015e00402007986 */ /* 0x0011ec000c101b04 */
[----:B0-----:R-:W0:Y:S01]  /*7c60*/  LDC.64 R2, c[0x0][0x380] ;  /* 0x0000e000ff027b82 */ /* 0x001e220000000a00 */
[----:B------:R-:W-:Y:S01]  /*7c70*/  HFMA2 R4, -RZ, RZ, 6.377696990966796875e-06, 4096 ;  /* 0x006b6c00ff047431 */ /* 0x000fe200000001ff */
[----:B0-----:R0:W-:Y:S06]  /*7c80*/  STG.E.64 desc[UR4][R2.64+0x15e8], R10 ;  /* 0x0015e80a02007986 */ /* 0x0011ec000c101b04 */
[----:B0-----:R-:W0:Y:S01]  /*7c90*/  LDC.64 R2, c[0x0][0x380] ;  /* 0x0000e000ff027b82 */ /* 0x001e220000000a00 */
[----:B------:R-:W-:Y:S01]  /*7ca0*/  IMAD.MOV.U32 R10, RZ, RZ, 0x6b9310 ;  /* 0x006b9310ff0a7424 */ /* 0x000fe200078e00ff */
[----:B0-----:R0:W-:Y:S06]  /*7cb0*/  STG.E.64 desc[UR4][R2.64+0x15f0], R6 ;  /* 0x0015f00602007986 */ /* 0x0011ec000c101b04 */
[----:B0-----:R-:W0:Y:S01]  /*7cc0*/  LDC.64 R2, c[0x0][0x380] ;  /* 0x0000e000ff027b82 */ /* 0x001e220000000a00 */
[----:B------:R-:W-:Y:S01]  /*7cd0*/  HFMA2 R6, -RZ, RZ, 6.377696990966796875e-06, -0.765625 ;  /* 0x006bba20ff067431 */ /* 0x000fe200000001ff */
[----:B0-----:R0:W-:Y:S06]  /*7ce0*/  STG.E.64 desc[UR4][R2.64+0x15f8], R8 ;  /* 0x0015f80802007986 */ /* 0x0011ec000c101b04 */
[----:B0-----:R-:W0:Y:S01]  /*7cf0*/  LDC.64 R2, c[0x0][0x380] ;  /* 0x0000e000ff027b82 */ /* 0x001e220000000a00 */
[----:B------:R-:W-:Y:S01]  /*7d00*/  IMAD.MOV.U32 R8, RZ, RZ, 0x6be130 ;  /* 0x006be130ff087424 */ /* 0x000fe200078e00ff */
[----:B0-----:R0:W-:Y:S06]  /*7d10*/  STG.E.64 desc[UR4][R2.64+0x1600], R4 ;  /* 0x0016000402007986 */ /* 0x0011ec000c101b04 */
[----:B0-----:R-:W0:Y:S01]  /*7d20*/  LDC.64 R2, c[0x0][0x380] ;  /* 0x0000e000ff027b82 */ /* 0x001e220000000a00 */
[----:B------:R-:W-:Y:S01]  /*7d30*/  HFMA2 R4, -RZ, RZ, 6.4373016357421875e-06, 0.00012969970703125 ;  /* 0x006c0840ff047431 */ /* 0x000fe200000001ff */
[----:B0-----:R0:W-:Y:S06]  /*7d40*/  STG.E.64 desc[UR4][R2.64+0x1608], R10 ;  /* 0x0016080a02007986 */ /* 0x0011ec000c101b04 */
[----:B0-----:R-:W0:Y:S01]  /*7d50*/  LDC.64 R2, c[0x0][0x380] ;  /* 0x0000e000ff027b82 */ /* 0x001e220000000a00 */
[----:B------:R-:W-:Y:S01]  /*7d60*/  IMAD.MOV.U32 R10, RZ, RZ, 0x6c2f50 ;  /* 0x006c2f50ff0a7424 */ /* 0x000fe200078e00ff */
[----:B0-----:R0:W-:Y:S06]  /*7d70*/  STG.E.64 desc[UR4][R2.64+0x1610], R6 ;  /* 0x0016100602007986 */ /* 0x0011ec000c101b04 */
[----:B0-----:R-:W0:Y:S01]  /*7d80*/  LDC.64 R2, c[0x0][0x380] ;  /* 0x0000e000ff027b82 */ /* 0x001e220000000a00 */
[----:B------:R-:W-:Y:S01]  /*7d90*/  HFMA2 R6, -RZ, RZ, 6.4373016357421875e-06, 102 ;  /* 0x006c5660ff067431 */ /* 0x000fe200000001ff */
[----:B0-----:R0:W-:Y:S06]  /*7da0*/  STG.E.64 desc[UR4][R2.64+0x1618], R8 ;  /* 0x0016180802007986 */ /* 0x0011ec000c101b04 */
[----:B0-----:R-:W0:Y:S01]  /*7db0*/  LDC.64 R2, c[0x0][0x380] ;  /* 0x0000e000ff027b82 */ /* 0x001e220000000a00 */
[----:B------:R-:W-:Y:S01]  /*7dc0*/  IMAD.MOV.U32 R8, RZ, RZ, 0x6c7d70 ;  /* 0x006c7d70ff087424 */ /* 0x000fe200078e00ff */
[----:B0-----:R0:W-:Y:S06]  /*7dd0*/  STG.E.64 desc[UR4][R2.64+0x1620], R4 ;  /* 0x0016200402007986 */ /* 0x0011ec000c101b04 */
[----:B0-----:R-:W0:Y:S01]  /*7de0*/  LDC.64 R2, c[0x0][0x380] ;  /* 0x0000e000ff027b82 */ /* 0x001e220000000a00 */
[----:B------:R-:W-:Y:S01]  /*7df0*/  HFMA2 R4, -RZ, RZ, 6.4373016357421875e-06, -0.017578125 ;  /* 0x006ca480ff047431 */ /* 0x000fe200000001ff */
[----:B0-----:R0:W-:Y:S06]  /*7e00*/  STG.E.64 desc[UR4][R2.64+0x1628], R10 ;  /* 0x0016280a02007986 */ /* 0x0011ec000c101b04 */
[----:B0-----:R-:W0:Y:S01]  /*7e10*/  LDC.64 R2, c[0x0][0x380] ;  /* 0x0000e000ff027b82 */ /* 0x001e220000000a00 */
[----:B------:R-:W-:Y:S01]  /*7e20*/  IMAD.MOV.U32 R10, RZ, RZ, 0x6ccb90 ;  /* 0x006ccb90ff0a7424 */ /* 0x000fe200078e00ff */
[----:B0-----:R0:W-:Y:S06]  /*7e30*/  STG.E.64 desc[UR4][R2.64+0x1630], R6 ;  /* 0x0016300602007986 */ /* 0x0011ec000c101b04 */
[----:B0-----:R-:W0:Y:S01]  /*7e40*/  LDC.64 R2, c[0x0][0x380] ;  /* 0x0000e000ff027b82 */ /* 0x001e220000000a00 */
[----:B------:R-:W-:Y:S01]  /*7e50*/  HFMA2 R6, -RZ, RZ, 6.4373016357421875e-06, -13568 ;  /* 0x006cf2a0ff067431 */ /* 0x000fe200000001ff */
[----:B0-----:R0:W-:Y:S06]  /*7e60*/  STG.E.64 desc[UR4][R2.64+0x1638], R8 ;  /* 0x0016380802007986 */ /* 0x0011ec000c101b04 */
[----:B0-----:R-:W0:Y:S01]  /*7e70*/  LDC.64 R2, c[0x0][0x380] ;  /* 0x0000e000ff027b82 */ /* 0x001e220000000a00 */
[----:B------:R-:W-:Y:S01]  /*7e80*/  IMAD.MOV.U32 R8, RZ, RZ, 0x6d19b0 ;  /* 0x006d19b0ff087424 */ /* 0x000fe200078e00ff */
[----:B0-----:R0:W-:Y:S06]  /*7e90*/  STG.E.64 desc[UR4][R2.64+0x1640], R4 ;  /* 0x0016400402007986 */ /* 0x0011ec000c101b04 */
[----:B0-----:R-:W0:Y:S01]  /*7ea0*/  LDC.64 R2, c[0x0][0x380] ;  /* 0x0000e000ff027b82 */ /* 0x001e220000000a00 */
[----:B------:R-:W-:Y:S01]  /*7eb0*/  HFMA2 R4, -RZ, RZ, 6.496906280517578125e-06, 2.375 ;  /* 0x006d40c0ff047431 */ /* 0x000fe200000001ff */
[----:B0-----:R0:W-:Y:S06]  /*7ec0*/  STG.E.64 desc[UR4][R2.64+0x1648], R10 ;  /* 0x0016480a02007986 */ /* 0x0011ec000c101b04 */
[----:B0-----:R-:W0:Y:S01]  /*7ed0*/  LDC.64 R2, c[0x0][0x380] ;  /* 0x0000e000ff027b82 */ /* 0x001e220000000a00 */
[----:B------:R-:W-:Y:S01]  /*7ee0*/  IMAD.MOV.U32 R10, RZ, RZ, 0x6d67d0 ;  /* 0x006d67d0ff0a7424 */ /* 0x000fe200078e00ff */
[----:B0-----:R0:W-:Y:S06]  /*7ef0*/  STG.E.64 desc[UR4][R2.64+0x1650], R6 ;  /* 0x0016500602007986 */ /* 0x0011ec000c101b04 */
[----:B0-----:R-:W0:Y:S01]  /*7f00*/  LDC.64 R2, c[0x0][0x380] ;  /* 0x0000e000ff027b82 */ /* 0x001e220000000a00 */
[----:B------:R-:W-:Y:S01]  /*7f10*/  HFMA2 R6, -RZ, RZ, 6.496906280517578125e-06, -0.00041961669921875 ;  /* 0x006d8ee0ff067431 */ /* 0x000fe200000001ff */
[----:B0-----:R0:W-:Y:S06]  /*7f20*/  STG.E.64 desc[UR4][R2.64+0x1658], R8 ;  /* 0x0016580802007986 */ /* 0x0011ec000c101b04 */
[----:B0-----:R-:W0:Y:S01]  /*7f30*/  LDC.64 R2, c[0x0][0x380] ;  /* 0x0000e000ff027b82 */ /* 0x001e220000000a00 */
[----:B------:R-:W-:Y:S01]  /*7f40*/  IMAD.MOV.U32 R8, RZ, RZ, 0x6db5f0 ;  /* 0x006db5f0ff087424 */ /* 0x000fe200078e00ff */
[----:B0-----:R0:W-:Y:S06]  /*7f50*/  STG.E.64 desc[UR4][R2.64+0x1660], R4 ;  /* 0x0016600402007986 */ /* 0x0011ec000c101b04 */
[----:B0-----:R-:W0:Y:S01]  /*7f60*/  LDC.64 R2, c[0x0][0x380] ;  /* 0x0000e000ff027b82 */ /* 0x001e220000000a00 */
[----:B------:R-:W-:Y:S01]  /*7f70*/  HFMA2 R4, -RZ, RZ, 6.496906280517578125e-06, -320 ;  /* 0x006ddd00ff047431 */ /* 0x000fe200000001ff */
[----:B0-----:R0:W-:Y:S06]  /*7f80*/  STG.E.64 desc[UR4][R2.64+0x1668], R10 ;  /* 0x0016680a02007986 */ /* 0x0011ec000c101b04 */
[----:B0-----:R-:W0:Y:S01]  /*7f90*/  LDC.64 R2, c[0x0][0x380] ;  /* 0x0000e000ff027b82 */ /* 0x001e220000000a00 */
[----:B------:R-:W-:Y:S01]  /*7fa0*/  IMAD.MOV.U32 R10, RZ, RZ, 0x6e0410 ;  /* 0x006e0410ff0a7424 */ /* 0x000fe200078e00ff */
[----:B0-----:R0:W-:Y:S06]  /*7fb0*/  STG.E.64 desc[UR4][R2.64+0x1670], R6 ;  /* 0x0016700602007986 */ /* 0x0011ec000c101b04 */
[----:B0-----:R-:W0:Y:S01]  /*7fc0*/  LDC.64 R2, c[0x0][0x380] ;  /* 0x0000e000ff027b82 */ /* 0x001e220000000a00 */
[----:B------:R-:W-:Y:S01]  /*7fd0*/  HFMA2 R6, -RZ, RZ, 6.55651092529296875e-06, 0.0556640625 ;  /* 0x006e2b20ff067431 */ /* 0x000fe200000001ff */
[----:B0-----:R0:W-:Y:S06]  /*7fe0*/  STG.E.64 desc[UR4][R2.64+0x1678], R8 ;  /* 0x0016780802007986 */ /* 0x0011ec000c101b04 */
[----:B0-----:R-:W0:Y:S01]  /*7ff0*/  LDC.64 R2, c[0x0][0x380] ;  /* 0x0000e000ff027b82 */ /* 0x001e220000000a00 */
[----:B------:R-:W-:Y:S01]  /*8000*/  IMAD.MOV.U32 R8, RZ, RZ, 0x6e5230 ;  /* 0x006e5230ff087424 */ /* 0x000fe200078e00ff */
[----:B0-----:R0:W-:Y:S06]  /*8010*/  STG.E.64 desc[UR4][R2.64+0x1680], R4 ;  /* 0x0016800402007986 */ /* 0x0011ec000c101b04 */
[----:B0-----:R-:W0:Y:S01]  /*8020*/  LDC.64 R2, c[0x0][0x380] ;  /* 0x0000e000ff027b82 */ /* 0x001e220000000a00 */
[----:B------:R-:W-:Y:S01]  /*8030*/  HFMA2 R4, -RZ, RZ, 6.55651092529296875e-06, 43008 ;  /* 0x006e7940ff047431 */ /* 0x000fe200000001ff */
[----:B0-----:R0:W-:Y:S06]  /*8040*/  STG.E.64 desc[UR4][R2.64+0x1688], R10 ;  /* 0x0016880a02007986 */ /* 0x0011ec000c101b04 */
[----:B0-----:R-:W0:Y:S01]  /*8050*/  LDC.64 R2, c[0x0][0x380] ;  /* 0x0000e000ff027b82 */ /* 0x001e220000000a00 */
[----:B------:R-:W-:Y:S01]  /*8060*/  IMAD.MOV.U32 R10, RZ, RZ, 0x6ea050 ;  /* 0x006ea050ff0a7424 */ /* 0x000fe200078e00ff */
[----:B0-----:R0:W-:Y:S06]  /*8070*/  STG.E.64 desc[UR4][R2.64+0x1690], R6 ;  /* 0x0016900602007986 */ /* 0x0011ec000c101b04 */
[----:B0-----:R-:W0:Y:S01]  /*8080*/  LDC.64 R2, c[0x0][0x380] ;  /* 0x0000e000ff027b82 */ /* 0x001e220000000a00 */
[----:B------:R-:W-:Y:S01]  /*8090*/  HFMA2 R6, -RZ, RZ, 6.55651092529296875e-06, -7.375 ;  /* 0x006ec760ff067431 */ /* 0x000fe200000001ff */
[----:B0-----:R0:W-:Y:S06]  /*80a0*/  STG.E.64 desc[UR4][R2.64+0x1698], R8 ;  /* 0x0016980802007986 */ /* 0x0011ec000c101b04 */
[----:B0-----:R-:W0:Y:S01]  /*80b0*/  LDC.64 R2, c[0x0][0x380] ;  /* 0x0000e000ff027b82 */ /* 0x001e220000000a00 */
[----:B------:R-:W-:Y:S01]  /*80c0*/  IMAD.MOV.U32 R8, RZ, RZ, 0x6eee70 ;  /* 0x006eee70ff087424 */ /* 0x000fe200078e00ff */
[----:B0-----:R0:W-:Y:S06]  /*80d0*/  STG.E.64 desc[UR4][R2.64+0x16a0], R4 ;  /* 0x0016a00402007986 */ /* 0x0011ec000c101b04 */
[----:B0-----:R-:W0:Y:S01]  /*80e0*/  LDC.64 R2, c[0x0][0x380] ;  /* 0x0000e000ff027b82 */ /* 0x001e220000000a00 */
[----:B------:R-:W-:Y:S01]  /*80f0*/  HFMA2 R4, -RZ, RZ, 6.616115570068359375e-06, 0.0013427734375 ;  /* 0x006f1580ff047431 */ /* 0x000fe200000001ff */
[----:B0-----:R0:W-:Y:S06]  /*8100*/  STG.E.64 desc[UR4][R2.64+0x16a8], R10 ;  /* 0x0016a80a02007986 */ /* 0x0011ec000c101b04 */
[----:B0-----:R-:W0:Y:S01]  /*8110*/  LDC.64 R2, c[0x0][0x380] ;  /* 0x0000e000ff027b82 */ /* 0x001e220000000a00 */
[----:B------:R-:W-:Y:S01]  /*8120*/  IMAD.MOV.U32 R10, RZ, RZ, 0x6f3c90 ;  /* 0x006f3c90ff0a7424 */ /* 0x000fe200078e00ff */
[----:B0-----:R0:W-:Y:S06]  /*8130*/  STG.E.64 desc[UR4][R2.64+0x16b0], R6 ;  /* 0x0016b00602007986 */ /* 0x0011ec000c101b04 */
[----:B0-----:R-:W0:Y:S01]  /*8140*/  LDC.64 R2, c[0x0][0x380] ;  /* 0x0000e000ff027b82 */ /* 0x001e220000000a00 */
[----:B------:R-:W-:Y:S01]  /*8150*/  HFMA2 R6, -RZ, RZ, 6.616115570068359375e-06, 976 ;  /* 0x006f63a0ff067431 */ /* 0x000fe200000001ff */
[----:B0-----:R0:W-:Y:S06]  /*8160*/  STG.E.64 desc[UR4][R2.64+0x16b8], R8 ;  /* 0x0016b80802007986 */ /* 0x0011ec000c101b04 */
[----:B0-----:R-:W0:Y:S01]  /*8170*/  LDC.64 R2, c[0x0][0x380] ;  /* 0x0000e000ff027b82 */ /* 0x001e220000000a00 */
[----:B------:R-:W-:Y:S01]  /*8180*/  IMAD.MOV.U32 R8, RZ, RZ, 0x6f8ab0 ;  /* 0x006f8ab0ff087424 */ /* 0x000fe200078e00ff */
[----:B0-----:R0:W-:Y:S06]  /*8190*/  STG.E.64 desc[UR4][R2.64+0x16c0], R4 ;  /* 0x0016c00402007986 */ /* 0x0011ec000c101b04 */
[----:B0-----:R-:W0:Y:S01]  /*81a0*/  LDC.64 R2, c[0x0][0x380] ;  /* 0x0000e000ff027b82 */ /* 0x001e220000000a00 */
[----:B------:R-:W-:Y:S01]  /*81b0*/  HFMA2 R4, -RZ, RZ, 6.616115570068359375e-06, -0.1796875 ;  /* 0x006fb1c0ff047431 */ /* 0x000fe200000001ff */
        /* <DEDUP_REMOVED lines=11> */
[----:B------:R-:W-:Y:S01]  /*8270*/  HFMA2 R4, -RZ, RZ, 6.67572021484375e-06, 24 ;  /* 0x00704e00ff047431 */ /* 0x000fe200000001ff */
[----:B0-----:R0:W-:Y:S06]  /*8280*/  STG.E.64 desc[UR4][R2.64+0x16e8], R10 ;  /* 0x0016e80a02007986 */ /* 0x0011ec000c101b04 */
[----:B0-----:R-:W0:Y:S01]  /*8290*/  LDC.64 R2, c[0x0][0x380] ;  /* 0x0000e000ff027b82 */ /* 0x001e220000000a00 */
[----:B------:R-:W-:Y:S01]  /*82a0*/  IMAD.MOV.U32 R10, RZ, RZ, 0x707510 ;  /* 0x00707510ff0a7424 */ /* 0x000fe200078e00ff */
[----:B0-----:R0:W-:Y:S06]  /*82b0*/  STG.E.64 desc[UR4][R2.64+0x16f0], R6 ;  /* 0x0016f00602007986 */ /* 0x0011ec000c101b04 */
[----:B0-----:R-:W0:Y:S01]  /*82c0*/  LDC.64 R2, c[0x0][0x380] ;  /* 0x0000e000ff027b82 */ /* 0x001e220000000a00 */
[----:B------:R-:W-:Y:S01]  /*82d0*/  HFMA2 R6, -RZ, RZ, 6.67572021484375e-06, -0.0040283203125 ;  /* 0x00709c20ff067431 */ /* 0x000fe200000001ff */
[----:B0-----:R0:W-:Y:S06]  /*82e0*/  STG.E.64 desc[UR4][R2.64+0x16f8], R8 ;  /* 0x0016f80802007986 */ /* 0x0011ec000c101b04 */
[----:B0-----:R-:W0:Y:S01]  /*82f0*/  LDC.64 R2, c[0x0][0x380] ;  /* 0x0000e000ff027b82 */ /* 0x001e220000000a00 */
[----:B------:R-:W-:Y:S01]  /*8300*/  IMAD.MOV.U32 R8, RZ, RZ, 0x70c330 ;  /* 0x0070c330ff087424 */ /* 0x000fe200078e00ff */
[----:B0-----:R0:W-:Y:S06]  /*8310*/  STG.E.64 desc[UR4][R2.64+0x1700], R4 ;  /* 0x0017000402007986 */ /* 0x0011ec000c101b04 */
[----:B0-----:R-:W0:Y:S01]  /*8320*/  LDC.64 R2, c[0x0][0x380] ;  /* 0x0000e000ff027b82 */ /* 0x001e220000000a00 */
[----:B------:R-:W-:Y:S01]  /*8330*/  HFMA2 R4, -RZ, RZ, 6.67572021484375e-06, -3200 ;  /* 0x0070ea40ff047431 */ /* 0x000fe200000001ff */
[----:B0-----:R0:W-:Y:S06]  /*8340*/  STG.E.64 desc[UR4][R2.64+0x1708], R10 ;  /* 0x0017080a02007986 */ /* 0x0011ec000c101b04 */
[----:B0-----:R-:W0:Y:S01]  /*8350*/  LDC.64 R2, c[0x0][0x380] ;  /* 0x0000e000ff027b82 */ /* 0x001e220000000a00 */
[----:B------:R-:W-:Y:S01]  /*8360*/  IMAD.MOV.U32 R10, RZ, RZ, 0x711150 ;  /* 0x00711150ff0a7424 */ /* 0x000fe200078e00ff */
[----:B0-----:R0:W-:Y:S06]  /*8370*/  STG.E.64 desc[UR4][R2.64+0x1710], R6 ;  /* 0x0017100602007986 */ /* 0x0011ec000c101b04 */
[----:B0-----:R-:W0:Y:S01]  /*8380*/  LDC.64 R2, c[0x0][0x380] ;  /* 0x0000e000ff027b82 */ /* 0x001e220000000a00 */
[----:B------:R-:W-:Y:S01]  /*8390*/  HFMA2 R6, -RZ, RZ, 6.735324859619140625e-06, 0.546875 ;  /* 0x00713860ff067431 */ /* 0x000fe200000001ff */
[----:B0-----:R0:W-:Y:S06]  /*83a0*/  STG.E.64 desc[UR4][R2.64+0x1718], R8 ;  /* 0x0017180802007986 */ /* 0x0011ec000c101b04 */
[----:B0-----:R-:W0:Y:S01]  /*83b0*/  LDC.64 R2, c[0x0][0x380] ;  /* 0x0000e000ff027b82 */ /* 0x001e220000000a00 */
[----:B------:R-:W-:Y:S01]  /*83c0*/  IMAD.MOV.U32 R8, RZ, RZ, 0x715f70 ;  /* 0x00715f70ff087424 */ /* 0x000fe200078e00ff */
[----:B0-----:R0:W-:Y:S06]  /*83d0*/  STG.E.64 desc[UR4][R2.64+0x1720], R4 ;  /* 0x0017200402007986 */ /* 0x0011ec000c101b04 */
[----:B0-----:R-:W0:Y:S01]  /*83e0*/  LDC.64 R2, c[0x0][0x380] ;  /* 0x0000e000ff027b82 */ /* 0x001e220000000a00 */
[----:B------:R-:W-:Y:S01]  /*83f0*/  HFMA2 R4, -RZ, RZ, 6.735324859619140625e-06, -9.918212890625e-05 ;  /* 0x00718680ff047431 */ /* 0x000fe200000001ff */
[----:B0-----:R0:W-:Y:S06]  /*8400*/  STG.E.64 desc[UR4][R2.64+0x1728], R10 ;  /* 0x0017280a02007986 */ /* 0x0011ec000c101b04 */
[----:B0-----:R-:W0:Y:S01]  /*8410*/  LDC.64 R2, c[0x0][0x380] ;  /* 0x0000e000ff027b82 */ /* 0x001e220000000a00 */
[----:B------:R-:W-:Y:S01]  /*8420*/  IMAD.MOV.U32 R10, RZ, RZ, 0x71ad90 ;  /* 0x0071ad90ff0a7424 */ /* 0x000fe200078e00ff */
[----:B0-----:R0:W-:Y:S06]  /*8430*/  STG.E.64 desc[UR4][R2.64+0x1730], R6 ;  /* 0x0017300602007986 */ /* 0x0011ec000c101b04 */
[----:B0-----:R-:W0:Y:S01]  /*8440*/  LDC.64 R2, c[0x0][0x380] ;  /* 0x0000e000ff027b82 */ /* 0x001e220000000a00 */
[----:B------:R-:W-:Y:S01]  /*8450*/  HFMA2 R6, -RZ, RZ, 6.735324859619140625e-06, -74 ;  /* 0x0071d4a0ff067431 */ /* 0x000fe200000001ff */
[----:B0-----:R0:W-:Y:S06]  /*8460*/  STG.E.64 desc[UR4][R2.64+0x1738], R8 ;  /* 0x0017380802007986 */ /* 0x0011ec000c101b04 */
[----:B0-----:R-:W0:Y:S01]  /*8470*/  LDC.64 R2, c[0x0][0x380] ;  /* 0x0000e000ff027b82 */ /* 0x001e220000000a00 */
[----:B------:R-:W-:Y:S01]  /*8480*/  IMAD.MOV.U32 R8, RZ, RZ, 0x71fbb0 ;  /* 0x0071fbb0ff087424 */ /* 0x000fe200078e00ff */
[----:B0-----:R0:W-:Y:S06]  /*8490*/  STG.E.64 desc[UR4][R2.64+0x1740], R4 ;  /* 0x0017400402007986 */ /* 0x0011ec000c101b04 */
[----:B0-----:R-:W0:Y:S01]  /*84a0*/  LDC.64 R2, c[0x0][0x380] ;  /* 0x0000e000ff027b82 */ /* 0x001e220000000a00 */
[----:B------:R-:W-:Y:S01]  /*84b0*/  HFMA2 R4, -RZ, RZ, 6.79492950439453125e-06, 0.01318359375 ;  /* 0x007222c0ff047431 */ /* 0x000fe200000001ff */
[----:B0-----:R0:W-:Y:S06]  /*84c0*/  STG.E.64 desc[UR4][R2.64+0x1748], R10 ;  /* 0x0017480a02007986 */ /* 0x0011ec000c101b04 */
[----:B0-----:R-:W0:Y:S01]  /*84d0*/  LDC.64 R2, c[0x0][0x380] ;  /* 0x0000e000ff027b82 */ /* 0x001e220000000a00 */
[----:B------:R-:W-:Y:S01]  /*84e0*/  IMAD.MOV.U32 R10, RZ, RZ, 0x7249d0 ;  /* 0x007249d0ff0a7424 */ /* 0x000fe200078e00ff */
[----:B0-----:R0:W-:Y:S06]  /*84f0*/  STG.E.64 desc[UR4][R2.64+0x1750], R6 ;  /* 0x0017500602007986 */ /* 0x0011ec000c101b04 */
[----:B0-----:R-:W0:Y:S01]  /*8500*/  LDC.64 R2, c[0x0][0x380] ;  /* 0x0000e000ff027b82 */ /* 0x001e220000000a00 */
[----:B------:R-:W-:Y:S01]  /*8510*/  HFMA2 R6, -RZ, RZ, 6.79492950439453125e-06, 9984 ;  /* 0x007270e0ff067431 */ /* 0x000fe200000001ff */
[----:B0-----:R0:W-:Y:S06]  /*8520*/  STG.E.64 desc[UR4][R2.64+0x1758], R8 ;  /* 0x0017580802007986 */ /* 0x0011ec000c101b04 */
[----:B0-----:R-:W0:Y:S01]  /*8530*/  LDC.64 R2, c[0x0][0x380] ;  /* 0x0000e000ff027b82 */ /* 0x001e220000000a00 */
[----:B------:R-:W-:Y:S01]  /*8540*/  IMAD.MOV.U32 R8, RZ, RZ, 0x7297f0 ;  /* 0x007297f0ff087424 */ /* 0x000fe200078e00ff */
[----:B0-----:R0:W-:Y:S06]  /*8550*/  STG.E.64 desc[UR4][R2.64+0x1760], R4 ;  /* 0x0017600402007986 */ /* 0x0011ec000c101b04 */
[----:B0-----:R-:W0:Y:S01]  /*8560*/  LDC.64 R2, c[0x0][0x380] ;  /* 0x0000e000ff027b82 */ /* 0x001e220000000a00 */
[----:B------:R-:W-:Y:S01]  /*8570*/  HFMA2 R4, -RZ, RZ, 6.79492950439453125e-06, -1.75 ;  /* 0x0072bf00ff047431 */ /* 0x000fe200000001ff */
[----:B0-----:R0:W-:Y:S06]  /*8580*/  STG.E.64 desc[UR4][R2.64+0x1768], R10 ;  /* 0x0017680a02007986 */ /* 0x0011ec000c101b04 */
[----:B0-----:R-:W0:Y:S01]  /*8590*/  LDC.64 R2, c[0x0][0x380] ;  /* 0x0000e000ff027b82 */ /* 0x001e220000000a00 */
[----:B------:R-:W-:Y:S01]  /*85a0*/  IMAD.MOV.U32 R10, RZ, RZ, 0x72e610 ;  /* 0x0072e610ff0a7424 */ /* 0x000fe200078e00ff */
[----:B0-----:R0:W-:Y:S06]  /*85b0*/  STG.E.64 desc[UR4][R2.64+0x1770], R6 ;  /* 0x0017700602007986 */ /* 0x0011ec000c101b04 */
[----:B0-----:R-:W0:Y:S01]  /*85c0*/  LDC.64 R2, c[0x0][0x380] ;  /* 0x0000e000ff027b82 */ /* 0x001e220000000a00 */
[----:B------:R-:W-:Y:S01]  /*85d0*/  HFMA2 R6, -RZ, RZ, 6.854534149169921875e-06, 0.00031280517578125 ;  /* 0x00730d20ff067431 */ /* 0x000fe200000001ff */
[----:B0-----:R0:W-:Y:S06]  /*85e0*/  STG.E.64 desc[UR4][R2.64+0x1778], R8 ;  /* 0x0017780802007986 */ /* 0x0011ec000c101b04 */
[----:B0-----:R-:W0:Y:S01]  /*85f0*/  LDC.64 R2, c[0x0][0x380] ;  /* 0x0000e000ff027b82 */ /* 0x001e220000000a00 */
[----:B------:R-:W-:Y:S01]  /*8600*/  IMAD.MOV.U32 R8, RZ, RZ, 0x733430 ;  /* 0x00733430ff087424 */ /* 0x000fe200078e00ff */
[----:B0-----:R0:W-:Y:S06]  /*8610*/  STG.E.64 desc[UR4][R2.64+0x1780], R4 ;  /* 0x0017800402007986 */ /* 0x0011ec000c101b04 */
[----:B0-----:R-:W0:Y:S01]  /*8620*/  LDC.64 R2, c[0x0][0x380] ;  /* 0x0000e000ff027b82 */ /* 0x001e220000000a00 */
[----:B------:R-:W-:Y:S01]  /*8630*/  HFMA2 R4, -RZ, RZ, 6.854534149169921875e-06, 232 ;  /* 0x00735b40ff047431 */ /* 0x000fe200000001ff */
[----:B0-----:R0:W-:Y:S06]  /*8640*/  STG.E.64 desc[UR4][R2.64+0x1788], R10 ;  /* 0x0017880a02007986 */ /* 0x0011ec000c101b04 */
[----:B0-----:R-:W0:Y:S01]  /*8650*/  LDC.64 R2, c[0x0][0x380] ;  /* 0x0000e000ff027b82 */ /* 0x001e220000000a00 */
[----:B------:R-:W-:Y:S01]  /*8660*/  IMAD.MOV.U32 R10, RZ, RZ, 0x738250 ;  /* 0x00738250ff0a7424 */ /* 0x000fe200078e00ff */
[----:B0-----:R0:W-:Y:S06]  /*8670*/  STG.E.64 desc[UR4][R2.64+0x1790], R6 ;  /* 0x0017900602007986 */ /* 0x0011ec000c101b04 */
[----:B0-----:R-:W0:Y:S01]  /*8680*/  LDC.64 R2, c[0x0][0x380] ;  /* 0x0000e000ff027b82 */ /* 0x001e220000000a00 */
[----:B------:R-:W-:Y:S01]  /*8690*/  HFMA2 R6, -RZ, RZ, 6.854534149169921875e-06, -0.0419921875 ;  /* 0x0073a960ff067431 */ /* 0x000fe200000001ff */
[----:B0-----:R0:W-:Y:S06]  /*86a0*/  STG.E.64 desc[UR4][R2.64+0x1798], R8 ;  /* 0x0017980802007986 */ /* 0x0011ec000c101b04 */
[----:B0-----:R-:W0:Y:S01]  /*86b0*/  LDC.64 R2, c[0x0][0x380] ;  /* 0x0000e000ff027b82 */ /* 0x001e220000000a00 */
[----:B------:R-:W-:Y:S01]  /*86c0*/  IMAD.MOV.U32 R8, RZ, RZ, 0x73d070 ;  /* 0x0073d070ff087424 */ /* 0x000fe200078e00ff */
[----:B0-----:R0:W-:Y:S06]  /*86d0*/  STG.E.64 desc[UR4][R2.64+0x17a0], R4 ;  /* 0x0017a00402007986 */ /* 0x0011ec000c101b04 */
[----:B0-----:R-:W0:Y:S01]  /*86e0*/  LDC.64 R2, c[0x0][0x380] ;  /* 0x0000e000ff027b82 */ /* 0x001e220000000a00 */
[----:B------:R-:W-:Y:S01]  /*86f0*/  HFMA2 R4, -RZ, RZ, 6.854534149169921875e-06, -30720 ;  /* 0x0073f780ff047431 */ /* 0x000fe200000001ff */
[----:B0-----:R0:W-:Y:S06]  /*8700*/  STG.E.64 desc[UR4][R2.64+0x17a8], R10 ;  /* 0x0017a80a02007986 */ /* 0x0011ec000c101b04 */
[----:B0-----:R-:W0:Y:S01]  /*8710*/  LDC.64 R2, c[0x0][0x380] ;  /* 0x0000e000ff027b82 */ /* 0x001e220000000a00 */
[----:B------:R-:W-:Y:S01]  /*8720*/  IMAD.MOV.U32 R10, RZ, RZ, 0x741e90 ;  /* 0x00741e90ff0a7424 */ /* 0x000fe200078e00ff */
[----:B0-----:R0:W-:Y:S06]  /*8730*/  STG.E.64 desc[UR4][R2.64+0x17b0], R6 ;  /* 0x0017b00602007986 */ /* 0x0011ec000c101b04 */
[----:B0-----:R-:W0:Y:S01]  /*8740*/  LDC.64 R2, c[0x0][0x380] ;  /* 0x0000e000ff027b82 */ /* 0x001e220000000a00 */
[----:B------:R-:W-:Y:S01]  /*8750*/  HFMA2 R6, -RZ, RZ, 6.9141387939453125e-06, 5.625 ;  /* 0x007445a0ff067431 */ /* 0x000fe200000001ff */
[----:B0-----:R0:W-:Y:S06]  /*8760*/  STG.E.64 desc[UR4][R2.64+0x17b8], R8 ;  /* 0x0017b80802007986 */ /* 0x0011ec000c101b04 */
[----:B0-----:R-:W0:Y:S01]  /*8770*/  LDC.64 R2, c[0x0][0x380] ;  /* 0x0000e000ff027b82 */ /* 0x001e220000000a00 */
[----:B------:R-:W-:Y:S01]  /*8780*/  IMAD.MOV.U32 R8, RZ, RZ, 0x746cb0 ;  /* 0x00746cb0ff087424 */ /* 0x000fe200078e00ff */
[----:B0-----:R0:W-:Y:S06]  /*8790*/  STG.E.64 desc[UR4][R2.64+0x17c0], R4 ;  /* 0x0017c00402007986 */ /* 0x0011ec000c101b04 */
[----:B0-----:R-:W0:Y:S01]  /*87a0*/  LDC.64 R2, c[0x0][0x380] ;  /* 0x0000e000ff027b82 */ /* 0x001e220000000a00 */
[----:B------:R-:W-:Y:S01]  /*87b0*/  HFMA2 R4, -RZ, RZ, 6.9141387939453125e-06, -0.000946044921875 ;  /* 0x007493c0ff047431 */ /* 0x000fe200000001ff */
[----:B0-----:R0:W-:Y:S06]  /*87c0*/  STG.E.64 desc[UR4][R2.64+0x17c8], R10 ;  /* 0x0017c80a02007986 */ /* 0x0011ec000c101b04 */
[----:B0-----:R-:W0:Y:S01]  /*87d0*/  LDC.64 R2, c[0x0][0x380] ;  /* 0x0000e000ff027b82 */ /* 0x001e220000000a00 */
[----:B------:R-:W-:Y:S01]  /*87e0*/  IMAD.MOV.U32 R10, RZ, RZ, 0x74bad0 ;  /* 0x0074bad0ff0a7424 */ /* 0x000fe200078e00ff */
[----:B0-----:R0:W-:Y:S06]  /*87f0*/  STG.E.64 desc[UR4][R2.64+0x17d0], R6 ;  /* 0x0017d00602007986 */ /* 0x0011ec000c101b04 */
[----:B0-----:R-:W0:Y:S01]  /*8800*/  LDC.64 R2, c[0x0][0x380] ;  /* 0x0000e000ff027b82 */ /* 0x001e220000000a00 */
[----:B------:R-:W-:Y:S01]  /*8810*/  HFMA2 R6, -RZ, RZ, 6.9141387939453125e-06, -752 ;  /* 0x0074e1e0ff067431 */ /* 0x000fe200000001ff */
[----:B0-----:R0:W-:Y:S06]  /*8820*/  STG.E.64 desc[UR4][R2.64+0x17d8], R8 ;  /* 0x0017d80802007986 */ /* 0x0011ec000c101b04 */
[----:B0-----:R-:W0:Y:S01]  /*8830*/  LDC.64 R2, c[0x0][0x380] ;  /* 0x0000e000ff027b82 */ /* 0x001e220000000a00 */
[----:B------:R-:W-:Y:S01]  /*8840*/  IMAD.MOV.U32 R8, RZ, RZ, 0x7508f0 ;  /* 0x007508f0ff087424 */ /* 0x000fe200078e00ff */
[----:B0-----:R0:W-:Y:S06]  /*8850*/  STG.E.64 desc[UR4][R2.64+0x17e0], R4 ;  /* 0x0017e00402007986 */ /* 0x0011ec000c101b04 */
[----:B0-----:R-:W0:Y:S01]  /*8860*/  LDC.64 R2, c[0x0][0x380] ;  /* 0x0000e000ff027b82 */ /* 0x001e220000000a00 */
[----:B------:R-:W-:Y:S01]  /*8870*/  HFMA2 R4, -RZ, RZ, 6.973743438720703125e-06, 0.125 ;  /* 0x00753000ff047431 */ /* 0x000fe200000001ff */
        /* <DEDUP_REMOVED lines=11> */
[----:B------:R-:W-:Y:S01]  /*8930*/  HFMA2 R4, -RZ, RZ, 6.973743438720703125e-06, -17 ;  /* 0x0075cc40ff047431 */ /* 0x000fe200000001ff */
[----:B0-----:R0:W-:Y:S06]  /*8940*/  STG.E.64 desc[UR4][R2.64+0x1808], R10 ;  /* 0x0018080a02007986 */ /* 0x0011ec000c101b04 */
[----:B0-----:R-:W0:Y:S01]  /*8950*/  LDC.64 R2, c[0x0][0x380] ;  /* 0x0000e000ff027b82 */ /* 0x001e220000000a00 */
[----:B------:R-:W-:Y:S01]  /*8960*/  IMAD.MOV.U32 R10, RZ, RZ, 0x75f350 ;  /* 0x0075f350ff0a7424 */ /* 0x000fe200078e00ff */
[----:B0-----:R0:W-:Y:S06]  /*8970*/  STG.E.64 desc[UR4][R2.64+0x1810], R6 ;  /* 0x0018100602007986 */ /* 0x0011ec000c101b04 */
[----:B0-----:R-:W0:Y:S01]  /*8980*/  LDC.64 R2, c[0x0][0x380] ;  /* 0x0000e000ff027b82 */ /* 0x001e220000000a00 */
[----:B------:R-:W-:Y:S01]  /*8990*/  HFMA2 R6, -RZ, RZ, 7.03334808349609375e-06, 0.00311279296875 ;  /* 0x00761a60ff067431 */ /* 0x000fe200000001ff */
[----:B0-----:R0:W-:Y:S06]  /*89a0*/  STG.E.64 desc[UR4][R2.64+0x1818], R8 ;  /* 0x0018180802007986 */ /* 0x0011ec000c101b04 */
[----:B0-----:R-:W0:Y:S01]  /*89b0*/  LDC.64 R2, c[0x0][0x380] ;  /* 0x0000e000ff027b82 */ /* 0x001e220000000a00 */
[----:B------:R-:W-:Y:S01]  /*89c0*/  IMAD.MOV.U32 R8, RZ, RZ, 0x764170 ;  /* 0x00764170ff087424 */ /* 0x000fe200078e00ff */
[----:B0-----:R0:W-:Y:S06]  /*89d0*/  STG.E.64 desc[UR4][R2.64+0x1820], R4 ;  /* 0x0018200402007986 */ /* 0x0011ec000c101b04 */
[----:B0-----:R-:W0:Y:S01]  /*89e0*/  LDC.64 R2, c[0x0][0x380] ;  /* 0x0000e000ff027b82 */ /* 0x001e220000000a00 */
[----:B------:R-:W-:Y:S01]  /*89f0*/  HFMA2 R4, -RZ, RZ, 7.03334808349609375e-06, 2304 ;  /* 0x00766880ff047431 */ /* 0x000fe200000001ff */
[----:B0-----:R0:W-:Y:S06]  /*8a00*/  STG.E.64 desc[UR4][R2.64+0x1828], R10 ;  /* 0x0018280a02007986 */ /* 0x0011ec000c101b04 */
[----:B0-----:R-:W0:Y:S01]  /*8a10*/  LDC.64 R2, c[0x0][0x380] ;  /* 0x0000e000ff027b82 */ /* 0x001e220000000a00 */
[----:B------:R-:W-:Y:S01]  /*8a20*/  IMAD.MOV.U32 R10, RZ, RZ, 0x768f90 ;  /* 0x00768f90ff0a7424 */ /* 0x000fe200078e00ff */
[----:B0-----:R0:W-:Y:S06]  /*8a30*/  STG.E.64 desc[UR4][R2.64+0x1830], R6 ;  /* 0x0018300602007986 */ /* 0x0011ec000c101b04 */
[----:B0-----:R-:W0:Y:S01]  /*8a40*/  LDC.64 R2, c[0x0][0x380] ;  /* 0x0000e000ff027b82 */ /* 0x001e220000000a00 */
[----:B------:R-:W-:Y:S01]  /*8a50*/  HFMA2 R6, -RZ, RZ, 7.03334808349609375e-06, -0.4140625 ;  /* 0x0076b6a0ff067431 */ /* 0x000fe200000001ff */
[----:B0-----:R0:W-:Y:S06]  /*8a60*/  STG.E.64 desc[UR4][R2.64+0x1838], R8 ;  /* 0x0018380802007986 */ /* 0x0011ec000c101b04 */
[----:B0-----:R-:W0:Y:S01]  /*8a70*/  LDC.64 R2, c[0x0][0x380] ;  /* 0x0000e000ff027b82 */ /* 0x001e220000000a00 */
[----:B------:R-:W-:Y:S01]  /*8a80*/  IMAD.MOV.U32 R8, RZ, RZ, 0x76ddb0 ;  /* 0x0076ddb0ff087424 */ /* 0x000fe200078e00ff */
[----:B0-----:R0:W-:Y:S06]  /*8a90*/  STG.E.64 desc[UR4][R2.64+0x1840], R4 ;  /* 0x0018400402007986 */ /* 0x0011ec000c101b04 */
[----:B0-----:R-:W0:Y:S01]  /*8aa0*/  LDC.64 R2, c[0x0][0x380] ;  /* 0x0000e000ff027b82 */ /* 0x001e220000000a00 */
[----:B------:R-:W-:Y:S01]  /*8ab0*/  HFMA2 R4, -RZ, RZ, 7.092952728271484375e-06, 7.2479248046875e-05 ;  /* 0x007704c0ff047431 */ /* 0x000fe200000001ff */
[----:B0-----:R0:W-:Y:S06]  /*8ac0*/  STG.E.64 desc[UR4][R2.64+0x1848], R10 ;  /* 0x0018480a02007986 */ /* 0x0011ec000c101b04 */
[----:B0-----:R-:W0:Y:S01]  /*8ad0*/  LDC.64 R2, c[0x0][0x380] ;  /* 0x0000e000ff027b82 */ /* 0x001e220000000a00 */
[----:B------:R-:W-:Y:S01]  /*8ae0*/  IMAD.MOV.U32 R10, RZ, RZ, 0x772bd0 ;  /* 0x00772bd0ff0a7424 */ /* 0x000fe200078e00ff */
[----:B0-----:R0:W-:Y:S06]  /*8af0*/  STG.E.64 desc[UR4][R2.64+0x1850], R6 ;  /* 0x0018500602007986 */ /* 0x0011ec000c101b04 */
[----:B0-----:R-:W0:Y:S01]  /*8b00*/  LDC.64 R2, c[0x0][0x380] ;  /* 0x0000e000ff027b82 */ /* 0x001e220000000a00 */
[----:B------:R-:W-:Y:S01]  /*8b10*/  HFMA2 R6, -RZ, RZ, 7.092952728271484375e-06, 55 ;  /* 0x007752e0ff067431 */ /* 0x000fe200000001ff */
[----:B0-----:R0:W-:Y:S06]  /*8b20*/  STG.E.64 desc[UR4][R2.64+0x1858], R8 ;  /* 0x0018580802007986 */ /* 0x0011ec000c101b04 */
[----:B0-----:R-:W0:Y:S01]  /*8b30*/  LDC.64 R2, c[0x0][0x380] ;  /* 0x0000e000ff027b82 */ /* 0x001e220000000a00 */
[----:B------:R-:W-:Y:S01]  /*8b40*/  IMAD.MOV.U32 R8, RZ, RZ, 0x7779f0 ;  /* 0x007779f0ff087424 */ /* 0x000fe200078e00ff */
[----:B0-----:R0:W-:Y:S06]  /*8b50*/  STG.E.64 desc[UR4][R2.64+0x1860], R4 ;  /* 0x0018600402007986 */ /* 0x0011ec000c101b04 */
[----:B0-----:R-:W0:Y:S01]  /*8b60*/  LDC.64 R2, c[0x0][0x380] ;  /* 0x0000e000ff027b82 */ /* 0x001e220000000a00 */
[----:B------:R-:W-:Y:S01]  /*8b70*/  HFMA2 R4, -RZ, RZ, 7.092952728271484375e-06, -0.009765625 ;  /* 0x0077a100ff047431 */ /* 0x000fe200000001ff */
[----:B0-----:R0:W-:Y:S06]  /*8b80*/  STG.E.64 desc[UR4][R2.64+0x1868], R10 ;  /* 0x0018680a02007986 */ /* 0x0011ec000c101b04 */
[----:B0-----:R-:W0:Y:S01]  /*8b90*/  LDC.64 R2, c[0x0][0x380] ;  /* 0x0000e000ff027b82 */ /* 0x001e220000000a00 */
[----:B------:R-:W-:Y:S01]  /*8ba0*/  IMAD.MOV.U32 R10, RZ, RZ, 0x77c810 ;  /* 0x0077c810ff0a7424 */ /* 0x000fe200078e00ff */
[----:B0-----:R0:W-:Y:S06]  /*8bb0*/  STG.E.64 desc[UR4][R2.64+0x1870], R6 ;  /* 0x0018700602007986 */ /* 0x0011ec000c101b04 */
[----:B0-----:R-:W0:Y:S01]  /*8bc0*/  LDC.64 R2, c[0x0][0x380] ;  /* 0x0000e000ff027b82 */ /* 0x001e220000000a00 */
[----:B------:R-:W-:Y:S01]  /*8bd0*/  HFMA2 R6, -RZ, RZ, 7.092952728271484375e-06, -7296 ;  /* 0x0077ef20ff067431 */ /* 0x000fe200000001ff */
[----:B0-----:R0:W-:Y:S06]  /*8be0*/  STG.E.64 desc[UR4][R2.64+0x1878], R8 ;  /* 0x0018780802007986 */ /* 0x0011ec000c101b04 */
[----:B0-----:R-:W0:Y:S01]  /*8bf0*/  LDC.64 R2, c[0x0][0x380] ;  /* 0x0000e000ff027b82 */ /* 0x001e220000000a00 */
[----:B------:R-:W-:Y:S01]  /*8c00*/  IMAD.MOV.U32 R8, RZ, RZ, 0x781630 ;  /* 0x00781630ff087424 */ /* 0x000fe200078e00ff */
[----:B0-----:R0:W-:Y:S06]  /*8c10*/  STG.E.64 desc[UR4][R2.64+0x1880], R4 ;  /* 0x0018800402007986 */ /* 0x0011ec000c101b04 */
[----:B0-----:R-:W0:Y:S01]  /*8c20*/  LDC.64 R2, c[0x0][0x380] ;  /* 0x0000e000ff027b82 */ /* 0x001e220000000a00 */
[----:B------:R-:W-:Y:S01]  /*8c30*/  HFMA2 R4, -RZ, RZ, 7.152557373046875e-06, 1.3125 ;  /* 0x00783d40ff047431 */ /* 0x000fe200000001ff */
[----:B0-----:R0:W-:Y:S06]  /*8c40*/  STG.E.64 desc[UR4][R2.64+0x1888], R10 ;  /* 0x0018880a02007986 */ /* 0x0011ec000c101b04 */
[----:B0-----:R-:W0:Y:S01]  /*8c50*/  LDC.64 R2, c[0x0][0x380] ;  /* 0x0000e000ff027b82 */ /* 0x001e220000000a00 */
[----:B------:R-:W-:Y:S01]  /*8c60*/  IMAD.MOV.U32 R10, RZ, RZ, 0x786450 ;  /* 0x00786450ff0a7424 */ /* 0x000fe200078e00ff */
[----:B0-----:R0:W-:Y:S06]  /*8c70*/  STG.E.64 desc[UR4][R2.64+0x1890], R6 ;  /* 0x0018900602007986 */ /* 0x0011ec000c101b04 */
[----:B0-----:R-:W0:Y:S01]  /*8c80*/  LDC.64 R2, c[0x0][0x380] ;  /* 0x0000e000ff027b82 */ /* 0x001e220000000a00 */
[----:B------:R-:W-:Y:S01]  /*8c90*/  HFMA2 R6, -RZ, RZ, 7.152557373046875e-06, -0.000225067138671875 ;  /* 0x00788b60ff067431 */ /* 0x000fe200000001ff */
[----:B0-----:R0:W-:Y:S06]  /*8ca0*/  STG.E.64 desc[UR4][R2.64+0x1898], R8 ;  /* 0x0018980802007986 */ /* 0x0011ec000c101b04 */
[----:B0-----:R-:W0:Y:S01]  /*8cb0*/  LDC.64 R2, c[0x0][0x380] ;  /* 0x0000e000ff027b82 */ /* 0x001e220000000a00 */
[----:B------:R-:W-:Y:S01]  /*8cc0*/  IMAD.MOV.U32 R8, RZ, RZ, 0x78b270 ;  /* 0x0078b270ff087424 */ /* 0x000fe200078e00ff */
[----:B0-----:R0:W-:Y:S06]  /*8cd0*/  STG.E.64 desc[UR4][R2.64+0x18a0], R4 ;  /* 0x0018a00402007986 */ /* 0x0011ec000c101b04 */
[----:B0-----:R-:W0:Y:S01]  /*8ce0*/  LDC.64 R2, c[0x0][0x380] ;  /* 0x0000e000ff027b82 */ /* 0x001e220000000a00 */
[----:B------:R-:W-:Y:S01]  /*8cf0*/  HFMA2 R4, -RZ, RZ, 7.152557373046875e-06, -176 ;  /* 0x0078d980ff047431 */ /* 0x000fe200000001ff */
[----:B0-----:R0:W-:Y:S06]  /*8d00*/  STG.E.64 desc[UR4][R2.64+0x18a8], R10 ;  /* 0x0018a80a02007986 */ /* 0x0011ec000c101b04 */
[----:B0-----:R-:W0:Y:S01]  /*8d10*/  LDC.64 R2, c[0x0][0x380] ;  /* 0x0000e000ff027b82 */ /* 0x001e220000000a00 */
[----:B------:R-:W-:Y:S01]  /*8d20*/  IMAD.MOV.U32 R10, RZ, RZ, 0x790090 ;  /* 0x00790090ff0a7424 */ /* 0x000fe200078e00ff */
[----:B0-----:R0:W-:Y:S06]  /*8d30*/  STG.E.64 desc[UR4][R2.64+0x18b0], R6 ;  /* 0x0018b00602007986 */ /* 0x0011ec000c101b04 */
[----:B0-----:R-:W0:Y:S01]  /*8d40*/  LDC.64 R2, c[0x0][0x380] ;  /* 0x0000e000ff027b82 */ /* 0x001e220000000a00 */
[----:B------:R-:W-:Y:S01]  /*8d50*/  HFMA2 R6, -RZ, RZ, 7.212162017822265625e-06, 0.02978515625 ;  /* 0x007927a0ff067431 */ /* 0x000fe200000001ff */
[----:B0-----:R0:W-:Y:S06]  /*8d60*/  STG.E.64 desc[UR4][R2.64+0x18b8], R8 ;  /* 0x0018b80802007986 */ /* 0x0011ec000c101b04 */
[----:B0-----:R-:W0:Y:S01]  /*8d70*/  LDC.64 R2, c[0x0][0x380] ;  /* 0x0000e000ff027b82 */ /* 0x001e220000000a00 */
[----:B------:R-:W-:Y:S01]  /*8d80*/  IMAD.MOV.U32 R8, RZ, RZ, 0x794eb0 ;  /* 0x00794eb0ff087424 */ /* 0x000fe200078e00ff */
[----:B0-----:R0:W-:Y:S06]  /*8d90*/  STG.E.64 desc[UR4][R2.64+0x18c0], R4 ;  /* 0x0018c00402007986 */ /* 0x0011ec000c101b04 */
[----:B0-----:R-:W0:Y:S01]  /*8da0*/  LDC.64 R2, c[0x0][0x380] ;  /* 0x0000e000ff027b82 */ /* 0x001e220000000a00 */
[----:B------:R-:W-:Y:S01]  /*8db0*/  HFMA2 R4, -RZ, RZ, 7.212162017822265625e-06, 23552 ;  /* 0x007975c0ff047431 */ /* 0x000fe200000001ff */
[----:B0-----:R0:W-:Y:S06]  /*8dc0*/  STG.E.64 desc[UR4][R2.64+0x18c8], R10 ;  /* 0x0018c80a02007986 */ /* 0x0011ec000c101b04 */
[----:B0-----:R-:W0:Y:S01]  /*8dd0*/  LDC.64 R2, c[0x0][0x380] ;  /* 0x0000e000ff027b82 */ /* 0x001e220000000a00 */
[----:B------:R-:W-:Y:S01]  /*8de0*/  IMAD.MOV.U32 R10, RZ, RZ, 0x799cd0 ;  /* 0x00799cd0ff0a7424 */ /* 0x000fe200078e00ff */
[----:B0-----:R0:W-:Y:S06]  /*8df0*/  STG.E.64 desc[UR4][R2.64+0x18d0], R6 ;  /* 0x0018d00602007986 */ /* 0x0011ec000c101b04 */
[----:B0-----:R-:W0:Y:S01]  /*8e00*/  LDC.64 R2, c[0x0][0x380] ;  /* 0x0000e000ff027b82 */ /* 0x001e220000000a00 */
[----:B------:R-:W-:Y:S01]  /*8e10*/  HFMA2 R6, -RZ, RZ, 7.212162017822265625e-06, -3.9375 ;  /* 0x0079c3e0ff067431 */ /* 0x000fe200000001ff */
[----:B0-----:R0:W-:Y:S06]  /*8e20*/  STG.E.64 desc[UR4][R2.64+0x18d8], R8 ;  /* 0x0018d80802007986 */ /* 0x0011ec000c101b04 */
[----:B0-----:R-:W0:Y:S01]  /*8e30*/  LDC.64 R2, c[0x0][0x380] ;  /* 0x0000e000ff027b82 */ /* 0x001e220000000a00 */
[----:B------:R-:W-:Y:S01]  /*8e40*/  IMAD.MOV.U32 R8, RZ, RZ, 0x79eaf0 ;  /* 0x0079eaf0ff087424 */ /* 0x000fe200078e00ff */
[----:B0-----:R0:W-:Y:S06]  /*8e50*/  STG.E.64 desc[UR4][R2.64+0x18e0], R4 ;  /* 0x0018e00402007986 */ /* 0x0011ec000c101b04 */
[----:B0-----:R-:W0:Y:S01]  /*8e60*/  LDC.64 R2, c[0x0][0x380] ;  /* 0x0000e000ff027b82 */ /* 0x001e220000000a00 */
[----:B------:R-:W-:Y:S01]  /*8e70*/  HFMA2 R4, -RZ, RZ, 7.27176666259765625e-06, 0.000732421875 ;  /* 0x007a1200ff047431 */ /* 0x000fe200000001ff */
[----:B0-----:R0:W-:Y:S06]  /*8e80*/  STG.E.64 desc[UR4][R2.64+0x18e8], R10 ;  /* 0x0018e80a02007986 */ /* 0x0011ec000c101b04 */
[----:B0-----:R-:W0:Y:S01]  /*8e90*/  LDC.64 R2, c[0x0][0x380] ;  /* 0x0000e000ff027b82 */ /* 0x001e220000000a00 */
[----:B------:R-:W-:Y:S01]  /*8ea0*/  IMAD.MOV.U32 R10, RZ, RZ, 0x7a3910 ;  /* 0x007a3910ff0a7424 */ /* 0x000fe200078e00ff */
[----:B0-----:R0:W-:Y:S06]  /*8eb0*/  STG.E.64 desc[UR4][R2.64+0x18f0], R6 ;  /* 0x0018f00602007986 */ /* 0x0011ec000c101b04 */
[----:B0-----:R-:W0:Y:S01]  /*8ec0*/  LDC.64 R2, c[0x0][0x380] ;  /* 0x0000e000ff027b82 */ /* 0x001e220000000a00 */
[----:B------:R-:W-:Y:S01]  /*8ed0*/  HFMA2 R6, -RZ, RZ, 7.27176666259765625e-06, 528 ;  /* 0x007a6020ff067431 */ /* 0x000fe200000001ff */
[----:B0-----:R0:W-:Y:S06]  /*8ee0*/  STG.E.64 desc[UR4][R2.64+0x18f8], R8 ;  /* 0x0018f80802007986 */ /* 0x0011ec000c101b04 */
[----:B0-----:R-:W0:Y:S01]  /*8ef0*/  LDC.64 R2, c[0x0][0x380] ;  /* 0x0000e000ff027b82 */ /* 0x001e220000000a00 */
[----:B------:R-:W-:Y:S01]  /*8f00*/  IMAD.MOV.U32 R8, RZ, RZ, 0x7a8730 ;  /* 0x007a8730ff087424 */ /* 0x000fe200078e00ff */
[----:B0-----:R0:W-:Y:S06]  /*8f10*/  STG.E.64 desc[UR4][R2.64+0x1900], R4 ;  /* 0x0019000402007986 */ /* 0x0011ec000c101b04 */
[----:B0-----:R-:W0:Y:S01]  /*8f20*/  LDC.64 R2, c[0x0][0x380] ;  /* 0x0000e000ff027b82 */ /* 0x001e220000000a00 */
[----:B------:R-:W-:Y:S01]  /*8f30*/  HFMA2 R4, -RZ, RZ, 7.27176666259765625e-06, -0.09765625 ;  /* 0x007aae40ff047431 */ /* 0x000fe200000001ff */
        /* <DEDUP_REMOVED lines=11> */
[----:B------:R-:W-:Y:S01]  /*8ff0*/  HFMA2 R4, -RZ, RZ, 7.331371307373046875e-06, 13 ;  /* 0x007b4a80ff047431 */ /* 0x000fe200000001ff */
[----:B0-----:R0:W-:Y:S06]  /*9000*/  STG.E.64 desc[UR4][R2.64+0x1928], R10 ;  /* 0x0019280a02007986 */ /* 0x0011ec000c101b04 */
[----:B0-----:R-:W0:Y:S01]  /*9010*/  LDC.64 R2, c[0x0][0x380] ;  /* 0x0000e000ff027b82 */ /* 0x001e220000000a00 */
[----:B------:R-:W-:Y:S01]  /*9020*/  IMAD.MOV.U32 R10, RZ, RZ, 0x7b7190 ;  /* 0x007b7190ff0a7424 */ /* 0x000fe200078e00ff */
[----:B0-----:R0:W-:Y:S06]  /*9030*/  STG.E.64 desc[UR4][R2.64+0x1930], R6 ;  /* 0x0019300602007986 */ /* 0x0011ec000c101b04 */
[----:B0-----:R-:W0:Y:S01]  /*9040*/  LDC.64 R2, c[0x0][0x380] ;  /* 0x0000e000ff027b82 */ /* 0x001e220000000a00 */
[----:B------:R-:W-:Y:S01]  /*9050*/  HFMA2 R6, -RZ, RZ, 7.331371307373046875e-06, -0.00225830078125 ;  /* 0x007b98a0ff067431 */ /* 0x000fe200000001ff */
[----:B0-----:R0:W-:Y:S06]  /*9060*/  STG.E.64 desc[UR4][R2.64+0x1938], R8 ;  /* 0x0019380802007986 */ /* 0x0011ec000c101b04 */
[----:B0-----:R-:W0:Y:S01]  /*9070*/  LDC.64 R2, c[0x0][0x380] ;  /* 0x0000e000ff027b82 */ /* 0x001e220000000a00 */
[----:B------:R-:W-:Y:S01]  /*9080*/  IMAD.MOV.U32 R8, RZ, RZ, 0x7bbfb0 ;  /* 0x007bbfb0ff087424 */ /* 0x000fe200078e00ff */
[----:B0-----:R0:W-:Y:S06]  /*9090*/  STG.E.64 desc[UR4][R2.64+0x1940], R4 ;  /* 0x0019400402007986 */ /* 0x0011ec000c101b04 */
[----:B0-----:R-:W0:Y:S01]  /*90a0*/  LDC.64 R2, c[0x0][0x380] ;  /* 0x0000e000ff027b82 */ /* 0x001e220000000a00 */
[----:B------:R-:W-:Y:S01]  /*90b0*/  HFMA2 R4, -RZ, RZ, 7.331371307373046875e-06, -1728 ;  /* 0x007be6c0ff047431 */ /* 0x000fe200000001ff */
[----:B0-----:R0:W-:Y:S06]  /*90c0*/  STG.E.64 desc[UR4][R2.64+0x1948], R10 ;  /* 0x0019480a02007986 */ /* 0x0011ec000c101b04 */
[----:B0-----:R-:W0:Y:S01]  /*90d0*/  LDC.64 R2, c[0x0][0x380] ;  /* 0x0000e000ff027b82 */ /* 0x001e220000000a00 */
[----:B------:R-:W-:Y:S01]  /*90e0*/  IMAD.MOV.U32 R10, RZ, RZ, 0x7c0dd0 ;  /* 0x007c0dd0ff0a7424 */ /* 0x000fe200078e00ff */
[----:B0-----:R0:W-:Y:S06]  /*90f0*/  STG.E.64 desc[UR4][R2.64+0x1950], R6 ;  /* 0x0019500602007986 */ /* 0x0011ec000c101b04 */
[----:B0-----:R-:W0:Y:S01]  /*9100*/  LDC.64 R2, c[0x0][0x380] ;  /* 0x0000e000ff027b82 */ /* 0x001e220000000a00 */
[----:B------:R-:W-:Y:S01]  /*9110*/  HFMA2 R6, -RZ, RZ, 7.3909759521484375e-06, 0.3046875 ;  /* 0x007c34e0ff067431 */ /* 0x000fe200000001ff */
[----:B0-----:R0:W-:Y:S06]  /*9120*/  STG.E.64 desc[UR4][R2.64+0x1958], R8 ;  /* 0x0019580802007986 */ /* 0x0011ec000c101b04 */
[----:B0-----:R-:W0:Y:S01]  /*9130*/  LDC.64 R2, c[0x0][0x380] ;  /* 0x0000e000ff027b82 */ /* 0x001e220000000a00 */
[----:B------:R-:W-:Y:S01]  /*9140*/  IMAD.MOV.U32 R8, RZ, RZ, 0x7c5bf0 ;  /* 0x007c5bf0ff087424 */ /* 0x000fe200078e00ff */
[----:B0-----:R0:W-:Y:S06]  /*9150*/  STG.E.64 desc[UR4][R2.64+0x1960], R4 ;  /* 0x0019600402007986 */ /* 0x0011ec000c101b04 */
[----:B0-----:R-:W0:Y:S01]  /*9160*/  LDC.64 R2, c[0x0][0x380] ;  /* 0x0000e000ff027b82 */ /* 0x001e220000000a00 */
[----:B------:R-:W-:Y:S01]  /*9170*/  HFMA2 R4, -RZ, RZ, 7.3909759521484375e-06, -4.57763671875e-05 ;  /* 0x007c8300ff047431 */ /* 0x000fe200000001ff */
[----:B0-----:R0:W-:Y:S06]  /*9180*/  STG.E.64 desc[UR4][R2.64+0x1968], R10 ;  /* 0x0019680a02007986 */ /* 0x0011ec000c101b04 */
[----:B0-----:R-:W0:Y:S01]  /*9190*/  LDC.64 R2, c[0x0][0x380] ;  /* 0x0000e000ff027b82 */ /* 0x001e220000000a00 */
[----:B------:R-:W-:Y:S01]  /*91a0*/  IMAD.MOV.U32 R10, RZ, RZ, 0x7caa10 ;  /* 0x007caa10ff0a7424 */ /* 0x000fe200078e00ff */
[----:B0-----:R0:W-:Y:S06]  /*91b0*/  STG.E.64 desc[UR4][R2.64+0x1970], R6 ;  /* 0x0019700602007986 */ /* 0x0011ec000c101b04 */
[----:B0-----:R-:W0:Y:S01]  /*91c0*/  LDC.64 R2, c[0x0][0x380] ;  /* 0x0000e000ff027b82 */ /* 0x001e220000000a00 */
[----:B------:R-:W-:Y:S01]  /*91d0*/  HFMA2 R6, -RZ, RZ, 7.3909759521484375e-06, -41 ;  /* 0x007cd120ff067431 */ /* 0x000fe200000001ff */
[----:B0-----:R0:W-:Y:S06]  /*91e0*/  STG.E.64 desc[UR4][R2.64+0x1978], R8 ;  /* 0x0019780802007986 */ /* 0x0011ec000c101b04 */
[----:B0-----:R-:W0:Y:S01]  /*91f0*/  LDC.64 R2, c[0x0][0x380] ;  /* 0x0000e000ff027b82 */ /* 0x001e220000000a00 */
[----:B------:R-:W-:Y:S01]  /*9200*/  IMAD.MOV.U32 R8, RZ, RZ, 0x7cf830 ;  /* 0x007cf830ff087424 */ /* 0x000fe200078e00ff */
[----:B0-----:R0:W-:Y:S06]  /*9210*/  STG.E.64 desc[UR4][R2.64+0x1980], R4 ;  /* 0x0019800402007986 */ /* 0x0011ec000c101b04 */
[----:B0-----:R-:W0:Y:S01]  /*9220*/  LDC.64 R2, c[0x0][0x380] ;  /* 0x0000e000ff027b82 */ /* 0x001e220000000a00 */
[----:B------:R-:W-:Y:S01]  /*9230*/  HFMA2 R4, -RZ, RZ, 7.450580596923828125e-06, 0.007080078125 ;  /* 0x007d1f40ff047431 */ /* 0x000fe200000001ff */
[----:B0-----:R0:W-:Y:S06]  /*9240*/  STG.E.64 desc[UR4][R2.64+0x1988], R10 ;  /* 0x0019880a02007986 */ /* 0x0011ec000c101b04 */
[----:B0-----:R-:W0:Y:S01]  /*9250*/  LDC.64 R2, c[0x0][0x380] ;  /* 0x0000e000ff027b82 */ /* 0x001e220000000a00 */
[----:B------:R-:W-:Y:S01]  /*9260*/  IMAD.MOV.U32 R10, RZ, RZ, 0x7d4650 ;  /* 0x007d4650ff0a7424 */ /* 0x000fe200078e00ff */
[----:B0-----:R0:W-:Y:S06]  /*9270*/  STG.E.64 desc[UR4][R2.64+0x1990], R6 ;  /* 0x0019900602007986 */ /* 0x0011ec000c101b04 */
[----:B0-----:R-:W0:Y:S01]  /*9280*/  LDC.64 R2, c[0x0][0x380] ;  /* 0x0000e000ff027b82 */ /* 0x001e220000000a00 */
[----:B------:R-:W-:Y:S01]  /*9290*/  HFMA2 R6, -RZ, RZ, 7.450580596923828125e-06, 5504 ;  /* 0x007d6d60ff067431 */ /* 0x000fe200000001ff */
[----:B0-----:R0:W-:Y:S06]  /*92a0*/  STG.E.64 desc[UR4][R2.64+0x1998], R8 ;  /* 0x0019980802007986 */ /* 0x0011ec000c101b04 */
[----:B0-----:R-:W0:Y:S01]  /*92b0*/  LDC.64 R2, c[0x0][0x380] ;  /* 0x0000e000ff027b82 */ /* 0x001e220000000a00 */
[----:B------:R-:W-:Y:S01]  /*92c0*/  IMAD.MOV.U32 R8, RZ, RZ, 0x7d9470 ;  /* 0x007d9470ff087424 */ /* 0x000fe200078e00ff */
[----:B0-----:R0:W-:Y:S06]  /*92d0*/  STG.E.64 desc[UR4][R2.64+0x19a0], R4 ;  /* 0x0019a00402007986 */ /* 0x0011ec000c101b04 */
[----:B0-----:R-:W0:Y:S01]  /*92e0*/  LDC.64 R2, c[0x0][0x380] ;  /* 0x0000e000ff027b82 */ /* 0x001e220000000a00 */
[----:B------:R-:W-:Y:S01]  /*92f0*/  HFMA2 R4, -RZ, RZ, 7.450580596923828125e-06, -0.9375 ;  /* 0x007dbb80ff047431 */ /* 0x000fe200000001ff */
[----:B0-----:R0:W-:Y:S06]  /*9300*/  STG.E.64 desc[UR4][R2.64+0x19a8], R10 ;  /* 0x0019a80a02007986 */ /* 0x0011ec000c101b04 */
[----:B0-----:R-:W0:Y:S01]  /*9310*/  LDC.64 R2, c[0x0][0x380] ;  /* 0x0000e000ff027b82 */ /* 0x001e220000000a00 */
[----:B------:R-:W-:Y:S01]  /*9320*/  IMAD.MOV.U32 R10, RZ, RZ, 0x7de290 ;  /* 0x007de290ff0a7424 */ /* 0x000fe200078e00ff */
[----:B0-----:R0:W-:Y:S06]  /*9330*/  STG.E.64 desc[UR4][R2.64+0x19b0], R6 ;  /* 0x0019b00602007986 */ /* 0x0011ec000c101b04 */
[----:B0-----:R-:W0:Y:S01]  /*9340*/  LDC.64 R2, c[0x0][0x380] ;  /* 0x0000e000ff027b82 */ /* 0x001e220000000a00 */
[----:B------:R-:W-:Y:S01]  /*9350*/  HFMA2 R6, -RZ, RZ, 7.51018524169921875e-06, 0.000171661376953125 ;  /* 0x007e09a0ff067431 */ /* 0x000fe200000001ff */
[----:B0-----:R0:W-:Y:S06]  /*9360*/  STG.E.64 desc[UR4][R2.64+0x19b8], R8 ;  /* 0x0019b80802007986 */ /* 0x0011ec000c101b04 */
[----:B0-----:R-:W0:Y:S01]  /*9370*/  LDC.64 R2, c[0x0][0x380] ;  /* 0x0000e000ff027b82 */ /* 0x001e220000000a00 */
[----:B------:R-:W-:Y:S01]  /*9380*/  IMAD.MOV.U32 R8, RZ, RZ, 0x7e30b0 ;  /* 0x007e30b0ff087424 */ /* 0x000fe200078e00ff */
[----:B0-----:R0:W-:Y:S06]  /*9390*/  STG.E.64 desc[UR4][R2.64+0x19c0], R4 ;  /* 0x0019c00402007986 */ /* 0x0011ec000c101b04 */
[----:B0-----:R-:W0:Y:S01]  /*93a0*/  LDC.64 R2, c[0x0][0x380] ;  /* 0x0000e000ff027b82 */ /* 0x001e220000000a00 */
[----:B------:R-:W-:Y:S01]  /*93b0*/  HFMA2 R4, -RZ, RZ, 7.51018524169921875e-06, 124 ;  /* 0x007e57c0ff047431 */ /* 0x000fe200000001ff */
[----:B0-----:R0:W-:Y:S06]  /*93c0*/  STG.E.64 desc[UR4][R2.64+0x19c8], R10 ;  /* 0x0019c80a02007986 */ /* 0x0011ec000c101b04 */
[----:B0-----:R-:W0:Y:S01]  /*93d0*/  LDC.64 R2, c[0x0][0x380] ;  /* 0x0000e000ff027b82 */ /* 0x001e220000000a00 */
[----:B------:R-:W-:Y:S01]  /*93e0*/  IMAD.MOV.U32 R10, RZ, RZ, 0x7e7ed0 ;  /* 0x007e7ed0ff0a7424 */ /* 0x000fe200078e00ff */
[----:B0-----:R0:W-:Y:S06]  /*93f0*/  STG.E.64 desc[UR4][R2.64+0x19d0], R6 ;  /* 0x0019d00602007986 */ /* 0x0011ec000c101b04 */
[----:B0-----:R-:W0:Y:S01]  /*9400*/  LDC.64 R2, c[0x0][0x380] ;  /* 0x0000e000ff027b82 */ /* 0x001e220000000a00 */
[----:B------:R-:W-:Y:S01]  /*9410*/  HFMA2 R6, -RZ, RZ, 7.51018524169921875e-06, -0.02294921875 ;  /* 0x007ea5e0ff067431 */ /* 0x000fe200000001ff */
[----:B0-----:R0:W-:Y:S06]  /*9420*/  STG.E.64 desc[UR4][R2.64+0x19d8], R8 ;  /* 0x0019d80802007986 */ /* 0x0011ec000c101b04 */
[----:B0-----:R-:W0:Y:S01]  /*9430*/  LDC.64 R2, c[0x0][0x380] ;  /* 0x0000e000ff027b82 */ /* 0x001e220000000a00 */
[----:B------:R-:W-:Y:S01]  /*9440*/  IMAD.MOV.U32 R8, RZ, RZ, 0x7eccf0 ;  /* 0x007eccf0ff087424 */ /* 0x000fe200078e00ff */
[----:B0-----:R0:W-:Y:S06]  /*9450*/  STG.E.64 desc[UR4][R2.64+0x19e0], R4 ;  /* 0x0019e00402007986 */ /* 0x0011ec000c101b04 */
[----:B0-----:R-:W0:Y:S01]  /*9460*/  LDC.64 R2, c[0x0][0x380] ;  /* 0x0000e000ff027b82 */ /* 0x001e220000000a00 */
[----:B------:R-:W-:Y:S01]  /*9470*/  HFMA2 R4, -RZ, RZ, 7.51018524169921875e-06, -16384 ;  /* 0x007ef400ff047431 */ /* 0x000fe200000001ff */
[----:B0-----:R0:W-:Y:S06]  /*9480*/  STG.E.64 desc[UR4][R2.64+0x19e8], R10 ;  /* 0x0019e80a02007986 */ /* 0x0011ec000c101b04 */
[----:B0-----:R-:W0:Y:S01]  /*9490*/  LDC.64 R2, c[0x0][0x380] ;  /* 0x0000e000ff027b82 */ /* 0x001e220000000a00 */
[----:B------:R-:W-:Y:S01]  /*94a0*/  IMAD.MOV.U32 R10, RZ, RZ, 0x7f1b10 ;  /* 0x007f1b10ff0a7424 */ /* 0x000fe200078e00ff */
[----:B0-----:R0:W-:Y:S06]  /*94b0*/  STG.E.64 desc[UR4][R2.64+0x19f0], R6 ;  /* 0x0019f00602007986 */ /* 0x0011ec000c101b04 */
[----:B0-----:R-:W0:Y:S01]  /*94c0*/  LDC.64 R2, c[0x0][0x380] ;  /* 0x0000e000ff027b82 */ /* 0x001e220000000a00 */
[----:B------:R-:W-:Y:S01]  /*94d0*/  HFMA2 R6, -RZ, RZ, 7.569789886474609375e-06, 3.0625 ;  /* 0x007f4220ff067431 */ /* 0x000fe200000001ff */
[----:B0-----:R0:W-:Y:S06]  /*94e0*/  STG.E.64 desc[UR4][R2.64+0x19f8], R8 ;  /* 0x0019f80802007986 */ /* 0x0011ec000c101b04 */
[----:B0-----:R-:W0:Y:S01]  /*94f0*/  LDC.64 R2, c[0x0][0x380] ;  /* 0x0000e000ff027b82 */ /* 0x001e220000000a00 */
[----:B------:R-:W-:Y:S01]  /*9500*/  IMAD.MOV.U32 R8, RZ, RZ, 0x7f6930 ;  /* 0x007f6930ff087424 */ /* 0x000fe200078e00ff */
[----:B0-----:R0:W-:Y:S06]  /*9510*/  STG.E.64 desc[UR4][R2.64+0x1a00], R4 ;  /* 0x001a000402007986 */ /* 0x0011ec000c101b04 */
[----:B0-----:R-:W0:Y:S01]  /*9520*/  LDC.64 R2, c[0x0][0x380] ;  /* 0x0000e000ff027b82 */ /* 0x001e220000000a00 */
[----:B------:R-:W-:Y:S01]  /*9530*/  HFMA2 R4, -RZ, RZ, 7.569789886474609375e-06, -0.000518798828125 ;  /* 0x007f9040ff047431 */ /* 0x000fe200000001ff */
[----:B0-----:R0:W-:Y:S06]  /*9540*/  STG.E.64 desc[UR4][R2.64+0x1a08], R10 ;  /* 0x001a080a02007986 */ /* 0x0011ec000c101b04 */
[----:B0-----:R-:W0:Y:S01]  /*9550*/  LDC.64 R2, c[0x0][0x380] ;  /* 0x0000e000ff027b82 */ /* 0x001e220000000a00 */
[----:B------:R-:W-:Y:S01]  /*9560*/  IMAD.MOV.U32 R10, RZ, RZ, 0x7fb750 ;  /* 0x007fb750ff0a7424 */ /* 0x000fe200078e00ff */
[----:B0-----:R0:W-:Y:S06]  /*9570*/  STG.E.64 desc[UR4][R2.64+0x1a10], R6 ;  /* 0x001a100602007986 */ /* 0x0011ec000c101b04 */
[----:B0-----:R-:W0:Y:S01]  /*9580*/  LDC.64 R2, c[0x0][0x380] ;  /* 0x0000e000ff027b82 */ /* 0x001e220000000a00 */
[----:B------:R-:W-:Y:S01]  /*9590*/  HFMA2 R6, -RZ, RZ, 7.569789886474609375e-06, -408 ;  /* 0x007fde60ff067431 */ /* 0x000fe200000001ff */
[----:B0-----:R0:W-:Y:S06]  /*95a0*/  STG.E.64 desc[UR4][R2.64+0x1a18], R8 ;  /* 0x001a180802007986 */ /* 0x0011ec000c101b04 */
[----:B0-----:R-:W0:Y:S01]  /*95b0*/  LDC.64 R2, c[0x0][0x380] ;  /* 0x0000e000ff027b82 */ /* 0x001e220000000a00 */
[----:B------:R-:W-:Y:S01]  /*95c0*/  IMAD.MOV.U32 R8, RZ, RZ, 0x800570 ;  /* 0x00800570ff087424 */ /* 0x000fe200078e00ff */
[----:B0-----:R0:W-:Y:S06]  /*95d0*/  STG.E.64 desc[UR4][R2.64+0x1a20], R4 ;  /* 0x001a200402007986 */ /* 0x0011ec000c101b04 */
[----:B0-----:R-:W0:Y:S01]  /*95e0*/  LDC.64 R2, c[0x0][0x380] ;  /* 0x0000e000ff027b82 */ /* 0x001e220000000a00 */
[----:B------:R-:W-:Y:S01]  /*95f0*/  HFMA2 R4, -RZ, RZ, 7.62939453125e-06, 0.0703125 ;  /* 0x00802c80ff047431 */ /* 0x000fe200000001ff */
[----:B0-----:R0:W-:Y:S06]  /*9600*/  STG.E.64 desc[UR4][R2.64+0x1a28], R10 ;  /* 0x001a280a02007986 */ /* 0x0011ec000c101b04 */
[----:B0-----:R-:W0:Y:S01]  /*9610*/  LDC.64 R2, c[0x0][0x380] ;  /* 0x0000e000ff027b82 */ /* 0x001e220000000a00 */
[----:B------:R-:W-:Y:S01]  /*9620*/  IMAD.MOV.U32 R10, RZ, RZ, 0x805390 ;  /* 0x00805390ff0a7424 */ /* 0x000fe200078e00ff */
[----:B0-----:R0:W-:Y:S06]  /*9630*/  STG.E.64 desc[UR4][R2.64+0x1a30], R6 ;  /* 0x001a300602007986 */ /* 0x0011ec000c101b04 */
[----:B0-----:R-:W0:Y:S01]  /*9640*/  LDC.64 R2, c[0x0][0x380] ;  /* 0x0000e000ff027b82 */ /* 0x001e220000000a00 */
[----:B------:R-:W-:Y:S01]  /*9650*/  HFMA2 R6, -RZ, RZ, 7.62939453125e-06, 54272 ;  /* 0x00807aa0ff067431 */ /* 0x000fe200000001ff */
[----:B0-----:R0:W-:Y:S06]  /*9660*/  STG.E.64 desc[UR4][R2.64+0x1a38], R8 ;  /* 0x001a380802007986 */ /* 0x0011ec000c101b04 */
[----:B0-----:R-:W0:Y:S01]  /*9670*/  LDC.64 R2, c[0x0][0x380] ;  /* 0x0000e000ff027b82 */ /* 0x001e220000000a00 */
[----:B------:R-:W-:Y:S01]  /*9680*/  IMAD.MOV.U32 R8, RZ, RZ, 0x80a1b0 ;  /* 0x0080a1b0ff087424 */ /* 0x000fe200078e00ff */
[----:B0-----:R0:W-:Y:S06]  /*9690*/  STG.E.64 desc[UR4][R2.64+0x1a40], R4 ;  /* 0x001a400402007986 */ /* 0x0011ec000c101b04 */
[----:B0-----:R-:W0:Y:S01]  /*96a0*/  LDC.64 R2, c[0x0][0x380] ;  /* 0x0000e000ff027b82 */ /* 0x001e220000000a00 */
[----:B------:R-:W-:Y:S01]  /*96b0*/  HFMA2 R4, -RZ, RZ, 7.62939453125e-06, -9.5 ;  /* 0x0080c8c0ff047431 */ /* 0x000fe200000001ff */
[----:B0-----:R0:W-:Y:S06]  /*96c0*/  STG.E.64 desc[UR4][R2.64+0x1a48], R10 ;  /* 0x001a480a02007986 */ /* 0x0011ec000c101b04 */
[----:B0-----:R-:W0:Y:S01]  /*96d0*/  LDC.64 R2, c[0x0][0x380] ;  /* 0x0000e000ff027b82 */ /* 0x001e220000000a00 */
[----:B------:R-:W-:Y:S01]  /*96e0*/  IMAD.MOV.U32 R10, RZ, RZ, 0x80efd0 ;  /* 0x0080efd0ff0a7424 */ /* 0x000fe200078e00ff */
[----:B0-----:R0:W-:Y:S06]  /*96f0*/  STG.E.64 desc[UR4][R2.64+0x1a50], R6 ;  /* 0x001a500602007986 */ /* 0x0011ec000c101b04 */
[----:B0-----:R-:W0:Y:S01]  /*9700*/  LDC.64 R2, c[0x0][0x380] ;  /* 0x0000e000ff027b82 */ /* 0x001e220000000a00 */
[----:B------:R-:W-:Y:S01]  /*9710*/  HFMA2 R6, -RZ, RZ, 7.688999176025390625e-06, 0.001678466796875 ;  /* 0x008116e0ff067431 */ /* 0x000fe200000001ff */
[----:B0-----:R0:W-:Y:S06]  /*9720*/  STG.E.64 desc[UR4][R2.64+0x1a58], R8 ;  /* 0x001a580802007986 */ /* 0x0011ec000c101b04 */
[----:B0-----:R-:W0:Y:S01]  /*9730*/  LDC.64 R2, c[0x0][0x380] ;  /* 0x0000e000ff027b82 */ /* 0x001e220000000a00 */
[----:B------:R-:W-:Y:S01]  /*9740*/  IMAD.MOV.U32 R8, RZ, RZ, 0x813df0 ;  /* 0x00813df0ff087424 */ /* 0x000fe200078e00ff */
[----:B0-----:R0:W-:Y:S06]  /*9750*/  STG.E.64 desc[UR4][R2.64+0x1a60], R4 ;  /* 0x001a600402007986 */ /* 0x0011ec000c101b04 */
[----:B0-----:R-:W0:Y:S01]  /*9760*/  LDC.64 R2, c[0x0][0x380] ;  /* 0x0000e000ff027b82 */ /* 0x001e220000000a00 */
[----:B------:R-:W-:Y:S01]  /*9770*/  HFMA2 R4, -RZ, RZ, 7.688999176025390625e-06, 1280 ;  /* 0x00816500ff047431 */ /* 0x000fe200000001ff */
[----:B0-----:R0:W-:Y:S06]  /*9780*/  STG.E.64 desc[UR4][R2.64+0x1a68], R10 ;  /* 0x001a680a02007986 */ /* 0x0011ec000c101b04 */
[----:B0-----:R-:W0:Y:S01]  /*9790*/  LDC.64 R2, c[0x0][0x380] ;  /* 0x0000e000ff027b82 */ /* 0x001e220000000a00 */
[----:B------:R-:W-:Y:S01]  /*97a0*/  IMAD.MOV.U32 R10, RZ, RZ, 0x818c10 ;  /* 0x00818c10ff0a7424 */ /* 0x000fe200078e00ff */
[----:B0-----:R0:W-:Y:S06]  /*97b0*/  STG.E.64 desc[UR4][R2.64+0x1a70], R6 ;  /* 0x001a700602007986 */ /* 0x0011ec000c101b04 */
[----:B0-----:R-:W0:Y:S01]  /*97c0*/  LDC.64 R2, c[0x0][0x380] ;  /* 0x0000e000ff027b82 */ /* 0x001e220000000a00 */
[----:B------:R-:W-:Y:S01]  /*97d0*/  HFMA2 R6, -RZ, RZ, 7.688999176025390625e-06, -0.22265625 ;  /* 0x0081b320ff067431 */ /* 0x000fe200000001ff */
[----:B0-----:R0:W-:Y:S06]  /*97e0*/  STG.E.64 desc[UR4][R2.64+0x1a78], R8 ;  /* 0x001a780802007986 */ /* 0x0011ec000c101b04 */
[----:B0-----:R-:W0:Y:S01]  /*97f0*/  LDC.64 R2, c[0x0][0x380] ;  /* 0x0000e000ff027b82 */ /* 0x001e220000000a00 */
[----:B------:R-:W-:Y:S01]  /*9800*/  IMAD.MOV.U32 R8, RZ, RZ, 0x81da30 ;  /* 0x0081da30ff087424 */ /* 0x000fe200078e00ff */
[----:B0-----:R0:W-:Y:S06]  /*9810*/  STG.E.64 desc[UR4][R2.64+0x1a80], R4 ;  /* 0x001a800402007986 */ /* 0x0011ec000c101b04 */
[----:B0-----:R-:W0:Y:S01]  /*9820*/  LDC.64 R2, c[0x0][0x380] ;  /* 0x0000e000ff027b82 */ /* 0x001e220000000a00 */
[----:B------:R-:W-:Y:S01]  /*9830*/  HFMA2 R4, -RZ, RZ, 7.74860382080078125e-06, 1.9073486328125e-05 ;  /* 0x00820140ff047431 */ /* 0x000fe200000001ff */
[----:B0-----:R0:W-:Y:S06]  /*9840*/  STG.E.64 desc[UR4][R2.64+0x1a88], R10 ;  /* 0x001a880a02007986 */ /* 0x0011ec000c101b04 */
[----:B0-----:R-:W0:Y:S01]  /*9850*/  LDC.64 R2, c[0x0][0x380] ;  /* 0x0000e000ff027b82 */ /* 0x001e220000000a00 */
[----:B------:R-:W-:Y:S01]  /*9860*/  IMAD.MOV.U32 R10, RZ, RZ, 0x822850 ;  /* 0x00822850ff0a7424 */ /* 0x000fe200078e00ff */
[----:B0-----:R0:W-:Y:S06]  /*9870*/  STG.E.64 desc[UR4][R2.64+0x1a90], R6 ;  /* 0x001a900602007986 */ /* 0x0011ec000c101b04 */
[----:B0-----:R-:W0:Y:S01]  /*9880*/  LDC.64 R2, c[0x0][0x380] ;  /* 0x0000e000ff027b82 */ /* 0x001e220000000a00 */
[----:B------:R-:W-:Y:S01]  /*9890*/  HFMA2 R6, -RZ, RZ, 7.74860382080078125e-06, 29.5 ;  /* 0x00824f60ff067431 */ /* 0x000fe200000001ff */
[----:B0-----:R0:W-:Y:S06]  /*98a0*/  STG.E.64 desc[UR4][R2.64+0x1a98], R8 ;  /* 0x001a980802007986 */ /* 0x0011ec000c101b04 */
[----:B0-----:R-:W0:Y:S01]  /*98b0*/  LDC.64 R2, c[0x0][0x380] ;  /* 0x0000e000ff027b82 */ /* 0x001e220000000a00 */
[----:B------:R-:W-:Y:S01]  /*98c0*/  IMAD.MOV.U32 R8, RZ, RZ, 0x827670 ;  /* 0x00827670ff087424 */ /* 0x000fe200078e00ff */
[----:B0-----:R0:W-:Y:S06]  /*98d0*/  STG.E.64 desc[UR4][R2.64+0x1aa0], R4 ;  /* 0x001aa00402007986 */ /* 0x0011ec000c101b04 */
[----:B0-----:R-:W0:Y:S01]  /*98e0*/  LDC.64 R2, c[0x0][0x380] ;  /* 0x0000e000ff027b82 */ /* 0x001e220000000a00 */
[----:B------:R-:W-:Y:S01]  /*98f0*/  HFMA2 R4, -RZ, RZ, 7.74860382080078125e-06, -0.00537109375 ;  /* 0x00829d80ff047431 */ /* 0x000fe200000001ff */
[----:B0-----:R0:W-:Y:S06]  /*9900*/  STG.E.64 desc[UR4][R2.64+0x1aa8], R10 ;  /* 0x001aa80a02007986 */ /* 0x0011ec000c101b04 */
[----:B0-----:R-:W0:Y:S01]  /*9910*/  LDC.64 R2, c[0x0][0x380] ;  /* 0x0000e000ff027b82 */ /* 0x001e220000000a00 */
[----:B------:R-:W-:Y:S01]  /*9920*/  IMAD.MOV.U32 R10, RZ, RZ, 0x82c490 ;  /* 0x0082c490ff0a7424 */ /* 0x000fe200078e00ff */
[----:B0-----:R0:W-:Y:S06]  /*9930*/  STG.E.64 desc[UR4][R2.64+0x1ab0], R6 ;  /* 0x001ab00602007986 */ /* 0x0011ec000c101b04 */
[----:B0-----:R-:W0:Y:S01]  /*9940*/  LDC.64 R2, c[0x0][0x380] ;  /* 0x0000e000ff027b82 */ /* 0x001e220000000a00 */
[----:B------:R-:W-:Y:S01]  /*9950*/  HFMA2 R6, -RZ, RZ, 7.74860382080078125e-06, -3904 ;  /* 0x0082eba0ff067431 */ /* 0x000fe200000001ff */
[----:B0-----:R0:W-:Y:S06]  /*9960*/  STG.E.64 desc[UR4][R2.64+0x1ab8], R8 ;  /* 0x001ab80802007986 */ /* 0x0011ec000c101b04 */
[----:B0-----:R-:W0:Y:S01]  /*9970*/  LDC.64 R2, c[0x0][0x380] ;  /* 0x0000e000ff027b82 */ /* 0x001e220000000a00 */
[----:B------:R-:W-:Y:S01]  /*9980*/  IMAD.MOV.U32 R8, RZ, RZ, 0x8312b0 ;  /* 0x008312b0ff087424 */ /* 0x000fe200078e00ff */
[----:B0-----:R0:W-:Y:S06]  /*9990*/  STG.E.64 desc[UR4][R2.64+0x1ac0], R4 ;  /* 0x001ac00402007986 */ /* 0x0011ec000c101b04 */
[----:B0-----:R-:W0:Y:S01]  /*99a0*/  LDC.64 R2, c[0x0][0x380] ;  /* 0x0000e000ff027b82 */ /* 0x001e220000000a00 */
[----:B------:R-:W-:Y:S01]  /*99b0*/  HFMA2 R4, -RZ, RZ, 7.808208465576171875e-06, 0.71875 ;  /* 0x008339c0ff047431 */ /* 0x000fe200000001ff */
[----:B0-----:R0:W-:Y:S06]  /*99c0*/  STG.E.64 desc[UR4][R2.64+0x1ac8], R10 ;  /* 0x001ac80a02007986 */ /* 0x0011ec000c101b04 */
[----:B0-----:R-:W0:Y:S01]  /*99d0*/  LDC.64 R2, c[0x0][0x380] ;  /* 0x0000e000ff027b82 */ /* 0x001e220000000a00 */
[----:B------:R-:W-:Y:S01]  /*99e0*/  IMAD.MOV.U32 R10, RZ, RZ, 0x8360d0 ;  /* 0x008360d0ff0a7424 */ /* 0x000fe200078e00ff */
[----:B0-----:R0:W-:Y:S06]  /*99f0*/  STG.E.64 desc[UR4][R2.64+0x1ad0], R6 ;  /* 0x001ad00602007986 */ /* 0x0011ec000c101b04 */
[----:B0-----:R-:W0:Y:S01]  /*9a00*/  LDC.64 R2, c[0x0][0x380] ;  /* 0x0000e000ff027b82 */ /* 0x001e220000000a00 */
[----:B------:R-:W-:Y:S01]  /*9a10*/  HFMA2 R6, -RZ, RZ, 7.808208465576171875e-06, -0.0001201629638671875 ;  /* 0x008387e0ff067431 */ /* 0x000fe200000001ff */
[----:B0-----:R0:W-:Y:S06]  /*9a20*/  STG.E.64 desc[UR4][R2.64+0x1ad8], R8 ;  /* 0x001ad80802007986 */ /* 0x0011ec000c101b04 */
[----:B0-----:R-:W0:Y:S01]  /*9a30*/  LDC.64 R2, c[0x0][0x380] ;  /* 0x0000e000ff027b82 */ /* 0x001e220000000a00 */
[----:B------:R-:W-:Y:S01]  /*9a40*/  IMAD.MOV.U32 R8, RZ, RZ, 0x83aef0 ;  /* 0x0083aef0ff087424 */ /* 0x000fe200078e00ff */
[----:B0-----:R0:W-:Y:S06]  /*9a50*/  STG.E.64 desc[UR4][R2.64+0x1ae0], R4 ;  /* 0x001ae00402007986 */ /* 0x0011ec000c101b04 */
[----:B0-----:R-:W0:Y:S01]  /*9a60*/  LDC.64 R2, c[0x0][0x380] ;  /* 0x0000e000ff027b82 */ /* 0x001e220000000a00 */
[----:B------:R-:W-:Y:S01]  /*9a70*/  HFMA2 R4, -RZ, RZ, 7.808208465576171875e-06, -96 ;  /* 0x0083d600ff047431 */ /* 0x000fe200000001ff */
[----:B0-----:R0:W-:Y:S06]  /*9a80*/  STG.E.64 desc[UR4][R2.64+0x1ae8], R10 ;  /* 0x001ae80a02007986 */ /* 0x0011ec000c101b04 */
[----:B0-----:R-:W0:Y:S01]  /*9a90*/  LDC.64 R2, c[0x0][0x380] ;  /* 0x0000e000ff027b82 */ /* 0x001e220000000a00 */
[----:B------:R-:W-:Y:S01]  /*9aa0*/  IMAD.MOV.U32 R10, RZ, RZ, 0x83fd10 ;  /* 0x0083fd10ff0a7424 */ /* 0x000fe200078e00ff */
[----:B0-----:R0:W-:Y:S06]  /*9ab0*/  STG.E.64 desc[UR4][R2.64+0x1af0], R6 ;  /* 0x001af00602007986 */ /* 0x0011ec000c101b04 */
[----:B0-----:R-:W0:Y:S01]  /*9ac0*/  LDC.64 R2, c[0x0][0x380] ;  /* 0x0000e000ff027b82 */ /* 0x001e220000000a00 */
[----:B------:R-:W-:Y:S01]  /*9ad0*/  HFMA2 R6, -RZ, RZ, 7.8678131103515625e-06, 0.01611328125 ;  /* 0x00842420ff067431 */ /* 0x000fe200000001ff */
[----:B0-----:R0:W-:Y:S06]  /*9ae0*/  STG.E.64 desc[UR4][R2.64+0x1af8], R8 ;  /* 0x001af80802007986 */ /* 0x0011ec000c101b04 */
[----:B0-----:R-:W0:Y:S01]  /*9af0*/  LDC.64 R2, c[0x0][0x380] ;  /* 0x0000e000ff027b82 */ /* 0x001e220000000a00 */
[----:B------:R-:W-:Y:S01]  /*9b00*/  IMAD.MOV.U32 R8, RZ, RZ, 0x844b30 ;  /* 0x00844b30ff087424 */ /* 0x000fe200078e00ff */
[----:B0-----:R0:W-:Y:S06]  /*9b10*/  STG.E.64 desc[UR4][R2.64+0x1b00], R4 ;  /* 0x001b000402007986 */ /* 0x0011ec000c101b04 */
[----:B0-----:R-:W0:Y:S01]  /*9b20*/  LDC.64 R2, c[0x0][0x380] ;  /* 0x0000e000ff027b82 */ /* 0x001e220000000a00 */
[----:B------:R-:W-:Y:S01]  /*9b30*/  HFMA2 R4, -RZ, RZ, 7.8678131103515625e-06, 12800 ;  /* 0x00847240ff047431 */ /* 0x000fe200000001ff */
[----:B0-----:R0:W-:Y:S06]  /*9b40*/  STG.E.64 desc[UR4][R2.64+0x1b08], R10 ;  /* 0x001b080a02007986 */ /* 0x0011ec000c101b04 */
[----:B0-----:R-:W0:Y:S01]  /*9b50*/  LDC.64 R2, c[0x0][0x380] ;  /* 0x0000e000ff027b82 */ /* 0x001e220000000a00 */
[----:B------:R-:W-:Y:S01]  /*9b60*/  IMAD.MOV.U32 R10, RZ, RZ, 0x849950 ;  /* 0x00849950ff0a7424 */ /* 0x000fe200078e00ff */
[----:B0-----:R0:W-:Y:S06]  /*9b70*/  STG.E.64 desc[UR4][R2.64+0x1b10], R6 ;  /* 0x001b100602007986 */ /* 0x0011ec000c101b04 */
[----:B0-----:R-:W0:Y:S01]  /*9b80*/  LDC.64 R2, c[0x0][0x380] ;  /* 0x0000e000ff027b82 */ /* 0x001e220000000a00 */
[----:B------:R-:W-:Y:S01]  /*9b90*/  HFMA2 R6, -RZ, RZ, 7.8678131103515625e-06, -2.1875 ;  /* 0x0084c060ff067431 */ /* 0x000fe200000001ff */
[----:B0-----:R0:W-:Y:S06]  /*9ba0*/  STG.E.64 desc[UR4][R2.64+0x1b18], R8 ;  /* 0x001b180802007986 */ /* 0x0011ec000c101b04 */
[----:B0-----:R-:W0:Y:S01]  /*9bb0*/  LDC.64 R2, c[0x0][0x380] ;  /* 0x0000e000ff027b82 */ /* 0x001e220000000a00 */
[----:B------:R-:W-:Y:S01]  /*9bc0*/  IMAD.MOV.U32 R8, RZ, RZ, 0x84e770 ;  /* 0x0084e770ff087424 */ /* 0x000fe200078e00ff */
[----:B0-----:R0:W-:Y:S06]  /*9bd0*/  STG.E.64 desc[UR4][R2.64+0x1b20], R4 ;  /* 0x001b200402007986 */ /* 0x0011ec000c101b04 */
[----:B0-----:R-:W0:Y:S01]  /*9be0*/  LDC.64 R2, c[0x0][0x380] ;  /* 0x0000e000ff027b82 */ /* 0x001e220000000a00 */
[----:B------:R-:W-:Y:S01]  /*9bf0*/  HFMA2 R4, -RZ, RZ, 7.927417755126953125e-06, 0.000396728515625 ;  /* 0x00850e80ff047431 */ /* 0x000fe200000001ff */
[----:B0-----:R0:W-:Y:S06]  /*9c00*/  STG.E.64 desc[UR4][R2.64+0x1b28], R10 ;  /* 0x001b280a02007986 */ /* 0x0011ec000c101b04 */
[----:B0-----:R-:W0:Y:S01]  /*9c10*/  LDC.64 R2, c[0x0][0x380] ;  /* 0x0000e000ff027b82 */ /* 0x001e220000000a00 */
[----:B------:R-:W-:Y:S01]  /*9c20*/  IMAD.MOV.U32 R10, RZ, RZ, 0x853590 ;  /* 0x00853590ff0a7424 */ /* 0x000fe200078e00ff */
[----:B0-----:R0:W-:Y:S06]  /*9c30*/  STG.E.64 desc[UR4][R2.64+0x1b30], R6 ;  /* 0x001b300602007986 */ /* 0x0011ec000c101b04 */
[----:B0-----:R-:W0:Y:S01]  /*9c40*/  LDC.64 R2, c[0x0][0x380] ;  /* 0x0000e000ff027b82 */ /* 0x001e220000000a00 */
[----:B------:R-:W-:Y:S01]  /*9c50*/  HFMA2 R6, -RZ, RZ, 7.927417755126953125e-06, 296 ;  /* 0x00855ca0ff067431 */ /* 0x000fe200000001ff */
[----:B0-----:R0:W-:Y:S06]  /*9c60*/  STG.E.64 desc[UR4][R2.64+0x1b38], R8 ;  /* 0x001b380802007986 */ /* 0x0011ec000c101b04 */
[----:B0-----:R-:W0:Y:S01]  /*9c70*/  LDC.64 R2, c[0x0][0x380] ;  /* 0x0000e000ff027b82 */ /* 0x001e220000000a00 */
[----:B------:R-:W-:Y:S01]  /*9c80*/  IMAD.MOV.U32 R8, RZ, RZ, 0x8583b0 ;  /* 0x008583b0ff087424 */ /* 0x000fe200078e00ff */
[----:B0-----:R0:W-:Y:S06]  /*9c90*/  STG.E.64 desc[UR4][R2.64+0x1b40], R4 ;  /* 0x001b400402007986 */ /* 0x0011ec000c101b04 */
[----:B0-----:R-:W0:Y:S01]  /*9ca0*/  LDC.64 R2, c[0x0][0x380] ;  /* 0x0000e000ff027b82 */ /* 0x001e220000000a00 */
[----:B------:R-:W-:Y:S01]  /*9cb0*/  HFMA2 R4, -RZ, RZ, 7.927417755126953125e-06, -0.052734375 ;  /* 0x0085aac0ff047431 */ /* 0x000fe200000001ff */
[----:B0-----:R0:W-:Y:S06]  /*9cc0*/  STG.E.64 desc[UR4][R2.64+0x1b48], R10 ;  /* 0x001b480a02007986 */ /* 0x0011ec000c101b04 */
[----:B0-----:R-:W0:Y:S01]  /*9cd0*/  LDC.64 R2, c[0x0][0x380] ;  /* 0x0000e000ff027b82 */ /* 0x001e220000000a00 */
[----:B------:R-:W-:Y:S01]  /*9ce0*/  IMAD.MOV.U32 R10, RZ, RZ, 0x85d1d0 ;  /* 0x0085d1d0ff0a7424 */ /* 0x000fe200078e00ff */
[----:B0-----:R0:W-:Y:S06]  /*9cf0*/  STG.E.64 desc[UR4][R2.64+0x1b50], R6 ;  /* 0x001b500602007986 */ /* 0x0011ec000c101b04 */
[----:B0-----:R-:W0:Y:S01]  /*9d00*/  LDC.64 R2, c[0x0][0x380] ;  /* 0x0000e000ff027b82 */ /* 0x001e220000000a00 */
[----:B------:R-:W-:Y:S01]  /*9d10*/  HFMA2 R6, -RZ, RZ, 7.927417755126953125e-06, -39936 ;  /* 0x0085f8e0ff067431 */ /* 0x000fe200000001ff */
[----:B0-----:R0:W-:Y:S06]  /*9d20*/  STG.E.64 desc[UR4][R2.64+0x1b58], R8 ;  /* 0x001b580802007986 */ /* 0x0011ec000c101b04 */
[----:B0-----:R-:W0:Y:S01]  /*9d30*/  LDC.64 R2, c[0x0][0x380] ;  /* 0x0000e000ff027b82 */ /* 0x001e220000000a00 */
[----:B------:R-:W-:Y:S01]  /*9d40*/  IMAD.MOV.U32 R8, RZ, RZ, 0x861ff0 ;  /* 0x00861ff0ff087424 */ /* 0x000fe200078e00ff */
[----:B0-----:R0:W-:Y:S06]  /*9d50*/  STG.E.64 desc[UR4][R2.64+0x1b60], R4 ;  /* 0x001b600402007986 */ /* 0x0011ec000c101b04 */
[----:B0-----:R-:W0:Y:S01]  /*9d60*/  LDC.64 R2, c[0x0][0x380] ;  /* 0x0000e000ff027b82 */ /* 0x001e220000000a00 */
[----:B------:R-:W-:Y:S01]  /*9d70*/  HFMA2 R4, -RZ, RZ, 7.98702239990234375e-06, 7 ;  /* 0x00864700ff047431 */ /* 0x000fe200000001ff */
[----:B0-----:R0:W-:Y:S06]  /*9d80*/  STG.E.64 desc[UR4][R2.64+0x1b68], R10 ;  /* 0x001b680a02007986 */ /* 0x0011ec000c101b04 */
[----:B0-----:R-:W0:Y:S01]  /*9d90*/  LDC.64 R2, c[0x0][0x380] ;  /* 0x0000e000ff027b82 */ /* 0x001e220000000a00 */
[----:B------:R-:W-:Y:S01]  /*9da0*/  IMAD.MOV.U32 R10, RZ, RZ, 0x866e10 ;  /* 0x00866e10ff0a7424 */ /* 0x000fe200078e00ff */
[----:B0-----:R0:W-:Y:S06]  /*9db0*/  STG.E.64 desc[UR4][R2.64+0x1b70], R6 ;  /* 0x001b700602007986 */ /* 0x0011ec000c101b04 */
[----:B0-----:R-:W0:Y:S01]  /*9dc0*/  LDC.64 R2, c[0x0][0x380] ;  /* 0x0000e000ff027b82 */ /* 0x001e220000000a00 */
[----:B------:R-:W-:Y:S01]  /*9dd0*/  HFMA2 R6, -RZ, RZ, 7.98702239990234375e-06, -0.001251220703125 ;  /* 0x00869520ff067431 */ /* 0x000fe200000001ff */
[----:B0-----:R0:W-:Y:S06]  /*9de0*/  STG.E.64 desc[UR4][R2.64+0x1b78], R8 ;  /* 0x001b780802007986 */ /* 0x0011ec000c101b04 */
[----:B0-----:R-:W0:Y:S01]  /*9df0*/  LDC.64 R2, c[0x0][0x380] ;  /* 0x0000e000ff027b82 */ /* 0x001e220000000a00 */
[----:B------:R-:W-:Y:S01]  /*9e00*/  IMAD.MOV.U32 R8, RZ, RZ, 0x86bc30 ;  /* 0x0086bc30ff087424 */ /* 0x000fe200078e00ff */
[----:B0-----:R0:W-:Y:S06]  /*9e10*/  STG.E.64 desc[UR4][R2.64+0x1b80], R4 ;  /* 0x001b800402007986 */ /* 0x0011ec000c101b04 */
[----:B0-----:R-:W0:Y:S01]  /*9e20*/  LDC.64 R2, c[0x0][0x380] ;  /* 0x0000e000ff027b82 */ /* 0x001e220000000a00 */
[----:B------:R-:W-:Y:S01]  /*9e30*/  HFMA2 R4, -RZ, RZ, 7.98702239990234375e-06, -928 ;  /* 0x0086e340ff047431 */ /* 0x000fe200000001ff */
[----:B0-----:R0:W-:Y:S06]  /*9e40*/  STG.E.64 desc[UR4][R2.64+0x1b88], R10 ;  /* 0x001b880a02007986 */ /* 0x0011ec000c101b04 */
[----:B0-----:R-:W0:Y:S01]  /*9e50*/  LDC.64 R2, c[0x0][0x380] ;  /* 0x0000e000ff027b82 */ /* 0x001e220000000a00 */
[----:B------:R-:W-:Y:S01]  /*9e60*/  IMAD.MOV.U32 R10, RZ, RZ, 0x870a50 ;  /* 0x00870a50ff0a7424 */ /* 0x000fe200078e00ff */
[----:B0-----:R0:W-:Y:S06]  /*9e70*/  STG.E.64 desc[UR4][R2.64+0x1b90], R6 ;  /* 0x001b900602007986 */ /* 0x0011ec000c101b04 */
[----:B0-----:R-:W0:Y:S01]  /*9e80*/  LDC.64 R2, c[0x0][0x380] ;  /* 0x0000e000ff027b82 */ /* 0x001e220000000a00 */
[----:B------:R-:W-:Y:S01]  /*9e90*/  HFMA2 R6, -RZ, RZ, 8.046627044677734375e-06, 0.16796875 ;  /* 0x00873160ff067431 */ /* 0x000fe200000001ff */
        /* <DEDUP_REMOVED lines=11> */
[----:B------:R-:W-:Y:S01]  /*9f50*/  HFMA2 R6, -RZ, RZ, 8.046627044677734375e-06, -22.5 ;  /* 0x0087cda0ff067431 */ /* 0x000fe200000001ff */
[----:B0-----:R0:W-:Y:S06]  /*9f60*/  STG.E.64 desc[UR4][R2.64+0x1bb8], R8 ;  /* 0x001bb80802007986 */ /* 0x0011ec000c101b04 */
[----:B0-----:R-:W0:Y:S01]  /*9f70*/  LDC.64 R2, c[0x0][0x380] ;  /* 0x0000e000ff027b82 */ /* 0x001e220000000a00 */
[----:B------:R-:W-:Y:S01]  /*9f80*/  IMAD.MOV.U32 R8, RZ, RZ, 0x87f4b0 ;  /* 0x0087f4b0ff087424 */ /* 0x000fe200078e00ff */
[----:B0-----:R0:W-:Y:S06]  /*9f90*/  STG.E.64 desc[UR4][R2.64+0x1bc0], R4 ;  /* 0x001bc00402007986 */ /* 0x0011ec000c101b04 */
[----:B0-----:R-:W0:Y:S01]  /*9fa0*/  LDC.64 R2, c[0x0][0x380] ;  /* 0x0000e000ff027b82 */ /* 0x001e220000000a00 */
[----:B------:R-:W-:Y:S01]  /*9fb0*/  HFMA2 R4, -RZ, RZ, 8.106231689453125e-06, 0.0037841796875 ;  /* 0x00881bc0ff047431 */ /* 0x000fe200000001ff */
[----:B0-----:R0:W-:Y:S06]  /*9fc0*/  STG.E.64 desc[UR4][R2.64+0x1bc8], R10 ;  /* 0x001bc80a02007986 */ /* 0x0011ec000c101b04 */
[----:B0-----:R-:W0:Y:S01]  /*9fd0*/  LDC.64 R2, c[0x0][0x380] ;  /* 0x0000e000ff027b82 */ /* 0x001e220000000a00 */
[----:B------:R-:W-:Y:S01]  /*9fe0*/  IMAD.MOV.U32 R10, RZ, RZ, 0x8842d0 ;  /* 0x008842d0ff0a7424 */ /* 0x000fe200078e00ff */
[----:B0-----:R0:W-:Y:S06]  /*9ff0*/  STG.E.64 desc[UR4][R2.64+0x1bd0], R6 ;  /* 0x001bd00602007986 */ /* 0x0011ec000c101b04 */
[----:B0-----:R-:W0:Y:S01]  /*a000*/  LDC.64 R2, c[0x0][0x380] ;  /* 0x0000e000ff027b82 */ /* 0x001e220000000a00 */
[----:B------:R-:W-:Y:S01]  /*a010*/  HFMA2 R6, -RZ, RZ, 8.106231689453125e-06, 3008 ;  /* 0x008869e0ff067431 */ /* 0x000fe200000001ff */
[----:B0-----:R0:W-:Y:S06]  /*a020*/  STG.E.64 desc[UR4][R2.64+0x1bd8], R8 ;  /* 0x001bd80802007986 */ /* 0x0011ec000c101b04 */
[----:B0-----:R-:W0:Y:S01]  /*a030*/  LDC.64 R2, c[0x0][0x380] ;  /* 0x0000e000ff027b82 */ /* 0x001e220000000a00 */
[----:B------:R-:W-:Y:S01]  /*a040*/  IMAD.MOV.U32 R8, RZ, RZ, 0x8890f0 ;  /* 0x008890f0ff087424 */ /* 0x000fe200078e00ff */
[----:B0-----:R0:W-:Y:S06]  /*a050*/  STG.E.64 desc[UR4][R2.64+0x1be0], R4 ;  /* 0x001be00402007986 */ /* 0x0011ec000c101b04 */
[----:B0-----:R-:W0:Y:S01]  /*a060*/  LDC.64 R2, c[0x0][0x380] ;  /* 0x0000e000ff027b82 */ /* 0x001e220000000a00 */
[----:B------:R-:W-:Y:S01]  /*a070*/  HFMA2 R4, -RZ, RZ, 8.106231689453125e-06, -0.5 ;  /* 0x0088b800ff047431 */ /* 0x000fe200000001ff */
[----:B0-----:R0:W-:Y:S06]  /*a080*/  STG.E.64 desc[UR4][R2.64+0x1be8], R10 ;  /* 0x001be80a02007986 */ /* 0x0011ec000c101b04 */
[----:B0-----:R-:W0:Y:S01]  /*a090*/  LDC.64 R2, c[0x0][0x380] ;  /* 0x0000e000ff027b82 */ /* 0x001e220000000a00 */
[----:B------:R-:W-:Y:S01]  /*a0a0*/  IMAD.MOV.U32 R10, RZ, RZ, 0x88df10 ;  /* 0x0088df10ff0a7424 */ /* 0x000fe200078e00ff */
[----:B0-----:R0:W-:Y:S06]  /*a0b0*/  STG.E.64 desc[UR4][R2.64+0x1bf0], R6 ;  /* 0x001bf00602007986 */ /* 0x0011ec000c101b04 */
[----:B0-----:R-:W0:Y:S01]  /*a0c0*/  LDC.64 R2, c[0x0][0x380] ;  /* 0x0000e000ff027b82 */ /* 0x001e220000000a00 */
[----:B------:R-:W-:Y:S01]  /*a0d0*/  HFMA2 R6, -RZ, RZ, 8.165836334228515625e-06, 9.34600830078125e-05 ;  /* 0x00890620ff067431 */ /* 0x000fe200000001ff */
[----:B0-----:R0:W-:Y:S06]  /*a0e0*/  STG.E.64 desc[UR4][R2.64+0x1bf8], R8 ;  /* 0x001bf80802007986 */ /* 0x0011ec000c101b04 */
[----:B0-----:R-:W0:Y:S01]  /*a0f0*/  LDC.64 R2, c[0x0][0x380] ;  /* 0x0000e000ff027b82 */ /* 0x001e220000000a00 */
[----:B------:R-:W-:Y:S01]  /*a100*/  IMAD.MOV.U32 R8, RZ, RZ, 0x892d30 ;  /* 0x00892d30ff087424 */ /* 0x000fe200078e00ff */
[----:B0-----:R0:W-:Y:S06]  /*a110*/  STG.E.64 desc[UR4][R2.64+0x1c00], R4 ;  /* 0x001c000402007986 */ /* 0x0011ec000c101b04 */
[----:B0-----:R-:W0:Y:S01]  /*a120*/  LDC.64 R2, c[0x0][0x380] ;  /* 0x0000e000ff027b82 */ /* 0x001e220000000a00 */
[----:B------:R-:W-:Y:S01]  /*a130*/  HFMA2 R4, -RZ, RZ, 8.165836334228515625e-06, 68 ;  /* 0x00895440ff047431 */ /* 0x000fe200000001ff */
[----:B0-----:R0:W-:Y:S06]  /*a140*/  STG.E.64 desc[UR4][R2.64+0x1c08], R10 ;  /* 0x001c080a02007986 */ /* 0x0011ec000c101b04 */
[----:B0-----:R-:W0:Y:S01]  /*a150*/  LDC.64 R2, c[0x0][0x380] ;  /* 0x0000e000ff027b82 */ /* 0x001e220000000a00 */
[----:B------:R-:W-:Y:S01]  /*a160*/  IMAD.MOV.U32 R10, RZ, RZ, 0x897b50 ;  /* 0x00897b50ff0a7424 */ /* 0x000fe200078e00ff */
[----:B0-----:R0:W-:Y:S06]  /*a170*/  STG.E.64 desc[UR4][R2.64+0x1c10], R6 ;  /* 0x001c100602007986 */ /* 0x0011ec000c101b04 */
[----:B0-----:R-:W0:Y:S01]  /*a180*/  LDC.64 R2, c[0x0][0x380] ;  /* 0x0000e000ff027b82 */ /* 0x001e220000000a00 */
[----:B------:R-:W-:Y:S01]  /*a190*/  HFMA2 R6, -RZ, RZ, 8.165836334228515625e-06, -0.012451171875 ;  /* 0x0089a260ff067431 */ /* 0x000fe200000001ff */
[----:B0-----:R0:W-:Y:S06]  /*a1a0*/  STG.E.64 desc[UR4][R2.64+0x1c18], R8 ;  /* 0x001c180802007986 */ /* 0x0011ec000c101b04 */
[----:B0-----:R-:W0:Y:S01]  /*a1b0*/  LDC.64 R2, c[0x0][0x380] ;  /* 0x0000e000ff027b82 */ /* 0x001e220000000a00 */
[----:B------:R-:W-:Y:S01]  /*a1c0*/  IMAD.MOV.U32 R8, RZ, RZ, 0x89c970 ;  /* 0x0089c970ff087424 */ /* 0x000fe200078e00ff */
[----:B0-----:R0:W-:Y:S06]  /*a1d0*/  STG.E.64 desc[UR4][R2.64+0x1c20], R4 ;  /* 0x001c200402007986 */ /* 0x0011ec000c101b04 */
[----:B0-----:R-:W0:Y:S01]  /*a1e0*/  LDC.64 R2, c[0x0][0x380] ;  /* 0x0000e000ff027b82 */ /* 0x001e220000000a00 */
[----:B------:R-:W-:Y:S01]  /*a1f0*/  HFMA2 R4, -RZ, RZ, 8.165836334228515625e-06, -9216 ;  /* 0x0089f080ff047431 */ /* 0x000fe200000001ff */
[----:B0-----:R0:W-:Y:S06]  /*a200*/  STG.E.64 desc[UR4][R2.64+0x1c28], R10 ;  /* 0x001c280a02007986 */ /* 0x0011ec000c101b04 */
[----:B0-----:R-:W0:Y:S01]  /*a210*/  LDC.64 R2, c[0x0][0x380] ;  /* 0x0000e000ff027b82 */ /* 0x001e220000000a00 */
[----:B------:R-:W-:Y:S01]  /*a220*/  IMAD.MOV.U32 R10, RZ, RZ, 0x8a1790 ;  /* 0x008a1790ff0a7424 */ /* 0x000fe200078e00ff */
[----:B0-----:R0:W-:Y:S06]  /*a230*/  STG.E.64 desc[UR4][R2.64+0x1c30], R6 ;  /* 0x001c300602007986 */ /* 0x0011ec000c101b04 */
[----:B0-----:R-:W0:Y:S01]  /*a240*/  LDC.64 R2, c[0x0][0x380] ;  /* 0x0000e000ff027b82 */ /* 0x001e220000000a00 */
[----:B------:R-:W-:Y:S01]  /*a250*/  HFMA2 R6, -RZ, RZ, 8.22544097900390625e-06, 1.65625 ;  /* 0x008a3ea0ff067431 */ /* 0x000fe200000001ff */
[----:B0-----:R0:W-:Y:S06]  /*a260*/  STG.E.64 desc[UR4][R2.64+0x1c38], R8 ;  /* 0x001c380802007986 */ /* 0x0011ec000c101b04 */
[----:B0-----:R-:W0:Y:S01]  /*a270*/  LDC.64 R2, c[0x0][0x380] ;  /* 0x0000e000ff027b82 */ /* 0x001e220000000a00 */
[----:B------:R-:W-:Y:S01]  /*a280*/  IMAD.MOV.U32 R8, RZ, RZ, 0x8a65b0 ;  /* 0x008a65b0ff087424 */ /* 0x000fe200078e00ff */
[----:B0-----:R0:W-:Y:S06]  /*a290*/  STG.E.64 desc[UR4][R2.64+0x1c40], R4 ;  /* 0x001c400402007986 */ /* 0x0011ec000c101b04 */
[----:B0-----:R-:W0:Y:S01]  /*a2a0*/  LDC.64 R2, c[0x0][0x380] ;  /* 0x0000e000ff027b82 */ /* 0x001e220000000a00 */
[----:B------:R-:W-:Y:S01]  /*a2b0*/  HFMA2 R4, -RZ, RZ, 8.22544097900390625e-06, -0.0002899169921875 ;  /* 0x008a8cc0ff047431 */ /* 0x000fe200000001ff */
[----:B0-----:R0:W-:Y:S06]  /*a2c0*/  STG.E.64 desc[UR4][R2.64+0x1c48], R10 ;  /* 0x001c480a02007986 */ /* 0x0011ec000c101b04 */
[----:B0-----:R-:W0:Y:S01]  /*a2d0*/  LDC.64 R2, c[0x0][0x380] ;  /* 0x0000e000ff027b82 */ /* 0x001e220000000a00 */
[----:B------:R-:W-:Y:S01]  /*a2e0*/  IMAD.MOV.U32 R10, RZ, RZ, 0x8ab3d0 ;  /* 0x008ab3d0ff0a7424 */ /* 0x000fe200078e00ff */
[----:B0-----:R0:W-:Y:S06]  /*a2f0*/  STG.E.64 desc[UR4][R2.64+0x1c50], R6 ;  /* 0x001c500602007986 */ /* 0x0011ec000c101b04 */
[----:B0-----:R-:W0:Y:S01]  /*a300*/  LDC.64 R2, c[0x0][0x380] ;  /* 0x0000e000ff027b82 */ /* 0x001e220000000a00 */
[----:B------:R-:W-:Y:S01]  /*a310*/  HFMA2 R6, -RZ, RZ, 8.22544097900390625e-06, -220 ;  /* 0x008adae0ff067431 */ /* 0x000fe200000001ff */
[----:B0-----:R0:W-:Y:S06]  /*a320*/  STG.E.64 desc[UR4][R2.64+0x1c58], R8 ;  /* 0x001c580802007986 */ /* 0x0011ec000c101b04 */
[----:B0-----:R-:W0:Y:S01]  /*a330*/  LDC.64 R2, c[0x0][0x380] ;  /* 0x0000e000ff027b82 */ /* 0x001e220000000a00 */
[----:B------:R-:W-:Y:S01]  /*a340*/  IMAD.MOV.U32 R8, RZ, RZ, 0x8b01f0 ;  /* 0x008b01f0ff087424 */ /* 0x000fe200078e00ff */
[----:B0-----:R0:W-:Y:S06]  /*a350*/  STG.E.64 desc[UR4][R2.64+0x1c60], R4 ;  /* 0x001c600402007986 */ /* 0x0011ec000c101b04 */
[----:B0-----:R-:W0:Y:S01]  /*a360*/  LDC.64 R2, c[0x0][0x380] ;  /* 0x0000e000ff027b82 */ /* 0x001e220000000a00 */
[----:B------:R-:W-:Y:S01]  /*a370*/  HFMA2 R4, -RZ, RZ, 8.285045623779296875e-06, 0.0390625 ;  /* 0x008b2900ff047431 */ /* 0x000fe200000001ff */
[----:B0-----:R0:W-:Y:S06]  /*a380*/  STG.E.64 desc[UR4][R2.64+0x1c68], R10 ;  /* 0x001c680a02007986 */ /* 0x0011ec000c101b04 */
[----:B0-----:R-:W0:Y:S01]  /*a390*/  LDC.64 R2, c[0x0][0x380] ;  /* 0x0000e000ff027b82 */ /* 0x001e220000000a00 */
[----:B------:R-:W-:Y:S01]  /*a3a0*/  IMAD.MOV.U32 R10, RZ, RZ, 0x8b5010 ;  /* 0x008b5010ff0a7424 */ /* 0x000fe200078e00ff */
[----:B0-----:R0:W-:Y:S06]  /*a3b0*/  STG.E.64 desc[UR4][R2.64+0x1c70], R6 ;  /* 0x001c700602007986 */ /* 0x0011ec000c101b04 */
[----:B0-----:R-:W0:Y:S01]  /*a3c0*/  LDC.64 R2, c[0x0][0x380] ;  /* 0x0000e000ff027b82 */ /* 0x001e220000000a00 */
[----:B------:R-:W-:Y:S01]  /*a3d0*/  HFMA2 R6, -RZ, RZ, 8.285045623779296875e-06, 29184 ;  /* 0x008b7720ff067431 */ /* 0x000fe200000001ff */
[----:B0-----:R0:W-:Y:S06]  /*a3e0*/  STG.E.64 desc[UR4][R2.64+0x1c78], R8 ;  /* 0x001c780802007986 */ /* 0x0011ec000c101b04 */
[----:B0-----:R-:W0:Y:S01]  /*a3f0*/  LDC.64 R2, c[0x0][0x380] ;  /* 0x0000e000ff027b82 */ /* 0x001e220000000a00 */
[----:B------:R-:W-:Y:S01]  /*a400*/  IMAD.MOV.U32 R8, RZ, RZ, 0x8b9e30 ;  /* 0x008b9e30ff087424 */ /* 0x000fe200078e00ff */
[----:B0-----:R0:W-:Y:S06]  /*a410*/  STG.E.64 desc[UR4][R2.64+0x1c80], R4 ;  /* 0x001c800402007986 */ /* 0x0011ec000c101b04 */
[----:B0-----:R-:W0:Y:S01]  /*a420*/  LDC.64 R2, c[0x0][0x380] ;  /* 0x0000e000ff027b82 */ /* 0x001e220000000a00 */
[----:B------:R-:W-:Y:S01]  /*a430*/  HFMA2 R4, -RZ, RZ, 8.285045623779296875e-06, -5.25 ;  /* 0x008bc540ff047431 */ /* 0x000fe200000001ff */
[----:B0-----:R0:W-:Y:S06]  /*a440*/  STG.E.64 desc[UR4][R2.64+0x1c88], R10 ;  /* 0x001c880a02007986 */ /* 0x0011ec000c101b04 */
[----:B0-----:R-:W0:Y:S01]  /*a450*/  LDC.64 R2, c[0x0][0x380] ;  /* 0x0000e000ff027b82 */ /* 0x001e220000000a00 */
[----:B------:R-:W-:Y:S01]  /*a460*/  IMAD.MOV.U32 R10, RZ, RZ, 0x8bec50 ;  /* 0x008bec50ff0a7424 */ /* 0x000fe200078e00ff */
[----:B0-----:R0:W-:Y:S06]  /*a470*/  STG.E.64 desc[UR4][R2.64+0x1c90], R6 ;  /* 0x001c900602007986 */ /* 0x0011ec000c101b04 */
[----:B0-----:R-:W0:Y:S01]  /*a480*/  LDC.64 R2, c[0x0][0x380] ;  /* 0x0000e000ff027b82 */ /* 0x001e220000000a00 */
[----:B------:R-:W-:Y:S01]  /*a490*/  HFMA2 R6, -RZ, RZ, 8.3446502685546875e-06, 0.0009002685546875 ;  /* 0x008c1360ff067431 */ /* 0x000fe200000001ff */
[----:B0-----:R0:W-:Y:S06]  /*a4a0*/  STG.E.64 desc[UR4][R2.64+0x1c98], R8 ;  /* 0x001c980802007986 */ /* 0x0011ec000c101b04 */
[----:B0-----:R-:W0:Y:S01]  /*a4b0*/  LDC.64 R2, c[0x0][0x380] ;  /* 0x0000e000ff027b82 */ /* 0x001e220000000a00 */
[----:B------:R-:W-:Y:S01]  /*a4c0*/  IMAD.MOV.U32 R8, RZ, RZ, 0x8c3a70 ;  /* 0x008c3a70ff087424 */ /* 0x000fe200078e00ff */
[----:B0-----:R0:W-:Y:S06]  /*a4d0*/  STG.E.64 desc[UR4][R2.64+0x1ca0], R4 ;  /* 0x001ca00402007986 */ /* 0x0011ec000c101b04 */
[----:B0-----:R-:W0:Y:S01]  /*a4e0*/  LDC.64 R2, c[0x0][0x380] ;  /* 0x0000e000ff027b82 */ /* 0x001e220000000a00 */
[----:B------:R-:W-:Y:S01]  /*a4f0*/  HFMA2 R4, -RZ, RZ, 8.3446502685546875e-06, 704 ;  /* 0x008c6180ff047431 */ /* 0x000fe200000001ff */
[----:B0-----:R0:W-:Y:S06]  /*a500*/  STG.E.64 desc[UR4][R2.64+0x1ca8], R10 ;  /* 0x001ca80a02007986 */ /* 0x0011ec000c101b04 */
[----:B0-----:R-:W0:Y:S01]  /*a510*/  LDC.64 R2, c[0x0][0x380] ;  /* 0x0000e000ff027b82 */ /* 0x001e220000000a00 */
[----:B------:R-:W-:Y:S01]  /*a520*/  IMAD.MOV.U32 R10, RZ, RZ, 0x8c8890 ;  /* 0x008c8890ff0a7424 */ /* 0x000fe200078e00ff */
[----:B0-----:R0:W-:Y:S06]  /*a530*/  STG.E.64 desc[UR4][R2.64+0x1cb0], R6 ;  /* 0x001cb00602007986 */ /* 0x0011ec000c101b04 */
[----:B0-----:R-:W0:Y:S01]  /*a540*/  LDC.64 R2, c[0x0][0x380] ;  /* 0x0000e000ff027b82 */ /* 0x001e220000000a00 */
[----:B------:R-:W-:Y:S01]  /*a550*/  HFMA2 R6, -RZ, RZ, 8.3446502685546875e-06, -0.119140625 ;  /* 0x008cafa0ff067431 */ /* 0x000fe200000001ff */
        /* <DEDUP_REMOVED lines=11> */
[----:B------:R-:W-:Y:S01]  /*a610*/  HFMA2 R6, -RZ, RZ, 8.404254913330078125e-06, 15.75 ;  /* 0x008d4be0ff067431 */ /* 0x000fe200000001ff */
[----:B0-----:R0:W-:Y:S06]  /*a620*/  STG.E.64 desc[UR4][R2.64+0x1cd8], R8 ;  /* 0x001cd80802007986 */ /* 0x0011ec000c101b04 */
[----:B0-----:R-:W0:Y:S01]  /*a630*/  LDC.64 R2, c[0x0][0x380] ;  /* 0x0000e000ff027b82 */ /* 0x001e220000000a00 */
[----:B------:R-:W-:Y:S01]  /*a640*/  IMAD.MOV.U32 R8, RZ, RZ, 0x8d72f0 ;  /* 0x008d72f0ff087424 */ /* 0x000fe200078e00ff */
[----:B0-----:R0:W-:Y:S06]  /*a650*/  STG.E.64 desc[UR4][R2.64+0x1ce0], R4 ;  /* 0x001ce00402007986 */ /* 0x0011ec000c101b04 */
[----:B0-----:R-:W0:Y:S01]  /*a660*/  LDC.64 R2, c[0x0][0x380] ;  /* 0x0000e000ff027b82 */ /* 0x001e220000000a00 */
[----:B------:R-:W-:Y:S01]  /*a670*/  HFMA2 R4, -RZ, RZ, 8.404254913330078125e-06, -0.0029296875 ;  /* 0x008d9a00ff047431 */ /* 0x000fe200000001ff */
[----:B0-----:R0:W-:Y:S06]  /*a680*/  STG.E.64 desc[UR4][R2.64+0x1ce8], R10 ;  /* 0x001ce80a02007986 */ /* 0x0011ec000c101b04 */
[----:B0-----:R-:W0:Y:S01]  /*a690*/  LDC.64 R2, c[0x0][0x380] ;  /* 0x0000e000ff027b82 */ /* 0x001e220000000a00 */
[----:B------:R-:W-:Y:S01]  /*a6a0*/  IMAD.MOV.U32 R10, RZ, RZ, 0x8dc110 ;  /* 0x008dc110ff0a7424 */ /* 0x000fe200078e00ff */
[----:B0-----:R0:W-:Y:S06]  /*a6b0*/  STG.E.64 desc[UR4][R2.64+0x1cf0], R6 ;  /* 0x001cf00602007986 */ /* 0x0011ec000c101b04 */
[----:B0-----:R-:W0:Y:S01]  /*a6c0*/  LDC.64 R2, c[0x0][0x380] ;  /* 0x0000e000ff027b82 */ /* 0x001e220000000a00 */
[----:B------:R-:W-:Y:S01]  /*a6d0*/  HFMA2 R6, -RZ, RZ, 8.404254913330078125e-06, -2112 ;  /* 0x008de820ff067431 */ /* 0x000fe200000001ff */
[----:B0-----:R0:W-:Y:S06]  /*a6e0*/  STG.E.64 desc[UR4][R2.64+0x1cf8], R8 ;  /* 0x001cf80802007986 */ /* 0x0011ec000c101b04 */
[----:B0-----:R-:W0:Y:S01]  /*a6f0*/  LDC.64 R2, c[0x0][0x380] ;  /* 0x0000e000ff027b82 */ /* 0x001e220000000a00 */
[----:B------:R-:W-:Y:S01]  /*a700*/  IMAD.MOV.U32 R8, RZ, RZ, 0x8e0f30 ;  /* 0x008e0f30ff087424 */ /* 0x000fe200078e00ff */
[----:B0-----:R0:W-:Y:S06]  /*a710*/  STG.E.64 desc[UR4][R2.64+0x1d00], R4 ;  /* 0x001d000402007986 */ /* 0x0011ec000c101b04 */
[----:B0-----:R-:W0:Y:S01]  /*a720*/  LDC.64 R2, c[0x0][0x380] ;  /* 0x0000e000ff027b82 */ /* 0x001e220000000a00 */
[----:B------:R-:W-:Y:S01]  /*a730*/  HFMA2 R4, -RZ, RZ, 8.46385955810546875e-06, 0.390625 ;  /* 0x008e3640ff047431 */ /* 0x000fe200000001ff */
[----:B0-----:R0:W-:Y:S06]  /*a740*/  STG.E.64 desc[UR4][R2.64+0x1d08], R10 ;  /* 0x001d080a02007986 */ /* 0x0011ec000c101b04 */
[----:B0-----:R-:W0:Y:S01]  /*a750*/  LDC.64 R2, c[0x0][0x380] ;  /* 0x0000e000ff027b82 */ /* 0x001e220000000a00 */
[----:B------:R-:W-:Y:S01]  /*a760*/  IMAD.MOV.U32 R10, RZ, RZ, 0x8e5d50 ;  /* 0x008e5d50ff0a7424 */ /* 0x000fe200078e00ff */
[----:B0-----:R0:W-:Y:S06]  /*a770*/  STG.E.64 desc[UR4][R2.64+0x1d10], R6 ;  /* 0x001d100602007986 */ /* 0x0011ec000c101b04 */
[----:B0-----:R-:W0:Y:S01]  /*a780*/  LDC.64 R2, c[0x0][0x380] ;  /* 0x0000e000ff027b82 */ /* 0x001e220000000a00 */
[----:B------:R-:W-:Y:S01]  /*a790*/  HFMA2 R6, -RZ, RZ, 8.46385955810546875e-06, -6.67572021484375e-05 ;  /* 0x008e8460ff067431 */ /* 0x000fe200000001ff */
[----:B0-----:R0:W-:Y:S06]  /*a7a0*/  STG.E.64 desc[UR4][R2.64+0x1d18], R8 ;  /* 0x001d180802007986 */ /* 0x0011ec000c101b04 */
[----:B0-----:R-:W0:Y:S01]  /*a7b0*/  LDC.64 R2, c[0x0][0x380] ;  /* 0x0000e000ff027b82 */ /* 0x001e220000000a00 */
[----:B------:R-:W-:Y:S01]  /*a7c0*/  IMAD.MOV.U32 R8, RZ, RZ, 0x8eab70 ;  /* 0x008eab70ff087424 */ /* 0x000fe200078e00ff */
[----:B0-----:R0:W-:Y:S06]  /*a7d0*/  STG.E.64 desc[UR4][R2.64+0x1d20], R4 ;  /* 0x001d200402007986 */ /* 0x0011ec000c101b04 */
[----:B0-----:R-:W0:Y:S01]  /*a7e0*/  LDC.64 R2, c[0x0][0x380] ;  /* 0x0000e000ff027b82 */ /* 0x001e220000000a00 */
[----:B------:R-:W-:Y:S01]  /*a7f0*/  HFMA2 R4, -RZ, RZ, 8.46385955810546875e-06, -52 ;  /* 0x008ed280ff047431 */ /* 0x000fe200000001ff */
[----:B0-----:R0:W-:Y:S06]  /*a800*/  STG.E.64 desc[UR4][R2.64+0x1d28], R10 ;  /* 0x001d280a02007986 */ /* 0x0011ec000c101b04 */
[----:B0-----:R-:W0:Y:S01]  /*a810*/  LDC.64 R2, c[0x0][0x380] ;  /* 0x0000e000ff027b82 */ /* 0x001e220000000a00 */
[----:B------:R-:W-:Y:S01]  /*a820*/  IMAD.MOV.U32 R10, RZ, RZ, 0x8ef990 ;  /* 0x008ef990ff0a7424 */ /* 0x000fe200078e00ff */
[----:B0-----:R0:W-:Y:S06]  /*a830*/  STG.E.64 desc[UR4][R2.64+0x1d30], R6 ;  /* 0x001d300602007986 */ /* 0x0011ec000c101b04 */
[----:B0-----:R-:W0:Y:S01]  /*a840*/  LDC.64 R2, c[0x0][0x380] ;  /* 0x0000e000ff027b82 */ /* 0x001e220000000a00 */
[----:B------:R-:W-:Y:S01]  /*a850*/  HFMA2 R6, -RZ, RZ, 8.523464202880859375e-06, 0.009033203125 ;  /* 0x008f20a0ff067431 */ /* 0x000fe200000001ff */
[----:B0-----:R0:W-:Y:S06]  /*a860*/  STG.E.64 desc[UR4][R2.64+0x1d38], R8 ;  /* 0x001d380802007986 */ /* 0x0011ec000c101b04 */
[----:B0-----:R-:W0:Y:S01]  /*a870*/  LDC.64 R2, c[0x0][0x380] ;  /* 0x0000e000ff027b82 */ /* 0x001e220000000a00 */
[----:B------:R-:W-:Y:S01]  /*a880*/  IMAD.MOV.U32 R8, RZ, RZ, 0x8f47b0 ;  /* 0x008f47b0ff087424 */ /* 0x000fe200078e00ff */
[----:B0-----:R0:W-:Y:S06]  /*a890*/  STG.E.64 desc[UR4][R2.64+0x1d40], R4 ;  /* 0x001d400402007986 */ /* 0x0011ec000c101b04 */
[----:B0-----:R-:W0:Y:S01]  /*a8a0*/  LDC.64 R2, c[0x0][0x380] ;  /* 0x0000e000ff027b82 */ /* 0x001e220000000a00 */
[----:B------:R-:W-:Y:S01]  /*a8b0*/  HFMA2 R4, -RZ, RZ, 8.523464202880859375e-06, 6912 ;  /* 0x008f6ec0ff047431 */ /* 0x000fe200000001ff */
[----:B0-----:R0:W-:Y:S06]  /*a8c0*/  STG.E.64 desc[UR4][R2.64+0x1d48], R10 ;  /* 0x001d480a02007986 */ /* 0x0011ec000c101b04 */
[----:B0-----:R-:W0:Y:S01]  /*a8d0*/  LDC.64 R2, c[0x0][0x380] ;  /* 0x0000e000ff027b82 */ /* 0x001e220000000a00 */
[----:B------:R-:W-:Y:S01]  /*a8e0*/  IMAD.MOV.U32 R10, RZ, RZ, 0x8f95d0 ;  /* 0x008f95d0ff0a7424 */ /* 0x000fe200078e00ff */
[----:B0-----:R0:W-:Y:S06]  /*a8f0*/  STG.E.64 desc[UR4][R2.64+0x1d50], R6 ;  /* 0x001d500602007986 */ /* 0x0011ec000c101b04 */
[----:B0-----:R-:W0:Y:S01]  /*a900*/  LDC.64 R2, c[0x0][0x380] ;  /* 0x0000e000ff027b82 */ /* 0x001e220000000a00 */
[----:B------:R-:W-:Y:S01]  /*a910*/  HFMA2 R6, -RZ, RZ, 8.523464202880859375e-06, -1.21875 ;  /* 0x008fbce0ff067431 */ /* 0x000fe200000001ff */
[----:B0-----:R0:W-:Y:S06]  /*a920*/  STG.E.64 desc[UR4][R2.64+0x1d58], R8 ;  /* 0x001d580802007986 */ /* 0x0011ec000c101b04 */
[----:B0-----:R-:W0:Y:S01]  /*a930*/  LDC.64 R2, c[0x0][0x380] ;  /* 0x0000e000ff027b82 */ /* 0x001e220000000a00 */
[----:B------:R-:W-:Y:S01]  /*a940*/  IMAD.MOV.U32 R8, RZ, RZ, 0x8fe3f0 ;  /* 0x008fe3f0ff087424 */ /* 0x000fe200078e00ff */
[----:B0-----:R0:W-:Y:S06]  /*a950*/  STG.E.64 desc[UR4][R2.64+0x1d60], R4 ;  /* 0x001d600402007986 */ /* 0x0011ec000c101b04 */
[----:B0-----:R-:W0:Y:S01]  /*a960*/  LDC.64 R2, c[0x0][0x380] ;  /* 0x0000e000ff027b82 */ /* 0x001e220000000a00 */
[----:B------:R-:W-:Y:S01]  /*a970*/  HFMA2 R4, -RZ, RZ, 8.58306884765625e-06, 0.000213623046875 ;  /* 0x00900b00ff047431 */ /* 0x000fe200000001ff */
[----:B0-----:R0:W-:Y:S06]  /*a980*/  STG.E.64 desc[UR4][R2.64+0x1d68], R10 ;  /* 0x001d680a02007986 */ /* 0x0011ec000c101b04 */
[----:B0-----:R-:W0:Y:S01]  /*a990*/  LDC.64 R2, c[0x0][0x380] ;  /* 0x0000e000ff027b82 */ /* 0x001e220000000a00 */
[----:B------:R-:W-:Y:S01]  /*a9a0*/  IMAD.MOV.U32 R10, RZ, RZ, 0x903210 ;  /* 0x00903210ff0a7424 */ /* 0x000fe200078e00ff */
[----:B0-----:R0:W-:Y:S06]  /*a9b0*/  STG.E.64 desc[UR4][R2.64+0x1d70], R6 ;  /* 0x001d700602007986 */ /* 0x0011ec000c101b04 */
[----:B0-----:R-:W0:Y:S01]  /*a9c0*/  LDC.64 R2, c[0x0][0x380] ;  /* 0x0000e000ff027b82 */ /* 0x001e220000000a00 */
[----:B------:R-:W-:Y:S01]  /*a9d0*/  HFMA2 R6, -RZ, RZ, 8.58306884765625e-06, 164 ;  /* 0x00905920ff067431 */ /* 0x000fe200000001ff */
[----:B0-----:R0:W-:Y:S06]  /*a9e0*/  STG.E.64 desc[UR4][R2.64+0x1d78], R8 ;  /* 0x001d780802007986 */ /* 0x0011ec000c101b04 */
[----:B0-----:R-:W0:Y:S01]  /*a9f0*/  LDC.64 R2, c[0x0][0x380] ;  /* 0x0000e000ff027b82 */ /* 0x001e220000000a00 */
[----:B------:R-:W-:Y:S01]  /*aa00*/  IMAD.MOV.U32 R8, RZ, RZ, 0x908030 ;  /* 0x00908030ff087424 */ /* 0x000fe200078e00ff */
[----:B0-----:R0:W-:Y:S06]  /*aa10*/  STG.E.64 desc[UR4][R2.64+0x1d80], R4 ;  /* 0x001d800402007986 */ /* 0x0011ec000c101b04 */
[----:B0-----:R-:W0:Y:S01]  /*aa20*/  LDC.64 R2, c[0x0][0x380] ;  /* 0x0000e000ff027b82 */ /* 0x001e220000000a00 */
[----:B------:R-:W-:Y:S01]  /*aa30*/  HFMA2 R4, -RZ, RZ, 8.58306884765625e-06, -0.0283203125 ;  /* 0x0090a740ff047431 */ /* 0x000fe200000001ff */
[----:B0-----:R0:W-:Y:S06]  /*aa40*/  STG.E.64 desc[UR4][R2.64+0x1d88], R10 ;  /* 0x001d880a02007986 */ /* 0x0011ec000c101b04 */
[----:B0-----:R-:W0:Y:S01]  /*aa50*/  LDC.64 R2, c[0x0][0x380] ;  /* 0x0000e000ff027b82 */ /* 0x001e220000000a00 */
[----:B------:R-:W-:Y:S01]  /*aa60*/  IMAD.MOV.U32 R10, RZ, RZ, 0x90ce50 ;  /* 0x0090ce50ff0a7424 */ /* 0x000fe200078e00ff */
[----:B0-----:R0:W-:Y:S06]  /*aa70*/  STG.E.64 desc[UR4][R2.64+0x1d90], R6 ;  /* 0x001d900602007986 */ /* 0x0011ec000c101b04 */
[----:B0-----:R-:W0:Y:S01]  /*aa80*/  LDC.64 R2, c[0x0][0x380] ;  /* 0x0000e000ff027b82 */ /* 0x001e220000000a00 */
[----:B------:R-:W-:Y:S01]  /*aa90*/  HFMA2 R6, -RZ, RZ, 8.58306884765625e-06, -22016 ;  /* 0x0090f560ff067431 */ /* 0x000fe200000001ff */
[----:B0-----:R0:W-:Y:S06]  /*aaa0*/  STG.E.64 desc[UR4][R2.64+0x1d98], R8 ;  /* 0x001d980802007986 */ /* 0x0011ec000c101b04 */
[----:B0-----:R-:W0:Y:S01]  /*aab0*/  LDC.64 R2, c[0x0][0x380] ;  /* 0x0000e000ff027b82 */ /* 0x001e220000000a00 */
[----:B------:R-:W-:Y:S01]  /*aac0*/  IMAD.MOV.U32 R8, RZ, RZ, 0x911c70 ;  /* 0x00911c70ff087424 */ /* 0x000fe200078e00ff */
[----:B0-----:R0:W-:Y:S06]  /*aad0*/  STG.E.64 desc[UR4][R2.64+0x1da0], R4 ;  /* 0x001da00402007986 */ /* 0x0011ec000c101b04 */
[----:B0-----:R-:W0:Y:S01]  /*aae0*/  LDC.64 R2, c[0x0][0x380] ;  /* 0x0000e000ff027b82 */ /* 0x001e220000000a00 */
[----:B------:R-:W-:Y:S01]  /*aaf0*/  HFMA2 R4, -RZ, RZ, 8.642673492431640625e-06, 3.75 ;  /* 0x00914380ff047431 */ /* 0x000fe200000001ff */
[----:B0-----:R0:W-:Y:S06]  /*ab00*/  STG.E.64 desc[UR4][R2.64+0x1da8], R10 ;  /* 0x001da80a02007986 */ /* 0x0011ec000c101b04 */
[----:B0-----:R-:W0:Y:S01]  /*ab10*/  LDC.64 R2, c[0x0][0x380] ;  /* 0x0000e000ff027b82 */ /* 0x001e220000000a00 */
[----:B------:R-:W-:Y:S01]  /*ab20*/  IMAD.MOV.U32 R10, RZ, RZ, 0x916a90 ;  /* 0x00916a90ff0a7424 */ /* 0x000fe200078e00ff */
[----:B0-----:R0:W-:Y:S06]  /*ab30*/  STG.E.64 desc[UR4][R2.64+0x1db0], R6 ;  /* 0x001db00602007986 */ /* 0x0011ec000c101b04 */
[----:B0-----:R-:W0:Y:S01]  /*ab40*/  LDC.64 R2, c[0x0][0x380] ;  /* 0x0000e000ff027b82 */ /* 0x001e220000000a00 */
[----:B------:R-:W-:Y:S01]  /*ab50*/  HFMA2 R6, -RZ, RZ, 8.642673492431640625e-06, -0.0006866455078125 ;  /* 0x009191a0ff067431 */ /* 0x000fe200000001ff */
[----:B0-----:R0:W-:Y:S06]  /*ab60*/  STG.E.64 desc[UR4][R2.64+0x1db8], R8 ;  /* 0x001db80802007986 */ /* 0x0011ec000c101b04 */
[----:B0-----:R-:W0:Y:S01]  /*ab70*/  LDC.64 R2, c[0x0][0x380] ;  /* 0x0000e000ff027b82 */ /* 0x001e220000000a00 */
[----:B------:R-:W-:Y:S01]  /*ab80*/  IMAD.MOV.U32 R8, RZ, RZ, 0x91b8b0 ;  /* 0x0091b8b0ff087424 */ /* 0x000fe200078e00ff */
[----:B0-----:R0:W-:Y:S06]  /*ab90*/  STG.E.64 desc[UR4][R2.64+0x1dc0], R4 ;  /* 0x001dc00402007986 */ /* 0x0011ec000c101b04 */
[----:B0-----:R-:W0:Y:S01]  /*aba0*/  LDC.64 R2, c[0x0][0x380] ;  /* 0x0000e000ff027b82 */ /* 0x001e220000000a00 */
[----:B------:R-:W-:Y:S01]  /*abb0*/  HFMA2 R4, -RZ, RZ, 8.642673492431640625e-06, -496 ;  /* 0x0091dfc0ff047431 */ /* 0x000fe200000001ff */
[----:B0-----:R0:W-:Y:S06]  /*abc0*/  STG.E.64 desc[UR4][R2.64+0x1dc8], R10 ;  /* 0x001dc80a02007986 */ /* 0x0011ec000c101b04 */
[----:B0-----:R-:W0:Y:S01]  /*abd0*/  LDC.64 R2, c[0x0][0x380] ;  /* 0x0000e000ff027b82 */ /* 0x001e220000000a00 */
[----:B------:R-:W-:Y:S01]  /*abe0*/  IMAD.MOV.U32 R10, RZ, RZ, 0x9206d0 ;  /* 0x009206d0ff0a7424 */ /* 0x000fe200078e00ff */
[----:B0-----:R0:W-:Y:S06]  /*abf0*/  STG.E.64 desc[UR4][R2.64+0x1dd0], R6 ;  /* 0x001dd00602007986 */ /* 0x0011ec000c101b04 */
[----:B0-----:R-:W0:Y:S01]  /*ac00*/  LDC.64 R2, c[0x0][0x380] ;  /* 0x0000e000ff027b82 */ /* 0x001e220000000a00 */
[----:B------:R-:W-:Y:S01]  /*ac10*/  HFMA2 R6, -RZ, RZ, 8.70227813720703125e-06, 0.091796875 ;  /* 0x00922de0ff067431 */ /* 0x000fe200000001ff */
[----:B0-----:R0:W-:Y:S06]  /*ac20*/  STG.E.64 desc[UR4][R2.64+0x1dd8], R8 ;  /* 0x001dd80802007986 */ /* 0x0011ec000c101b04 */
[----:B0-----:R-:W0:Y:S01]  /*ac30*/  LDC.64 R2, c[0x0][0x380] ;  /* 0x0000e000ff027b82 */ /* 0x001e220000000a00 */
[----:B------:R-:W-:Y:S01]  /*ac40*/  IMAD.MOV.U32 R8, RZ, RZ, 0x9254f0 ;  /* 0x009254f0ff087424 */ /* 0x000fe200078e00ff */
[----:B0-----:R0:W-:Y:S06]  /*ac50*/  STG.E.64 desc[UR4][R2.64+0x1de0], R4 ;  /* 0x001de00402007986 */ /* 0x0011ec000c101b04 */
[----:B0-----:R-:W0:Y:S01]  /*ac60*/  LDC.64 R2, c[0x0][0x380] ;  /* 0x0000e000ff027b82 */ /* 0x001e220000000a00 */
[----:B------:R-:W-:Y:S01]  /*ac70*/  HFMA2 R4, -RZ, RZ, 8.70227813720703125e-06, +INF ;  /* 0x00927c00ff047431 */ /* 0x000fe200000001ff */
[----:B0-----:R0:W-:Y:S06]  /*ac80*/  STG.E.64 desc[UR4][R2.64+0x1de8], R10 ;  /* 0x001de80a02007986 */ /* 0x0011ec000c101b04 */
[----:B0-----:R-:W0:Y:S01]  /*ac90*/  LDC.64 R2, c[0x0][0x380] ;  /* 0x0000e000ff027b82 */ /* 0x001e220000000a00 */
[----:B------:R-:W-:Y:S01]  /*aca0*/  IMAD.MOV.U32 R10, RZ, RZ, 0x92a310 ;  /* 0x0092a310ff0a7424 */ /* 0x000fe200078e00ff */
[----:B0-----:R0:W-:Y:S06]  /*acb0*/  STG.E.64 desc[UR4][R2.64+0x1df0], R6 ;  /* 0x001df00602007986 */ /* 0x0011ec000c101b04 */
[----:B0-----:R-:W0:Y:S01]  /*acc0*/  LDC.64 R2, c[0x0][0x380] ;  /* 0x0000e000ff027b82 */ /* 0x001e220000000a00 */
[----:B------:R-:W-:Y:S01]  /*acd0*/  HFMA2 R6, -RZ, RZ, 8.70227813720703125e-06, -12.25 ;  /* 0x0092ca20ff067431 */ /* 0x000fe200000001ff */
[----:B0-----:R0:W-:Y:S06]  /*ace0*/  STG.E.64 desc[UR4][R2.64+0x1df8], R8 ;  /* 0x001df80802007986 */ /* 0x0011ec000c101b04 */
[----:B0-----:R-:W0:Y:S01]  /*acf0*/  LDC.64 R2, c[0x0][0x380] ;  /* 0x0000e000ff027b82 */ /* 0x001e220000000a00 */
[----:B------:R-:W-:Y:S01]  /*ad00*/  IMAD.MOV.U32 R8, RZ, RZ, 0x92f130 ;  /* 0x0092f130ff087424 */ /* 0x000fe200078e00ff */
[----:B0-----:R0:W-:Y:S06]  /*ad10*/  STG.E.64 desc[UR4][R2.64+0x1e00], R4 ;  /* 0x001e000402007986 */ /* 0x0011ec000c101b04 */
[----:B0-----:R-:W0:Y:S01]  /*ad20*/  LDC.64 R2, c[0x0][0x380] ;  /* 0x0000e000ff027b82 */ /* 0x001e220000000a00 */
[----:B------:R-:W-:Y:S01]  /*ad30*/  HFMA2 R4, -RZ, RZ, 8.761882781982421875e-06, 0.0020751953125 ;  /* 0x00931840ff047431 */ /* 0x000fe200000001ff */
[----:B0-----:R0:W-:Y:S06]  /*ad40*/  STG.E.64 desc[UR4][R2.64+0x1e08], R10 ;  /* 0x001e080a02007986 */ /* 0x0011ec000c101b04 */
[----:B0-----:R-:W0:Y:S01]  /*ad50*/  LDC.64 R2, c[0x0][0x380] ;  /* 0x0000e000ff027b82 */ /* 0x001e220000000a00 */
[----:B------:R-:W-:Y:S01]  /*ad60*/  IMAD.MOV.U32 R10, RZ, RZ, 0x933f50 ;  /* 0x00933f50ff0a7424 */ /* 0x000fe200078e00ff */
[----:B0-----:R0:W-:Y:S06]  /*ad70*/  STG.E.64 desc[UR4][R2.64+0x1e10], R6 ;  /* 0x001e100602007986 */ /* 0x0011ec000c101b04 */
[----:B0-----:R-:W0:Y:S01]  /*ad80*/  LDC.64 R2, c[0x0][0x380] ;  /* 0x0000e000ff027b82 */ /* 0x001e220000000a00 */
[----:B------:R-:W-:Y:S01]  /*ad90*/  HFMA2 R6, -RZ, RZ, 8.761882781982421875e-06, 1632 ;  /* 0x00936660ff067431 */ /* 0x000fe200000001ff */
[----:B0-----:R0:W-:Y:S06]  /*ada0*/  STG.E.64 desc[UR4][R2.64+0x1e18], R8 ;  /* 0x001e180802007986 */ /* 0x0011ec000c101b04 */
[----:B0-----:R-:W0:Y:S01]  /*adb0*/  LDC.64 R2, c[0x0][0x380] ;  /* 0x0000e000ff027b82 */ /* 0x001e220000000a00 */
[----:B------:R-:W-:Y:S01]  /*adc0*/  IMAD.MOV.U32 R8, RZ, RZ, 0x938d70 ;  /* 0x00938d70ff087424 */ /* 0x000fe200078e00ff */
[----:B0-----:R0:W-:Y:S06]  /*add0*/  STG.E.64 desc[UR4][R2.64+0x1e20], R4 ;  /* 0x001e200402007986 */ /* 0x0011ec000c101b04 */
[----:B0-----:R-:W0:Y:S01]  /*ade0*/  LDC.64 R2, c[0x0][0x380] ;  /* 0x0000e000ff027b82 */ /* 0x001e220000000a00 */
[----:B------:R-:W-:Y:S01]  /*adf0*/  HFMA2 R4, -RZ, RZ, 8.761882781982421875e-06, -0.28125 ;  /* 0x0093b480ff047431 */ /* 0x000fe200000001ff */
[----:B0-----:R0:W-:Y:S06]  /*ae00*/  STG.E.64 desc[UR4][R2.64+0x1e28], R10 ;  /* 0x001e280a02007986 */ /* 0x0011ec000c101b04 */
[----:B0-----:R-:W0:Y:S01]  /*ae10*/  LDC.64 R2, c[0x0][0x380] ;  /* 0x0000e000ff027b82 */ /* 0x001e220000000a00 */
[----:B------:R-:W-:Y:S01]  /*ae20*/  IMAD.MOV.U32 R10, RZ, RZ, 0x93db90 ;  /* 0x0093db90ff0a7424 */ /* 0x000fe200078e00ff */
[----:B0-----:R0:W-:Y:S06]  /*ae30*/  STG.E.64 desc[UR4][R2.64+0x1e30], R6 ;  /* 0x001e300602007986 */ /* 0x0011ec000c101b04 */
[----:B0-----:R-:W0:Y:S01]  /*ae40*/  LDC.64 R2, c[0x0][0x380] ;  /* 0x0000e000ff027b82 */ /* 0x001e220000000a00 */
[----:B------:R-:W-:Y:S01]  /*ae50*/  HFMA2 R6, -RZ, RZ, 8.8214874267578125e-06, 4.00543212890625e-05 ;  /* 0x009402a0ff067431 */ /* 0x000fe200000001ff */
[----:B0-----:R0:W-:Y:S06]  /*ae60*/  STG.E.64 desc[UR4][R2.64+0x1e38], R8 ;  /* 0x001e380802007986 */ /* 0x0011ec000c101b04 */
[----:B0-----:R-:W0:Y:S01]  /*ae70*/  LDC.64 R2, c[0x0][0x380] ;  /* 0x0000e000ff027b82 */ /* 0x001e220000000a00 */
[----:B------:R-:W-:Y:S01]  /*ae80*/  IMAD.MOV.U32 R8, RZ, RZ, 0x9429b0 ;  /* 0x009429b0ff087424 */ /* 0x000fe200078e00ff */
[----:B0-----:R0:W-:Y:S06]  /*ae90*/  STG.E.64 desc[UR4][R2.64+0x1e40], R4 ;  /* 0x001e400402007986 */ /* 0x0011ec000c101b04 */
[----:B0-----:R-:W0:Y:S01]  /*aea0*/  LDC.64 R2, c[0x0][0x380] ;  /* 0x0000e000ff027b82 */ /* 0x001e220000000a00 */
[----:B------:R-:W-:Y:S01]  /*aeb0*/  HFMA2 R4, -RZ, RZ, 8.8214874267578125e-06, 38 ;  /* 0x009450c0ff047431 */ /* 0x000fe200000001ff */
[----:B0-----:R0:W-:Y:S06]  /*aec0*/  STG.E.64 desc[UR4][R2.64+0x1e48], R10 ;  /* 0x001e480a02007986 */ /* 0x0011ec000c101b04 */
[----:B0-----:R-:W0:Y:S01]  /*aed0*/  LDC.64 R2, c[0x0][0x380] ;  /* 0x0000e000ff027b82 */ /* 0x001e220000000a00 */
[----:B------:R-:W-:Y:S01]  /*aee0*/  IMAD.MOV.U32 R10, RZ, RZ, 0x9477d0 ;  /* 0x009477d0ff0a7424 */ /* 0x000fe200078e00ff */
[----:B0-----:R0:W-:Y:S06]  /*aef0*/  STG.E.64 desc[UR4][R2.64+0x1e50], R6 ;  /* 0x001e500602007986 */ /* 0x0011ec000c101b04 */
[----:B0-----:R-:W0:Y:S01]  /*af00*/  LDC.64 R2, c[0x0][0x380] ;  /* 0x0000e000ff027b82 */ /* 0x001e220000000a00 */
[----:B------:R-:W-:Y:S01]  /*af10*/  HFMA2 R6, -RZ, RZ, 8.8214874267578125e-06, -0.0067138671875 ;  /* 0x00949ee0ff067431 */ /* 0x000fe200000001ff */
[----:B0-----:R0:W-:Y:S06]  /*af20*/  STG.E.64 desc[UR4][R2.64+0x1e58], R8 ;  /* 0x001e580802007986 */ /* 0x0011ec000c101b04 */
[----:B0-----:R-:W0:Y:S01]  /*af30*/  LDC.64 R2, c[0x0][0x380] ;  /* 0x0000e000ff027b82 */ /* 0x001e220000000a00 */
[----:B------:R-:W-:Y:S01]  /*af40*/  IMAD.MOV.U32 R8, RZ, RZ, 0x94c5f0 ;  /* 0x0094c5f0ff087424 */ /* 0x000fe200078e00ff */
[----:B0-----:R0:W-:Y:S06]  /*af50*/  STG.E.64 desc[UR4][R2.64+0x1e60], R4 ;  /* 0x001e600402007986 */ /* 0x0011ec000c101b04 */
[----:B0-----:R-:W0:Y:S01]  /*af60*/  LDC.64 R2, c[0x0][0x380] ;  /* 0x0000e000ff027b82 */ /* 0x001e220000000a00 */
[----:B------:R-:W-:Y:S01]  /*af70*/  HFMA2 R4, -RZ, RZ, 8.8214874267578125e-06, -5120 ;  /* 0x0094ed00ff047431 */ /* 0x000fe200000001ff */
[----:B0-----:R0:W-:Y:S06]  /*af80*/  STG.E.64 desc[UR4][R2.64+0x1e68], R10 ;  /* 0x001e680a02007986 */ /* 0x0011ec000c101b04 */
[----:B0-----:R-:W0:Y:S01]  /*af90*/  LDC.64 R2, c[0x0][0x380] ;  /* 0x0000e000ff027b82 */ /* 0x001e220000000a00 */
[----:B------:R-:W-:Y:S01]  /*afa0*/  IMAD.MOV.U32 R10, RZ, RZ, 0x951410 ;  /* 0x00951410ff0a7424 */ /* 0x000fe200078e00ff */
[----:B0-----:R0:W-:Y:S06]  /*afb0*/  STG.E.64 desc[UR4][R2.64+0x1e70], R6 ;  /* 0x001e700602007986 */ /* 0x0011ec000c101b04 */
[----:B0-----:R-:W0:Y:S01]  /*afc0*/  LDC.64 R2, c[0x0][0x380] ;  /* 0x0000e000ff027b82 */ /* 0x001e220000000a00 */
[----:B------:R-:W-:Y:S01]  /*afd0*/  HFMA2 R6, -RZ, RZ, 8.881092071533203125e-06, 0.890625 ;  /* 0x00953b20ff067431 */ /* 0x000fe200000001ff */
[----:B0-----:R0:W-:Y:S06]  /*afe0*/  STG.E.64 desc[UR4][R2.64+0x1e78], R8 ;  /* 0x001e780802007986 */ /* 0x0011ec000c101b04 */
[----:B0-----:R-:W0:Y:S01]  /*aff0*/  LDC.64 R2, c[0x0][0x380] ;  /* 0x0000e000ff027b82 */ /* 0x001e220000000a00 */
[----:B------:R-:W-:Y:S01]  /*b000*/  IMAD.MOV.U32 R8, RZ, RZ, 0x956230 ;  /* 0x00956230ff087424 */ /* 0x000fe200078e00ff */
[----:B0-----:R0:W-:Y:S06]  /*b010*/  STG.E.64 desc[UR4][R2.64+0x1e80], R4 ;  /* 0x001e800402007986 */ /* 0x0011ec000c101b04 */
[----:B0-----:R-:W0:Y:S01]  /*b020*/  LDC.64 R2, c[0x0][0x380] ;  /* 0x0000e000ff027b82 */ /* 0x001e220000000a00 */
[----:B------:R-:W-:Y:S01]  /*b030*/  HFMA2 R4, -RZ, RZ, 8.881092071533203125e-06, -0.00016021728515625 ;  /* 0x00958940ff047431 */ /* 0x000fe200000001ff */
[----:B0-----:R0:W-:Y:S06]  /*b040*/  STG.E.64 desc[UR4][R2.64+0x1e88], R10 ;  /* 0x001e880a02007986 */ /* 0x0011ec000c101b04 */
[----:B0-----:R-:W0:Y:S01]  /*b050*/  LDC.64 R2, c[0x0][0x380] ;  /* 0x0000e000ff027b82 */ /* 0x001e220000000a00 */
[----:B------:R-:W-:Y:S01]  /*b060*/  IMAD.MOV.U32 R10, RZ, RZ, 0x95b050 ;  /* 0x0095b050ff0a7424 */ /* 0x000fe200078e00ff */
[----:B0-----:R0:W-:Y:S06]  /*b070*/  STG.E.64 desc[UR4][R2.64+0x1e90], R6 ;  /* 0x001e900602007986 */ /* 0x0011ec000c101b04 */
[----:B0-----:R-:W0:Y:S01]  /*b080*/  LDC.64 R2, c[0x0][0x380] ;  /* 0x0000e000ff027b82 */ /* 0x001e220000000a00 */
[----:B------:R-:W-:Y:S01]  /*b090*/  HFMA2 R6, -RZ, RZ, 8.881092071533203125e-06, -118 ;  /* 0x0095d760ff067431 */ /* 0x000fe200000001ff */
[----:B0-----:R0:W-:Y:S06]  /*b0a0*/  STG.E.64 desc[UR4][R2.64+0x1e98], R8 ;  /* 0x001e980802007986 */ /* 0x0011ec000c101b04 */
[----:B0-----:R-:W0:Y:S01]  /*b0b0*/  LDC.64 R2, c[0x0][0x380] ;  /* 0x0000e000ff027b82 */ /* 0x001e220000000a00 */
[----:B------:R-:W-:Y:S01]  /*b0c0*/  IMAD.MOV.U32 R8, RZ, RZ, 0x95fe70 ;  /* 0x0095fe70ff087424 */ /* 0x000fe200078e00ff */
[----:B0-----:R0:W-:Y:S06]  /*b0d0*/  STG.E.64 desc[UR4][R2.64+0x1ea0], R4 ;  /* 0x001ea00402007986 */ /* 0x0011ec000c101b04 */
[----:B0-----:R-:W0:Y:S01]  /*b0e0*/  LDC.64 R2, c[0x0][0x380] ;  /* 0x0000e000ff027b82 */ /* 0x001e220000000a00 */
[----:B------:R-:W-:Y:S01]  /*b0f0*/  HFMA2 R4, -RZ, RZ, 8.94069671630859375e-06, 0.021484375 ;  /* 0x00962580ff047431 */ /* 0x000fe200000001ff */
[----:B0-----:R0:W-:Y:S06]  /*b100*/  STG.E.64 desc[UR4][R2.64+0x1ea8], R10 ;  /* 0x001ea80a02007986 */ /* 0x0011ec000c101b04 */
[----:B0-----:R-:W0:Y:S01]  /*b110*/  LDC.64 R2, c[0x0][0x380] ;  /* 0x0000e000ff027b82 */ /* 0x001e220000000a00 */
[----:B------:R-:W-:Y:S01]  /*b120*/  IMAD.MOV.U32 R10, RZ, RZ, 0x964c90 ;  /* 0x00964c90ff0a7424 */ /* 0x000fe200078e00ff */
[----:B0-----:R0:W-:Y:S06]  /*b130*/  STG.E.64 desc[UR4][R2.64+0x1eb0], R6 ;  /* 0x001eb00602007986 */ /* 0x0011ec000c101b04 */
[----:B0-----:R-:W0:Y:S01]  /*b140*/  LDC.64 R2, c[0x0][0x380] ;  /* 0x0000e000ff027b82 */ /* 0x001e220000000a00 */
[----:B------:R-:W-:Y:S01]  /*b150*/  HFMA2 R6, -RZ, RZ, 8.94069671630859375e-06, 15616 ;  /* 0x009673a0ff067431 */ /* 0x000fe200000001ff */
[----:B0-----:R0:W-:Y:S06]  /*b160*/  STG.E.64 desc[UR4][R2.64+0x1eb8], R8 ;  /* 0x001eb80802007986 */ /* 0x0011ec000c101b04 */
[----:B0-----:R-:W0:Y:S01]  /*b170*/  LDC.64 R2, c[0x0][0x380] ;  /* 0x0000e000ff027b82 */ /* 0x001e220000000a00 */
[----:B------:R-:W-:Y:S01]  /*b180*/  IMAD.MOV.U32 R8, RZ, RZ, 0x969ab0 ;  /* 0x00969ab0ff087424 */ /* 0x000fe200078e00ff */
[----:B0-----:R0:W-:Y:S06]  /*b190*/  STG.E.64 desc[UR4][R2.64+0x1ec0], R4 ;  /* 0x001ec00402007986 */ /* 0x0011ec000c101b04 */
[----:B0-----:R-:W0:Y:S01]  /*b1a0*/  LDC.64 R2, c[0x0][0x380] ;  /* 0x0000e000ff027b82 */ /* 0x001e220000000a00 */
[----:B------:R-:W-:Y:S01]  /*b1b0*/  HFMA2 R4, -RZ, RZ, 8.94069671630859375e-06, -2.875 ;  /* 0x0096c1c0ff047431 */ /* 0x000fe200000001ff */
[----:B0-----:R0:W-:Y:S06]  /*b1c0*/  STG.E.64 desc[UR4][R2.64+0x1ec8], R10 ;  /* 0x001ec80a02007986 */ /* 0x0011ec000c101b04 */
[----:B0-----:R-:W0:Y:S01]  /*b1d0*/  LDC.64 R2, c[0x0][0x380] ;  /* 0x0000e000ff027b82 */ /* 0x001e220000000a00 */
[----:B------:R-:W-:Y:S01]  /*b1e0*/  IMAD.MOV.U32 R10, RZ, RZ, 0x96e8d0 ;  /* 0x0096e8d0ff0a7424 */ /* 0x000fe200078e00ff */
[----:B0-----:R0:W-:Y:S06]  /*b1f0*/  STG.E.64 desc[UR4][R2.64+0x1ed0], R6 ;  /* 0x001ed00602007986 */ /* 0x0011ec000c101b04 */
[----:B0-----:R-:W0:Y:S01]  /*b200*/  LDC.64 R2, c[0x0][0x380] ;  /* 0x0000e000ff027b82 */ /* 0x001e220000000a00 */
[----:B------:R-:W-:Y:S01]  /*b210*/  HFMA2 R6, -RZ, RZ, 9.000301361083984375e-06, 0.00048065185546875 ;  /* 0x00970fe0ff067431 */ /* 0x000fe200000001ff */
[----:B0-----:R0:W-:Y:S06]  /*b220*/  STG.E.64 desc[UR4][R2.64+0x1ed8], R8 ;  /* 0x001ed80802007986 */ /* 0x0011ec000c101b04 */
[----:B0-----:R-:W0:Y:S01]  /*b230*/  LDC.64 R2, c[0x0][0x380] ;  /* 0x0000e000ff027b82 */ /* 0x001e220000000a00 */
[----:B------:R-:W-:Y:S01]  /*b240*/  IMAD.MOV.U32 R8, RZ, RZ, 0x9736f0 ;  /* 0x009736f0ff087424 */ /* 0x000fe200078e00ff */
[----:B0-----:R0:W-:Y:S06]  /*b250*/  STG.E.64 desc[UR4][R2.64+0x1ee0], R4 ;  /* 0x001ee00402007986 */ /* 0x0011ec000c101b04 */
[----:B0-----:R-:W0:Y:S01]  /*b260*/  LDC.64 R2, c[0x0][0x380] ;  /* 0x0000e000ff027b82 */ /* 0x001e220000000a00 */
[----:B------:R-:W-:Y:S01]  /*b270*/  HFMA2 R4, -RZ, RZ, 9.000301361083984375e-06, 384 ;  /* 0x00975e00ff047431 */ /* 0x000fe200000001ff */
[----:B0-----:R0:W-:Y:S06]  /*b280*/  STG.E.64 desc[UR4][R2.64+0x1ee8], R10 ;  /* 0x001ee80a02007986 */ /* 0x0011ec000c101b04 */
[----:B0-----:R-:W0:Y:S01]  /*b290*/  LDC.64 R2, c[0x0][0x380] ;  /* 0x0000e000ff027b82 */ /* 0x001e220000000a00 */
[----:B------:R-:W-:Y:S01]  /*b2a0*/  IMAD.MOV.U32 R10, RZ, RZ, 0x978510 ;  /* 0x00978510ff0a7424 */ /* 0x000fe200078e00ff */
[----:B0-----:R0:W-:Y:S06]  /*b2b0*/  STG.E.64 desc[UR4][R2.64+0x1ef0], R6 ;  /* 0x001ef00602007986 */ /* 0x0011ec000c101b04 */
[----:B0-----:R-:W0:Y:S01]  /*b2c0*/  LDC.64 R2, c[0x0][0x380] ;  /* 0x0000e000ff027b82 */ /* 0x001e220000000a00 */
[----:B------:R-:W-:Y:S01]  /*b2d0*/  HFMA2 R6, -RZ, RZ, 9.000301361083984375e-06, -0.064453125 ;  /* 0x0097ac20ff067431 */ /* 0x000fe200000001ff */
[----:B0-----:R0:W-:Y:S06]  /*b2e0*/  STG.E.64 desc[UR4][R2.64+0x1ef8], R8 ;  /* 0x001ef80802007986 */ /* 0x0011ec000c101b04 */
[----:B0-----:R-:W0:Y:S01]  /*b2f0*/  LDC.64 R2, c[0x0][0x380] ;  /* 0x0000e000ff027b82 */ /* 0x001e220000000a00 */
[----:B------:R-:W-:Y:S01]  /*b300*/  IMAD.MOV.U32 R8, RZ, RZ, 0x97d330 ;  /* 0x0097d330ff087424 */ /* 0x000fe200078e00ff */
[----:B0-----:R0:W-:Y:S06]  /*b310*/  STG.E.64 desc[UR4][R2.64+0x1f00], R4 ;  /* 0x001f000402007986 */ /* 0x0011ec000c101b04 */
[----:B0-----:R-:W0:Y:S01]  /*b320*/  LDC.64 R2, c[0x0][0x380] ;  /* 0x0000e000ff027b82 */ /* 0x001e220000000a00 */
[----:B------:R-:W-:Y:S01]  /*b330*/  HFMA2 R4, -RZ, RZ, 9.000301361083984375e-06, -51200 ;  /* 0x0097fa40ff047431 */ /* 0x000fe200000001ff */
[----:B0-----:R0:W-:Y:S06]  /*b340*/  STG.E.64 desc[UR4][R2.64+0x1f08], R10 ;  /* 0x001f080a02007986 */ /* 0x0011ec000c101b04 */
[----:B0-----:R-:W0:Y:S01]  /*b350*/  LDC.64 R2, c[0x0][0x380] ;  /* 0x0000e000ff027b82 */ /* 0x001e220000000a00 */
[----:B------:R-:W-:Y:S01]  /*b360*/  IMAD.MOV.U32 R10, RZ, RZ, 0x982150 ;  /* 0x00982150ff0a7424 */ /* 0x000fe200078e00ff */
[----:B0-----:R0:W-:Y:S06]  /*b370*/  STG.E.64 desc[UR4][R2.64+0x1f10], R6 ;  /* 0x001f100602007986 */ /* 0x0011ec000c101b04 */
[----:B0-----:R-:W0:Y:S01]  /*b380*/  LDC.64 R2, c[0x0][0x380] ;  /* 0x0000e000ff027b82 */ /* 0x001e220000000a00 */
[----:B------:R-:W-:Y:S01]  /*b390*/  HFMA2 R6, -RZ, RZ, 9.059906005859375e-06, 8.75 ;  /* 0x00984860ff067431 */ /* 0x000fe200000001ff */
[----:B0-----:R0:W-:Y:S06]  /*b3a0*/  STG.E.64 desc[UR4][R2.64+0x1f18], R8 ;  /* 0x001f180802007986 */ /* 0x0011ec000c101b04 */
[----:B0-----:R-:W0:Y:S01]  /*b3b0*/  LDC.64 R2, c[0x0][0x380] ;  /* 0x0000e000ff027b82 */ /* 0x001e220000000a00 */
[----:B------:R-:W-:Y:S01]  /*b3c0*/  IMAD.MOV.U32 R8, RZ, RZ, 0x986f70 ;  /* 0x00986f70ff087424 */ /* 0x000fe200078e00ff */
[----:B0-----:R0:W-:Y:S06]  /*b3d0*/  STG.E.64 desc[UR4][R2.64+0x1f20], R4 ;  /* 0x001f200402007986 */ /* 0x0011ec000c101b04 */
[----:B0-----:R-:W0:Y:S01]  /*b3e0*/  LDC.64 R2, c[0x0][0x380] ;  /* 0x0000e000ff027b82 */ /* 0x001e220000000a00 */
[----:B------:R-:W-:Y:S01]  /*b3f0*/  HFMA2 R4, -RZ, RZ, 9.059906005859375e-06, -0.0015869140625 ;  /* 0x00989680ff047431 */ /* 0x000fe200000001ff */
[----:B0-----:R0:W-:Y:S06]  /*b400*/  STG.E.64 desc[UR4][R2.64+0x1f28], R10 ;  /* 0x001f280a02007986 */ /* 0x0011ec000c101b04 */
[----:B0-----:R-:W0:Y:S01]  /*b410*/  LDC.64 R2, c[0x0][0x380] ;  /* 0x0000e000ff027b82 */ /* 0x001e220000000a00 */
[----:B------:R-:W-:Y:S01]  /*b420*/  IMAD.MOV.U32 R10, RZ, RZ, 0x98bd90 ;  /* 0x0098bd90ff0a7424 */ /* 0x000fe200078e00ff */
[----:B0-----:R0:W-:Y:S06]  /*b430*/  STG.E.64 desc[UR4][R2.64+0x1f30], R6 ;  /* 0x001f300602007986 */ /* 0x0011ec000c101b04 */
[----:B0-----:R-:W0:Y:S01]  /*b440*/  LDC.64 R2, c[0x0][0x380] ;  /* 0x0000e000ff027b82 */ /* 0x001e220000000a00 */
[----:B------:R-:W-:Y:S01]  /*b450*/  HFMA2 R6, -RZ, RZ, 9.059906005859375e-06, -1184 ;  /* 0x0098e4a0ff067431 */ /* 0x000fe200000001ff */
[----:B0-----:R0:W-:Y:S06]  /*b460*/  STG.E.64 desc[UR4][R2.64+0x1f38], R8 ;  /* 0x001f380802007986 */ /* 0x0011ec000c101b04 */
[----:B0-----:R-:W0:Y:S01]  /*b470*/  LDC.64 R2, c[0x0][0x380] ;  /* 0x0000e000ff027b82 */ /* 0x001e220000000a00 */
[----:B------:R-:W-:Y:S01]  /*b480*/  IMAD.MOV.U32 R8, RZ, RZ, 0x990bb0 ;  /* 0x00990bb0ff087424 */ /* 0x000fe200078e00ff */
[----:B0-----:R0:W-:Y:S06]  /*b490*/  STG.E.64 desc[UR4][R2.64+0x1f40], R4 ;  /* 0x001f400402007986 */ /* 0x0011ec000c101b04 */
[----:B0-----:R-:W0:Y:S01]  /*b4a0*/  LDC.64 R2, c[0x0][0x380] ;  /* 0x0000e000ff027b82 */ /* 0x001e220000000a00 */
[----:B------:R-:W-:Y:S01]  /*b4b0*/  HFMA2 R4, -RZ, RZ, 9.119510650634765625e-06, 0.2109375 ;  /* 0x009932c0ff047431 */ /* 0x000fe200000001ff */
[----:B0-----:R0:W-:Y:S06]  /*b4c0*/  STG.E.64 desc[UR4][R2.64+0x1f48], R10 ;  /* 0x001f480a02007986 */ /* 0x0011ec000c101b04 */
[----:B0-----:R-:W0:Y:S01]  /*b4d0*/  LDC.64 R2, c[0x0][0x380] ;  /* 0x0000e000ff027b82 */ /* 0x001e220000000a00 */
[----:B------:R-:W-:Y:S01]  /*b4e0*/  IMAD.MOV.U32 R10, RZ, RZ, 0x9959d0 ;  /* 0x009959d0ff0a7424 */ /* 0x000fe200078e00ff */
[----:B0-----:R0:W-:Y:S06]  /*b4f0*/  STG.E.64 desc[UR4][R2.64+0x1f50], R6 ;  /* 0x001f500602007986 */ /* 0x0011ec000c101b04 */
[----:B0-----:R-:W0:Y:S01]  /*b500*/  LDC.64 R2, c[0x0][0x380] ;  /* 0x0000e000ff027b82 */ /* 0x001e220000000a00 */
[----:B------:R-:W-:Y:S01]  /*b510*/  HFMA2 R6, -RZ, RZ, 9.119510650634765625e-06, -1.33514404296875e-05 ;  /* 0x009980e0ff067431 */ /* 0x000fe200000001ff */
[----:B0-----:R0:W-:Y:S06]  /*b520*/  STG.E.64 desc[UR4][R2.64+0x1f58], R8 ;  /* 0x001f580802007986 */ /* 0x0011ec000c101b04 */
[----:B0-----:R-:W0:Y:S01]  /*b530*/  LDC.64 R2, c[0x0][0x380] ;  /* 0x0000e000ff027b82 */ /* 0x001e220000000a00 */
[----:B------:R-:W-:Y:S01]  /*b540*/  IMAD.MOV.U32 R8, RZ, RZ, 0x99a7f0 ;  /* 0x0099a7f0ff087424 */ /* 0x000fe200078e00ff */
[----:B0-----:R0:W-:Y:S06]  /*b550*/  STG.E.64 desc[UR4][R2.64+0x1f60], R4 ;  /* 0x001f600402007986 */ /* 0x0011ec000c101b04 */
[----:B0-----:R-:W0:Y:S01]  /*b560*/  LDC.64 R2, c[0x0][0x380] ;  /* 0x0000e000ff027b82 */ /* 0x001e220000000a00 */
[----:B------:R-:W-:Y:S01]  /*b570*/  HFMA2 R4, -RZ, RZ, 9.119510650634765625e-06, -28 ;  /* 0x0099cf00ff047431 */ /* 0x000fe200000001ff */
[----:B0-----:R0:W-:Y:S06]  /*b580*/  STG.E.64 desc[UR4][R2.64+0x1f68], R10 ;  /* 0x001f680a02007986 */ /* 0x0011ec000c101b04 */
[----:B0-----:R-:W0:Y:S01]  /*b590*/  LDC.64 R2, c[0x0][0x380] ;  /* 0x0000e000ff027b82 */ /* 0x001e220000000a00 */
[----:B------:R-:W-:Y:S01]  /*b5a0*/  IMAD.MOV.U32 R10, RZ, RZ, 0x99f610 ;  /* 0x0099f610ff0a7424 */ /* 0x000fe200078e00ff */
[----:B0-----:R0:W-:Y:S06]  /*b5b0*/  STG.E.64 desc[UR4][R2.64+0x1f70], R6 ;  /* 0x001f700602007986 */ /* 0x0011ec000c101b04 */
[----:B0-----:R-:W0:Y:S01]  /*b5c0*/  LDC.64 R2, c[0x0][0x380] ;  /* 0x0000e000ff027b82 */ /* 0x001e220000000a00 */
[----:B------:R-:W-:Y:S01]  /*b5d0*/  HFMA2 R6, -RZ, RZ, 9.17911529541015625e-06, 0.0050048828125 ;  /* 0x009a1d20ff067431 */ /* 0x000fe200000001ff */
[----:B0-----:R0:W-:Y:S06]  /*b5e0*/  STG.E.64 desc[UR4][R2.64+0x1f78], R8 ;  /* 0x001f780802007986 */ /* 0x0011ec000c101b04 */
[----:B0-----:R-:W0:Y:S01]  /*b5f0*/  LDC.64 R2, c[0x0][0x380] ;  /* 0x0000e000ff027b82 */ /* 0x001e220000000a00 */
[----:B------:R-:W-:Y:S01]  /*b600*/  IMAD.MOV.U32 R8, RZ, RZ, 0x9a4430 ;  /* 0x009a4430ff087424 */ /* 0x000fe200078e00ff */
[----:B0-----:R0:W-:Y:S06]  /*b610*/  STG.E.64 desc[UR4][R2.64+0x1f80], R4 ;  /* 0x001f800402007986 */ /* 0x0011ec000c101b04 */
[----:B0-----:R-:W0:Y:S01]  /*b620*/  LDC.64 R2, c[0x0][0x380] ;  /* 0x0000e000ff027b82 */ /* 0x001e220000000a00 */
[----:B------:R-:W-:Y:S01]  /*b630*/  HFMA2 R4, -RZ, RZ, 9.17911529541015625e-06, 3712 ;  /* 0x009a6b40ff047431 */ /* 0x000fe200000001ff */
[----:B0-----:R0:W-:Y:S06]  /*b640*/  STG.E.64 desc[UR4][R2.64+0x1f88], R10 ;  /* 0x001f880a02007986 */ /* 0x0011ec000c101b04 */
[----:B0-----:R-:W0:Y:S01]  /*b650*/  LDC.64 R2, c[0x0][0x380] ;  /* 0x0000e000ff027b82 */ /* 0x001e220000000a00 */
[----:B------:R-:W-:Y:S01]  /*b660*/  IMAD.MOV.U32 R10, RZ, RZ, 0x9a9250 ;  /* 0x009a9250ff0a7424 */ /* 0x000fe200078e00ff */
[----:B0-----:R0:W-:Y:S06]  /*b670*/  STG.E.64 desc[UR4][R2.64+0x1f90], R6 ;  /* 0x001f900602007986 */ /* 0x0011ec000c101b04 */
[----:B0-----:R-:W0:Y:S01]  /*b680*/  LDC.64 R2, c[0x0][0x380] ;  /* 0x0000e000ff027b82 */ /* 0x001e220000000a00 */
[----:B------:R-:W-:Y:S01]  /*b690*/  HFMA2 R6, -RZ, RZ, 9.17911529541015625e-06, -0.671875 ;  /* 0x009ab960ff067431 */ /* 0x000fe200000001ff */
[----:B0-----:R0:W-:Y:S06]  /*b6a0*/  STG.E.64 desc[UR4][R2.64+0x1f98], R8 ;  /* 0x001f980802007986 */ /* 0x0011ec000c101b04 */
[----:B0-----:R-:W0:Y:S01]  /*b6b0*/  LDC.64 R2, c[0x0][0x380] ;  /* 0x0000e000ff027b82 */ /* 0x001e220000000a00 */
[----:B------:R-:W-:Y:S01]  /*b6c0*/  IMAD.MOV.U32 R8, RZ, RZ, 0x9ae070 ;  /* 0x009ae070ff087424 */ /* 0x000fe200078e00ff */
[----:B0-----:R0:W-:Y:S06]  /*b6d0*/  STG.E.64 desc[UR4][R2.64+0x1fa0], R4 ;  /* 0x001fa00402007986 */ /* 0x0011ec000c101b04 */
[----:B0-----:R-:W0:Y:S01]  /*b6e0*/  LDC.64 R2, c[0x0][0x380] ;  /* 0x0000e000ff027b82 */ /* 0x001e220000000a00 */
[----:B------:R-:W-:Y:S01]  /*b6f0*/  HFMA2 R4, -RZ, RZ, 9.238719940185546875e-06, 0.00011444091796875 ;  /* 0x009b0780ff047431 */ /* 0x000fe200000001ff */
[----:B0-----:R0:W-:Y:S06]  /*b700*/  STG.E.64 desc[UR4][R2.64+0x1fa8], R10 ;  /* 0x001fa80a02007986 */ /* 0x0011ec000c101b04 */
[----:B0-----:R-:W0:Y:S01]  /*b710*/  LDC.64 R2, c[0x0][0x380] ;  /* 0x0000e000ff027b82 */ /* 0x001e220000000a00 */
[----:B------:R-:W-:Y:S01]  /*b720*/  IMAD.MOV.U32 R10, RZ, RZ, 0x9b2e90 ;  /* 0x009b2e90ff0a7424 */ /* 0x000fe200078e00ff */
[----:B0-----:R0:W-:Y:S06]  /*b730*/  STG.E.64 desc[UR4][R2.64+0x1fb0], R6 ;  /* 0x001fb00602007986 */ /* 0x0011ec000c101b04 */
[----:B0-----:R-:W0:Y:S01]  /*b740*/  LDC.64 R2, c[0x0][0x380] ;  /* 0x0000e000ff027b82 */ /* 0x001e220000000a00 */
[----:B------:R-:W-:Y:S01]  /*b750*/  HFMA2 R6, -RZ, RZ, 9.238719940185546875e-06, 90 ;  /* 0x009b55a0ff067431 */ /* 0x000fe200000001ff */
[----:B0-----:R0:W-:Y:S06]  /*b760*/  STG.E.64 desc[UR4][R2.64+0x1fb8], R8 ;  /* 0x001fb80802007986 */ /* 0x0011ec000c101b04 */
[----:B0-----:R-:W0:Y:S01]  /*b770*/  LDC.64 R2, c[0x0][0x380] ;  /* 0x0000e000ff027b82 */ /* 0x001e220000000a00 */
[----:B------:R-:W-:Y:S01]  /*b780*/  IMAD.MOV.U32 R8, RZ, RZ, 0x9b7cb0 ;  /* 0x009b7cb0ff087424 */ /* 0x000fe200078e00ff */
[----:B0-----:R0:W-:Y:S06]  /*b790*/  STG.E.64 desc[UR4][R2.64+0x1fc0], R4 ;  /* 0x001fc00402007986 */ /* 0x0011ec000c101b04 */
[----:B0-----:R-:W0:Y:S01]  /*b7a0*/  LDC.64 R2, c[0x0][0x380] ;  /* 0x0000e000ff027b82 */ /* 0x001e220000000a00 */
[----:B------:R-:W-:Y:S01]  /*b7b0*/  HFMA2 R4, -RZ, RZ, 9.238719940185546875e-06, -0.01513671875 ;  /* 0x009ba3c0ff047431 */ /* 0x000fe200000001ff */
[----:B0-----:R0:W-:Y:S06]  /*b7c0*/  STG.E.64 desc[UR4][R2.64+0x1fc8], R10 ;  /* 0x001fc80a02007986 */ /* 0x0011ec000c101b04 */
[----:B0-----:R-:W0:Y:S01]  /*b7d0*/  LDC.64 R2, c[0x0][0x380] ;  /* 0x0000e000ff027b82 */ /* 0x001e220000000a00 */
[----:B------:R-:W-:Y:S01]  /*b7e0*/  IMAD.MOV.U32 R10, RZ, RZ, 0x9bcad0 ;  /* 0x009bcad0ff0a7424 */ /* 0x000fe200078e00ff */
[----:B0-----:R0:W-:Y:S06]  /*b7f0*/  STG.E.64 desc[UR4][R2.64+0x1fd0], R6 ;  /* 0x001fd00602007986 */ /* 0x0011ec000c101b04 */
[----:B0-----:R-:W0:Y:S01]  /*b800*/  LDC.64 R2, c[0x0][0x380] ;  /* 0x0000e000ff027b82 */ /* 0x001e220000000a00 */
[----:B------:R-:W-:Y:S01]  /*b810*/  HFMA2 R6, -RZ, RZ, 9.238719940185546875e-06, -12032 ;  /* 0x009bf1e0ff067431 */ /* 0x000fe200000001ff */
[----:B0-----:R0:W-:Y:S06]  /*b820*/  STG.E.64 desc[UR4][R2.64+0x1fd8], R8 ;  /* 0x001fd80802007986 */ /* 0x0011ec000c101b04 */
[----:B0-----:R-:W0:Y:S01]  /*b830*/  LDC.64 R2, c[0x0][0x380] ;  /* 0x0000e000ff027b82 */ /* 0x001e220000000a00 */
[----:B------:R-:W-:Y:S01]  /*b840*/  IMAD.MOV.U32 R8, RZ, RZ, 0x9c18f0 ;  /* 0x009c18f0ff087424 */ /* 0x000fe200078e00ff */
[----:B0-----:R0:W-:Y:S06]  /*b850*/  STG.E.64 desc[UR4][R2.64+0x1fe0], R4 ;  /* 0x001fe00402007986 */ /* 0x0011ec000c101b04 */
[----:B0-----:R-:W0:Y:S02]  /*b860*/  LDC.64 R2, c[0x0][0x380] ;  /* 0x0000e000ff027b82 */ /* 0x001e240000000a00 */
[----:B0-----:R0:W-:Y:S06]  /*b870*/  STG.E.64 desc[UR4][R2.64+0x1fe8], R10 ;  /* 0x001fe80a02007986 */ /* 0x0011ec000c101b04 */
[----:B0-----:R-:W0:Y:S02]  /*b880*/  LDC.64 R2, c[0x0][0x380] ;  /* 0x0000e000ff027b82 */ /* 0x001e240000000a00 */
[----:B0-----:R0:W-:Y:S06]  /*b890*/  STG.E.64 desc[UR4][R2.64+0x1ff0], R6 ;  /* 0x001ff00602007986 */ /* 0x0011ec000c101b04 */
[----:B0-----:R-:W0:Y:S02]  /*b8a0*/  LDC.64 R2, c[0x0][0x380] ;  /* 0x0000e000ff027b82 */ /* 0x001e240000000a00 */
[----:B0-----:R-:W-:Y:S01]  /*b8b0*/  STG.E.64 desc[UR4][R2.64+0x1ff8], R8 ;  /* 0x001ff80802007986 */ /* 0x001fe2000c101b04 */
[----:B------:R-:W-:Y:S05]  /*b8c0*/  EXIT ;  /* 0x000000000000794d */ /* 0x000fea0003800000 */
.L_x_11:
        /* <DEDUP_REMOVED lines=11> */
.L_x_66:


//--------------------- .text._Z11cudacomposePyS_iiS_S_S_ --------------------------
	.section	.text._Z11cudacomposePyS_iiS_S_S_,"ax",@progbits
	.align	128
        .global         _Z11cudacomposePyS_iiS_S_S_
        .type           _Z11cudacomposePyS_iiS_S_S_,@function
        .size           _Z11cudacomposePyS_iiS_S_S_,(.L_x_67 - _Z11cudacomposePyS_iiS_S_S_)
        .other          _Z11cudacomposePyS_iiS_S_S_,@"STO_CUDA_ENTRY STV_DEFAULT"
_Z11cudacomposePyS_iiS_S_S_:
.text._Z11cudacomposePyS_iiS_S_S_:
[----:B------:R-:W0:Y:S02]  /*0000*/  LDC R1, c[0x0][0x37c] ;  /* 0x0000df00ff017b82 */ /* 0x000e240000000800 */
[----:B0-----:R-:W-:Y:S01]  /*0010*/  VIADD R1, R1, 0xfffffff0 ;  /* 0xfffffff001017836 */ /* 0x001fe20000000000 */
[----:B------:R-:W-:Y:S01]  /*0020*/  CS2R R8, SRZ ;  /* 0x0000000000087805 */ /* 0x000fe2000001ff00 */
[----:B------:R-:W-:Y:S01]  /*0030*/  IMAD.MOV.U32 R10, RZ, RZ, 0x0 ;  /* 0x00000000ff0a7424 */ /* 0x000fe200078e00ff */
[----:B------:R-:W-:Y:S01]  /*0040*/  MOV R0, 0x0 ;  /* 0x0000000000007802 */ /* 0x000fe20000000f00 */
[----:B------:R-:W-:Y:S01]  /*0050*/  IMAD.MOV.U32 R11, RZ, RZ, -0x80000000 ;  /* 0x80000000ff0b7424 */ /* 0x000fe200078e00ff */
[----:B------:R-:W0:Y:S02]  /*0060*/  LDCU UR4, c[0x0][0x2f8] ;  /* 0x00005f00ff0477ac */ /* 0x000e240008000800 */
[----:B------:R1:W2:Y:S02]  /*0070*/  LDC.64 R2, c[0x4][R0] ;  /* 0x0100000000027b82 */ /* 0x0002a40000000a00 */
[----:B------:R1:W-:Y:S01]  /*0080*/  STL.128 [R1], R8 ;  /* 0x0000000801007387 */ /* 0x0003e20000100c00 */
[----:B------:R-:W3:Y:S01]  /*0090*/  LDCU.64 UR6, c[0x4][0x8] ;  /* 0x01000100ff0677ac */ /* 0x000ee20008000a00 */
[----:B------:R-:W4:Y:S01]  /*00a0*/  LDCU UR5, c[0x0][0x2fc] ;  /* 0x00005f80ff0577ac */ /* 0x000f220008000800 */
[----:B0-----:R-:W-:-:S02]  /*00b0*/  IADD3 R6, P0, PT, R1, UR4, RZ ;  /* 0x0000000401067c10 */ /* 0x001fc4000ff1e0ff */
[----:B---3--:R-:W-:Y:S01]  /*00c0*/  MOV R4, UR6 ;  /* 0x0000000600047c02 */ /* 0x008fe20008000f00 */
[----:B------:R-:W-:Y:S01]  /*00d0*/  IMAD.U32 R5, RZ, RZ, UR7 ;  /* 0x00000007ff057e24 */ /* 0x000fe2000f8e00ff */
[----:B-1--4-:R-:W-:-:S09]  /*00e0*/  IADD3.X R7, PT, PT, RZ, UR5, RZ, P0, !PT ;  /* 0x00000005ff077c10 */ /* 0x012fd200087fe4ff */
[----:B------:R-:W-:-:S07]  /*00f0*/  LEPC R20, `(.L_x_12) ;  /* 0x000000001014794e */ /* 0x000fce0000000000 */
[----:B--2---:R-:W-:Y:S05]  /*0100*/  CALL.ABS.NOINC R2 ;  /* 0x0000000002007343 */ /* 0x004fea0003c00000 */
.L_x_12:
[----:B------:R-:W-:Y:S05]  /*0110*/  EXIT ;  /* 0x000000000000794d */ /* 0x000fea0003800000 */
.L_x_13:
        /* <DEDUP_REMOVED lines=14> */
.L_x_67:


//--------------------- .text._Z13cudadecomposePyS_iiS_ --------------------------
	.section	.text._Z13cudadecomposePyS_iiS_,"ax",@progbits
	.align	128
        .global         _Z13cudadecomposePyS_iiS_
        .type           _Z13cudadecomposePyS_iiS_,@function
        .size           _Z13cudadecomposePyS_iiS_,(.L_x_64 - _Z13cudadecomposePyS_iiS_)
        .other          _Z13cudadecomposePyS_iiS_,@"STO_CUDA_ENTRY STV_DEFAULT"
_Z13cudadecomposePyS_iiS_:
.text._Z13cudadecomposePyS_iiS_:
[----:B------:R-:W-:Y:S08]  /*0000*/  LDC R1, c[0x0][0x37c] ;  /* 0x0000df00ff017b82 */ /* 0x000ff00000000800 */
[----:B------:R-:W0:Y:S01]  /*0010*/  LDC R5, c[0x0][0x394] ;  /* 0x0000e500ff057b82 */ /* 0x000e220000000800 */
[----:B------:R-:W1:Y:S01]  /*0020*/  S2R R0, SR_CTAID.X ;  /* 0x0000000000007919 */ /* 0x000e620000002500 */
[----:B------:R-:W2:Y:S01]  /*0030*/  S2R R3, SR_TID.X ;  /* 0x0000000000037919 */ /* 0x000ea20000002100 */
[----:B0-----:R-:W-:-:S13]  /*0040*/  ISETP.GE.AND P0, PT, R5, 0x1, PT ;  /* 0x000000010500780c */ /* 0x001fda0003f06270 */
[----:B-12---:R-:W-:Y:S05]  /*0050*/  @!P0 EXIT ;  /* 0x000000000000894d */ /* 0x006fea0003800000 */
[----:B------:R-:W0:Y:S01]  /*0060*/  LDC.64 R16, c[0x0][0x380] ;  /* 0x0000e000ff107b82 */ /* 0x000e220000000a00 */
[----:B------:R-:W1:Y:S01]  /*0070*/  LDCU UR4, c[0x0][0x360] ;  /* 0x00006c00ff0477ac */ /* 0x000e620008000800 */
[C---:B------:R-:W-:Y:S02]  /*0080*/  ISETP.GE.U32.AND P0, PT, R5.reuse, 0x8, PT ;  /* 0x000000080500780c */ /* 0x040fe40003f06070 */
[----:B------:R-:W-:Y:S01]  /*0090*/  LOP3.LUT R2, R5, 0x7, RZ, 0xc0, !PT ;  /* 0x0000000705027812 */ /* 0x000fe200078ec0ff */
[----:B------:R-:W2:Y:S01]  /*00a0*/  LDCU.64 UR6, c[0x0][0x358] ;  /* 0x00006b00ff0677ac */ /* 0x000ea20008000a00 */
[----:B-1----:R-:W-:Y:S02]  /*00b0*/  IMAD R0, R0, UR4, R3 ;  /* 0x0000000400007c24 */ /* 0x002fe4000f8e0203 */
[----:B------:R-:W-:Y:S02]  /*00c0*/  IMAD.MOV.U32 R3, RZ, RZ, RZ ;  /* 0x000000ffff037224 */ /* 0x000fe400078e00ff */
[----:B0-----:R-:W-:-:S05]  /*00d0*/  IMAD.WIDE R16, R0, 0x8, R16 ;  /* 0x0000000800107825 */ /* 0x001fca00078e0210 */
[----:B--2---:R-:W-:Y:S05]  /*00e0*/  @!P0 BRA `(.L_x_14) ;  /* 0x0000001000608947 */ /* 0x004fea0003800000 */
[----:B------:R-:W0:Y:S01]  /*00f0*/  LDCU.64 UR4, c[0x0][0x388] ;  /* 0x00007100ff0477ac */ /* 0x000e220008000a00 */
[----:B------:R-:W1:Y:S01]  /*0100*/  LDC R4, c[0x0][0x390] ;  /* 0x0000e400ff047b82 */ /* 0x000e620000000800 */
[----:B------:R-:W-:Y:S01]  /*0110*/  LOP3.LUT R3, R5, 0x7ffffff8, RZ, 0xc0, !PT ;  /* 0x7ffffff805037812 */ /* 0x000fe200078ec0ff */
[----:B------:R-:W-:-:S03]  /*0120*/  IMAD.MOV.U32 R5, RZ, RZ, R0 ;  /* 0x000000ffff057224 */ /* 0x000fc600078e0000 */
[----:B------:R-:W-:-:S03]  /*0130*/  IADD3 R6, PT, PT, -R3, RZ, RZ ;  /* 0x000000ff03067210 */ /* 0x000fc60007ffe1ff */
[----:B------:R-:W2:Y:S01]  /*0140*/  LDC.64 R14, c[0x0][0x398] ;  /* 0x0000e600ff0e7b82 */ /* 0x000ea20000000a00 */
[----:B0-----:R-:W-:-:S04]  /*0150*/  UIADD3 UR4, UP0, UPT, UR4, 0x20, URZ ;  /* 0x0000002004047890 */ /* 0x001fc8000ff1e0ff */
[----:B------:R-:W-:Y:S02]  /*0160*/  UIADD3.X UR5, UPT, UPT, URZ, UR5, URZ, UP0, !UPT ;  /* 0x00000005ff057290 */ /* 0x000fe400087fe4ff */
[----:B------:R-:W-:-:S04]  /*0170*/  IMAD.U32 R12, RZ, RZ, UR4 ;  /* 0x00000004ff0c7e24 */ /* 0x000fc8000f8e00ff */
[----:B------:R-:W-:-:S07]  /*0180*/  IMAD.U32 R13, RZ, RZ, UR5 ;  /* 0x00000005ff0d7e24 */ /* 0x000fce000f8e00ff */
.L_x_39:
[----:B0-----:R-:W3:Y:S04]  /*0190*/  LDG.E.64 R18, desc[UR6][R16.64] ;  /* 0x0000000610127981 */ /* 0x001ee8000c1e1b00 */
[----:B------:R-:W3:Y:S01]  /*01a0*/  LDG.E.64 R8, desc[UR6][R12.64+-0x20] ;  /* 0xffffe0060c087981 */ /* 0x000ee2000c1e1b00 */
[----:B------:R-:W-:Y:S01]  /*01b0*/  IADD3 R6, PT, PT, R6, 0x8, RZ ;  /* 0x0000000806067810 */ /* 0x000fe20007ffe0ff */
[----:B------:R-:W-:Y:S03]  /*01c0*/  BSSY.RECONVERGENT B0, `(.L_x_15) ;  /* 0x000001d000007945 */ /* 0x000fe60003800200 */
[----:B------:R-:W-:Y:S02]  /*01d0*/  ISETP.NE.AND P2, PT, R6, RZ, PT ;  /* 0x000000ff0600720c */ /* 0x000fe40003f45270 */
[----:B---3--:R-:W-:-:S04]  /*01e0*/  LOP3.LUT R7, R19, R9, RZ, 0xfc, !PT ;  /* 0x0000000913077212 */ /* 0x008fc800078efcff */
[----:B------:R-:W-:-:S13]  /*01f0*/  ISETP.NE.U32.AND P0, PT, R7, RZ, PT ;  /* 0x000000ff0700720c */ /* 0x000fda0003f05070 */
[----:B------:R-:W-:Y:S05]  /*0200*/  @P0 BRA `(.L_x_16) ;  /* 0x00000000004c0947 */ /* 0x000fea0003800000 */
[----:B------:R-:W0:Y:S01]  /*0210*/  I2F.U32.RP R7, R8 ;  /* 0x0000000800077306 */ /* 0x000e220000209000 */
[----:B------:R-:W-:Y:S01]  /*0220*/  IMAD.MOV R9, RZ, RZ, -R8 ;  /* 0x000000ffff097224 */ /* 0x000fe200078e0a08 */
[----:B------:R-:W-:Y:S01]  /*0230*/  ISETP.NE.U32.AND P1, PT, R8, RZ, PT ;  /* 0x000000ff0800720c */ /* 0x000fe20003f25070 */
[----:B------:R-:W-:-:S05]  /*0240*/  IMAD.MOV.U32 R23, RZ, RZ, RZ ;  /* 0x000000ffff177224 */ /* 0x000fca00078e00ff */
[----:B0-----:R-:W0:Y:S02]  /*0250*/  MUFU.RCP R7, R7 ;  /* 0x0000000700077308 */ /* 0x001e240000001000 */
[----:B0-----:R-:W-:-:S06]  /*0260*/  VIADD R10, R7, 0xffffffe ;  /* 0x0ffffffe070a7836 */ /* 0x001fcc0000000000 */
[----:B------:R0:W3:Y:S02]  /*0270*/  F2I.FTZ.U32.TRUNC.NTZ R11, R10 ;  /* 0x0000000a000b7305 */ /* 0x0000e4000021f000 */
[----:B0-----:R-:W-:Y:S02]  /*0280*/  HFMA2 R10, -RZ, RZ, 0, 0 ;  /* 0x00000000ff0a7431 */ /* 0x001fe400000001ff */
[----:B---3--:R-:W-:-:S04]  /*0290*/  IMAD R9, R9, R11, RZ ;  /* 0x0000000b09097224 */ /* 0x008fc800078e02ff */
[----:B------:R-:W-:-:S06]  /*02a0*/  IMAD.HI.U32 R11, R11, R9, R10 ;  /* 0x000000090b0b7227 */ /* 0x000fcc00078e000a */
[----:B------:R-:W-:-:S04]  /*02b0*/  IMAD.HI.U32 R11, R11, R18, RZ ;  /* 0x000000120b0b7227 */ /* 0x000fc800078e00ff */
[----:B------:R-:W-:-:S04]  /*02c0*/  IMAD.MOV R11, RZ, RZ, -R11 ;  /* 0x000000ffff0b7224 */ /* 0x000fc800078e0a0b */
[----:B------:R-:W-:-:S05]  /*02d0*/  IMAD R22, R8, R11, R18 ;  /* 0x0000000b08167224 */ /* 0x000fca00078e0212 */
[----:B------:R-:W-:-:S13]  /*02e0*/  ISETP.GE.U32.AND P0, PT, R22, R8, PT ;  /* 0x000000081600720c */ /* 0x000fda0003f06070 */
[----:B------:R-:W-:-:S05]  /*02f0*/  @P0 IMAD.IADD R22, R22, 0x1, -R8 ;  /* 0x0000000116160824 */ /* 0x000fca00078e0a08 */
[----:B------:R-:W-:-:S13]  /*0300*/  ISETP.GE.U32.AND P0, PT, R22, R8, PT ;  /* 0x000000081600720c */ /* 0x000fda0003f06070 */
[----:B------:R-:W-:Y:S02]  /*0310*/  @P0 IADD3 R22, PT, PT, -R8, R22, RZ ;  /* 0x0000001608160210 */ /* 0x000fe40007ffe1ff */
[----:B------:R-:W-:Y:S01]  /*0320*/  @!P1 LOP3.LUT R22, RZ, R8, RZ, 0x33, !PT ;  /* 0x00000008ff169212 */ /* 0x000fe200078e33ff */
[----:B------:R-:W-:Y:S06]  /*0330*/  BRA `(.L_x_17) ;  /* 0x0000000000147947 */ /* 0x000fec0003800000 */
.L_x_16:
[----:B------:R-:W-:Y:S01]  /*0340*/  IMAD.MOV.U32 R10, RZ, RZ, R8 ;  /* 0x000000ffff0a7224 */ /* 0x000fe200078e0008 */
[----:B------:R-:W-:Y:S01]  /*0350*/  MOV R7, R18 ;  /* 0x0000001200077202 */ /* 0x000fe20000000f00 */
[----:B------:R-:W-:Y:S01]  /*0360*/  IMAD.MOV.U32 R11, RZ, RZ, R19 ;  /* 0x000000ffff0b7224 */ /* 0x000fe200078e0013 */
[----:B------:R-:W-:-:S07]  /*0370*/  MOV R8, 0x390 ;  /* 0x0000039000087802 */ /* 0x000fce0000000f00 */
[----:B-12---:R-:W-:Y:S05]  /*0380*/  CALL.REL.NOINC `($__internal_0_$__cuda_sm20_rem_u64) ;  /* 0x0000001c00e47944 */ /* 0x006fea0003c00000 */
.L_x_17:
[----:B------:R-:W-:Y:S05]  /*0390*/  BSYNC.RECONVERGENT B0 ;  /* 0x0000000000007941 */ /* 0x000fea0003800200 */
.L_x_15:
[----:B--2---:R-:W-:-:S05]  /*03a0*/  IMAD.WIDE R18, R5, 0x8, R14 ;  /* 0x0000000805127825 */ /* 0x004fca00078e020e */
[----:B------:R0:W-:Y:S04]  /*03b0*/  STG.E.64 desc[UR6][R18.64], R22 ;  /* 0x0000001612007986 */ /* 0x0001e8000c101b06 */
[----:B------:R-:W2:Y:S04]  /*03c0*/  LDG.E.64 R8, desc[UR6][R12.64+-0x18] ;  /* 0xffffe8060c087981 */ /* 0x000ea8000c1e1b00 */
[----:B------:R-:W2:Y:S01]  /*03d0*/  LDG.E.64 R20, desc[UR6][R16.64] ;  /* 0x0000000610147981 */ /* 0x000ea2000c1e1b00 */
[----:B------:R-:W-:Y:S01]  /*03e0*/  BSSY.RECONVERGENT B0, `(.L_x_18) ;  /* 0x000001c000007945 */ /* 0x000fe20003800200 */
[----:B--2---:R-:W-:-:S04]  /*03f0*/  LOP3.LUT R7, R21, R9, RZ, 0xfc, !PT ;  /* 0x0000000915077212 */ /* 0x004fc800078efcff */
[----:B------:R-:W-:-:S13]  /*0400*/  ISETP.NE.U32.AND P0, PT, R7, RZ, PT ;  /* 0x000000ff0700720c */ /* 0x000fda0003f05070 */
[----:B0-----:R-:W-:Y:S05]  /*0410*/  @P0 BRA `(.L_x_19) ;  /* 0x00000000004c0947 */ /* 0x001fea0003800000 */
[----:B------:R-:W0:Y:S01]  /*0420*/  I2F.U32.RP R7, R8 ;  /* 0x0000000800077306 */ /* 0x000e220000209000 */
[----:B------:R-:W-:Y:S01]  /*0430*/  IADD3 R9, PT, PT, RZ, -R8, RZ ;  /* 0x80000008ff097210 */ /* 0x000fe20007ffe0ff */
[----:B------:R-:W-:Y:S01]  /*0440*/  IMAD.MOV.U32 R23, RZ, RZ, RZ ;  /* 0x000000ffff177224 */ /* 0x000fe200078e00ff */
[----:B------:R-:W-:-:S05]  /*0450*/  ISETP.NE.U32.AND P1, PT, R8, RZ, PT ;  /* 0x000000ff0800720c */ /* 0x000fca0003f25070 */
[----:B0-----:R-:W0:Y:S02]  /*0460*/  MUFU.RCP R7, R7 ;  /* 0x0000000700077308 */ /* 0x001e240000001000 */
[----:B0-----:R-:W-:-:S06]  /*0470*/  VIADD R10, R7, 0xffffffe ;  /* 0x0ffffffe070a7836 */ /* 0x001fcc0000000000 */
[----:B------:R0:W2:Y:S02]  /*0480*/  F2I.FTZ.U32.TRUNC.NTZ R11, R10 ;  /* 0x0000000a000b7305 */ /* 0x0000a4000021f000 */
[----:B0-----:R-:W-:Y:S02]  /*0490*/  IMAD.MOV.U32 R10, RZ, RZ, RZ ;  /* 0x000000ffff0a7224 */ /* 0x001fe400078e00ff */
[----:B--2---:R-:W-:-:S04]  /*04a0*/  IMAD R9, R9, R11, RZ ;  /* 0x0000000b09097224 */ /* 0x004fc800078e02ff */
[----:B------:R-:W-:-:S06]  /*04b0*/  IMAD.HI.U32 R11, R11, R9, R10 ;  /* 0x000000090b0b7227 */ /* 0x000fcc00078e000a */
[----:B------:R-:W-:-:S04]  /*04c0*/  IMAD.HI.U32 R11, R11, R20, RZ ;  /* 0x000000140b0b7227 */ /* 0x000fc800078e00ff */
[----:B------:R-:W-:-:S04]  /*04d0*/  IMAD.MOV R11, RZ, RZ, -R11 ;  /* 0x000000ffff0b7224 */ /* 0x000fc800078e0a0b */
[----:B------:R-:W-:-:S05]  /*04e0*/  IMAD R22, R8, R11, R20 ;  /* 0x0000000b08167224 */ /* 0x000fca00078e0214 */
[----:B------:R-:W-:-:S13]  /*04f0*/  ISETP.GE.U32.AND P0, PT, R22, R8, PT ;  /* 0x000000081600720c */ /* 0x000fda0003f06070 */
[----:B------:R-:W-:-:S04]  /*0500*/  @P0 IADD3 R22, PT, PT, -R8, R22, RZ ;  /* 0x0000001608160210 */ /* 0x000fc80007ffe1ff */
[----:B------:R-:W-:-:S13]  /*0510*/  ISETP.GE.U32.AND P0, PT, R22, R8, PT ;  /* 0x000000081600720c */ /* 0x000fda0003f06070 */
[----:B------:R-:W-:Y:S01]  /*0520*/  @P0 IMAD.IADD R22, R22, 0x1, -R8 ;  /* 0x0000000116160824 */ /* 0x000fe200078e0a08 */
[----:B------:R-:W-:Y:S01]  /*0530*/  @!P1 LOP3.LUT R22, RZ, R8, RZ, 0x33, !PT ;  /* 0x00000008ff169212 */ /* 0x000fe200078e33ff */
[----:B------:R-:W-:Y:S06]  /*0540*/  BRA `(.L_x_20) ;  /* 0x0000000000147947 */ /* 0x000fec0003800000 */
.L_x_19:
[----:B------:R-:W-:Y:S01]  /*0550*/  MOV R10, R8 ;  /* 0x00000008000a7202 */ /* 0x000fe20000000f00 */
[----:B------:R-:W-:Y:S01]  /*0560*/  IMAD.MOV.U32 R7, RZ, RZ, R20 ;  /* 0x000000ffff077224 */ /* 0x000fe200078e0014 */
[----:B------:R-:W-:Y:S01]  /*0570*/  MOV R8, 0x5a0 ;  /* 0x000005a000087802 */ /* 0x000fe20000000f00 */
[----:B------:R-:W-:-:S07]  /*0580*/  IMAD.MOV.U32 R11, RZ, RZ, R21 ;  /* 0x000000ffff0b7224 */ /* 0x000fce00078e0015 */
[----:B-1----:R-:W-:Y:S05]  /*0590*/  CALL.REL.NOINC `($__internal_0_$__cuda_sm20_rem_u64) ;  /* 0x0000001c00607944 */ /* 0x002fea0003c00000 */
.L_x_20:
[----:B------:R-:W-:Y:S05]  /*05a0*/  BSYNC.RECONVERGENT B0 ;  /* 0x0000000000007941 */ /* 0x000fea0003800200 */
.L_x_18:
[----:B-1----:R-:W-:-:S05]  /*05b0*/  IMAD.WIDE R18, R4, 0x8, R18 ;  /* 0x0000000804127825 */ /* 0x002fca00078e0212 */
        /* <DEDUP_REMOVED lines=8> */
[----:B------:R-:W-:Y:S01]  /*0640*/  IMAD.MOV R9, RZ, RZ, -R8 ;  /* 0x000000ffff097224 */ /* 0x000fe200078e0a08 */
[----:B------:R-:W-:Y:S01]  /*0650*/  ISETP.NE.U32.AND P1, PT, R8, RZ, PT ;  /* 0x000000ff0800720c */ /* 0x000fe20003f25070 */
[----:B------:R-:W-:-:S05]  /*0660*/  HFMA2 R23, -RZ, RZ, 0, 0 ;  /* 0x00000000ff177431 */ /* 0x000fca00000001ff */
[----:B0-----:R-:W0:Y:S02]  /*0670*/  MUFU.RCP R7, R7 ;  /* 0x0000000700077308 */ /* 0x001e240000001000 */
[----:B0-----:R-:W-:-:S06]  /*0680*/  IADD3 R10, PT, PT, R7, 0xffffffe, RZ ;  /* 0x0ffffffe070a7810 */ /* 0x001fcc0007ffe0ff */
[----:B------:R0:W1:Y:S02]  /*0690*/  F2I.FTZ.U32.TRUNC.NTZ R11, R10 ;  /* 0x0000000a000b7305 */ /* 0x000064000021f000 */
[----:B0-----:R-:W-:Y:S02]  /*06a0*/  IMAD.MOV.U32 R10, RZ, RZ, RZ ;  /* 0x000000ffff0a7224 */ /* 0x001fe400078e00ff */
[----:B-1----:R-:W-:-:S04]  /*06b0*/  IMAD R9, R9, R11, RZ ;  /* 0x0000000b09097224 */ /* 0x002fc800078e02ff */
[----:B------:R-:W-:-:S06]  /*06c0*/  IMAD.HI.U32 R11, R11, R9, R10 ;  /* 0x000000090b0b7227 */ /* 0x000fcc00078e000a */
[----:B------:R-:W-:-:S05]  /*06d0*/  IMAD.HI.U32 R11, R11, R20, RZ ;  /* 0x000000140b0b7227 */ /* 0x000fca00078e00ff */
[----:B------:R-:W-:-:S05]  /*06e0*/  IADD3 R11, PT, PT, -R11, RZ, RZ ;  /* 0x000000ff0b0b7210 */ /* 0x000fca0007ffe1ff */
[----:B------:R-:W-:-:S05]  /*06f0*/  IMAD R22, R8, R11, R20 ;  /* 0x0000000b08167224 */ /* 0x000fca00078e0214 */
[----:B------:R-:W-:-:S13]  /*0700*/  ISETP.GE.U32.AND P0, PT, R22, R8, PT ;  /* 0x000000081600720c */ /* 0x000fda0003f06070 */
[----:B------:R-:W-:-:S05]  /*0710*/  @P0 IMAD.IADD R22, R22, 0x1, -R8 ;  /* 0x0000000116160824 */ /* 0x000fca00078e0a08 */
[----:B------:R-:W-:-:S13]  /*0720*/  ISETP.GE.U32.AND P0, PT, R22, R8, PT ;  /* 0x000000081600720c */ /* 0x000fda0003f06070 */
[----:B------:R-:W-:Y:S01]  /*0730*/  @P0 IMAD.IADD R22, R22, 0x1, -R8 ;  /* 0x0000000116160824 */ /* 0x000fe200078e0a08 */
[----:B------:R-:W-:Y:S01]  /*0740*/  @!P1 LOP3.LUT R22, RZ, R8, RZ, 0x33, !PT ;  /* 0x00000008ff169212 */ /* 0x000fe200078e33ff */
[----:B------:R-:W-:Y:S06]  /*0750*/  BRA `(.L_x_23) ;  /* 0x0000000000147947 */ /* 0x000fec0003800000 */
.L_x_22:
[----:B------:R-:W-:Y:S01]  /*0760*/  IMAD.MOV.U32 R10, RZ, RZ, R8 ;  /* 0x000000ffff0a7224 */ /* 0x000fe200078e0008 */
[----:B------:R-:W-:Y:S01]  /*0770*/  MOV R11, R21 ;  /* 0x00000015000b7202 */ /* 0x000fe20000000f00 */
[----:B------:R-:W-:Y:S01]  /*0780*/  IMAD.MOV.U32 R7, RZ, RZ, R20 ;  /* 0x000000ffff077224 */ /* 0x000fe200078e0014 */
[----:B------:R-:W-:-:S07]  /*0790*/  MOV R8, 0x7b0 ;  /* 0x000007b000087802 */ /* 0x000fce0000000f00 */
[----:B------:R-:W-:Y:S05]  /*07a0*/  CALL.REL.NOINC `($__internal_0_$__cuda_sm20_rem_u64) ;  /* 0x0000001800dc7944 */ /* 0x000fea0003c00000 */
.L_x_23:
[----:B------:R-:W-:Y:S05]  /*07b0*/  BSYNC.RECONVERGENT B0 ;  /* 0x0000000000007941 */ /* 0x000fea0003800200 */
.L_x_21:
[----:B------:R-:W-:-:S05]  /*07c0*/  IMAD.WIDE R18, R4, 0x8, R18 ;  /* 0x0000000804127825 */ /* 0x000fca00078e0212 */
        /* <DEDUP_REMOVED lines=10> */
[----:B------:R-:W-:-:S05]  /*0870*/  IMAD.MOV.U32 R23, RZ, RZ, RZ ;  /* 0x000000ffff177224 */ /* 0x000fca00078e00ff */
[----:B0-----:R-:W0:Y:S02]  /*0880*/  MUFU.RCP R7, R7 ;  /* 0x0000000700077308 */ /* 0x001e240000001000 */
[----:B0-----:R-:W-:-:S06]  /*0890*/  VIADD R10, R7, 0xffffffe ;  /* 0x0ffffffe070a7836 */ /* 0x001fcc0000000000 */
[----:B------:R0:W1:Y:S02]  /*08a0*/  F2I.FTZ.U32.TRUNC.NTZ R11, R10 ;  /* 0x0000000a000b7305 */ /* 0x000064000021f000 */
[----:B0-----:R-:W-:Y:S02]  /*08b0*/  HFMA2 R10, -RZ, RZ, 0, 0 ;  /* 0x00000000ff0a7431 */ /* 0x001fe400000001ff */
[----:B-1----:R-:W-:-:S04]  /*08c0*/  IMAD R9, R9, R11, RZ ;  /* 0x0000000b09097224 */ /* 0x002fc800078e02ff */
        /* <DEDUP_REMOVED lines=10> */
.L_x_25:
[----:B------:R-:W-:Y:S01]  /*0970*/  IMAD.MOV.U32 R10, RZ, RZ, R8 ;  /* 0x000000ffff0a7224 */ /* 0x000fe200078e0008 */
[----:B------:R-:W-:Y:S01]  /*0980*/  MOV R7, R20 ;  /* 0x0000001400077202 */ /* 0x000fe20000000f00 */
[----:B------:R-:W-:Y:S01]  /*0990*/  IMAD.MOV.U32 R11, RZ, RZ, R21 ;  /* 0x000000ffff0b7224 */ /* 0x000fe200078e0015 */
[----:B------:R-:W-:-:S07]  /*09a0*/  MOV R8, 0x9c0 ;  /* 0x000009c000087802 */ /* 0x000fce0000000f00 */
[----:B------:R-:W-:Y:S05]  /*09b0*/  CALL.REL.NOINC `($__internal_0_$__cuda_sm20_rem_u64) ;  /* 0x0000001800587944 */ /* 0x000fea0003c00000 */
.L_x_26:
[----:B------:R-:W-:Y:S05]  /*09c0*/  BSYNC.RECONVERGENT B0 ;  /* 0x0000000000007941 */ /* 0x000fea0003800200 */
.L_x_24:
        /* <DEDUP_REMOVED lines=14> */
[----:B------:R0:W1:Y:S02]  /*0ab0*/  F2I.FTZ.U32.TRUNC.NTZ R11, R10 ;  /* 0x0000000a000b7305 */ /* 0x000064000021f000 */
[----:B0-----:R-:W-:Y:S02]  /*0ac0*/  IMAD.MOV.U32 R10, RZ, RZ, RZ ;  /* 0x000000ffff0a7224 */ /* 0x001fe400078e00ff */
[----:B-1----:R-:W-:-:S04]  /*0ad0*/  IMAD R9, R9, R11, RZ ;  /* 0x0000000b09097224 */ /* 0x002fc800078e02ff */
        /* <DEDUP_REMOVED lines=10> */
.L_x_28:
[----:B------:R-:W-:Y:S01]  /*0b80*/  MOV R10, R8 ;  /* 0x00000008000a7202 */ /* 0x000fe20000000f00 */
[----:B------:R-:W-:Y:S01]  /*0b90*/  IMAD.MOV.U32 R7, RZ, RZ, R20 ;  /* 0x000000ffff077224 */ /* 0x000fe200078e0014 */
[----:B------:R-:W-:Y:S01]  /*0ba0*/  MOV R8, 0xbd0 ;  /* 0x00000bd000087802 */ /* 0x000fe20000000f00 */
[----:B------:R-:W-:-:S07]  /*0bb0*/  IMAD.MOV.U32 R11, RZ, RZ, R21 ;  /* 0x000000ffff0b7224 */ /* 0x000fce00078e0015 */
[----:B------:R-:W-:Y:S05]  /*0bc0*/  CALL.REL.NOINC `($__internal_0_$__cuda_sm20_rem_u64) ;  /* 0x0000001400d47944 */ /* 0x000fea0003c00000 */
.L_x_29:
[----:B------:R-:W-:Y:S05]  /*0bd0*/  BSYNC.RECONVERGENT B0 ;  /* 0x0000000000007941 */ /* 0x000fea0003800200 */
.L_x_27:
        /* <DEDUP_REMOVED lines=27> */
.L_x_31:
[----:B------:R-:W-:Y:S01]  /*0d90*/  IMAD.MOV.U32 R10, RZ, RZ, R8 ;  /* 0x000000ffff0a7224 */ /* 0x000fe200078e0008 */
[----:B------:R-:W-:Y:S01]  /*0da0*/  MOV R11, R21 ;  /* 0x00000015000b7202 */ /* 0x000fe20000000f00 */
[----:B------:R-:W-:Y:S01]  /*0db0*/  IMAD.MOV.U32 R7, RZ, RZ, R20 ;  /* 0x000000ffff077224 */ /* 0x000fe200078e0014 */
[----:B------:R-:W-:-:S07]  /*0dc0*/  MOV R8, 0xde0 ;  /* 0x00000de000087802 */ /* 0x000fce0000000f00 */
[----:B------:R-:W-:Y:S05]  /*0dd0*/  CALL.REL.NOINC `($__internal_0_$__cuda_sm20_rem_u64) ;  /* 0x0000001400507944 */ /* 0x000fea0003c00000 */
.L_x_32:
[----:B------:R-:W-:Y:S05]  /*0de0*/  BSYNC.RECONVERGENT B0 ;  /* 0x0000000000007941 */ /* 0x000fea0003800200 */
.L_x_30:
        /* <DEDUP_REMOVED lines=27> */
.L_x_34:
[----:B------:R-:W-:Y:S01]  /*0fa0*/  IMAD.MOV.U32 R10, RZ, RZ, R8 ;  /* 0x000000ffff0a7224 */ /* 0x000fe200078e0008 */
[----:B------:R-:W-:Y:S01]  /*0fb0*/  MOV R7, R20 ;  /* 0x0000001400077202 */ /* 0x000fe20000000f00 */
[----:B------:R-:W-:Y:S01]  /*0fc0*/  IMAD.MOV.U32 R11, RZ, RZ, R21 ;  /* 0x000000ffff0b7224 */ /* 0x000fe200078e0015 */
[----:B------:R-:W-:-:S07]  /*0fd0*/  MOV R8, 0xff0 ;  /* 0x00000ff000087802 */ /* 0x000fce0000000f00 */
[----:B------:R-:W-:Y:S05]  /*0fe0*/  CALL.REL.NOINC `($__internal_0_$__cuda_sm20_rem_u64) ;  /* 0x0000001000cc7944 */ /* 0x000fea0003c00000 */
.L_x_35:
[----:B------:R-:W-:Y:S05]  /*0ff0*/  BSYNC.RECONVERGENT B0 ;  /* 0x0000000000007941 */ /* 0x000fea0003800200 */
.L_x_33:
        /* <DEDUP_REMOVED lines=27> */
.L_x_37:
[----:B------:R-:W-:Y:S01]  /*11b0*/  MOV R10, R8 ;  /* 0x00000008000a7202 */ /* 0x000fe20000000f00 */
[----:B------:R-:W-:Y:S01]  /*11c0*/  IMAD.MOV.U32 R7, RZ, RZ, R20 ;  /* 0x000000ffff077224 */ /* 0x000fe200078e0014 */
[----:B------:R-:W-:Y:S01]  /*11d0*/  MOV R8, 0x1200 ;  /* 0x0000120000087802 */ /* 0x000fe20000000f00 */
[----:B------:R-:W-:-:S07]  /*11e0*/  IMAD.MOV.U32 R11, RZ, RZ, R21 ;  /* 0x000000ffff0b7224 */ /* 0x000fce00078e0015 */
[----:B------:R-:W-:Y:S05]  /*11f0*/  CALL.REL.NOINC `($__internal_0_$__cuda_sm20_rem_u64) ;  /* 0x0000001000487944 */ /* 0x000fea0003c00000 */
.L_x_38:
[----:B------:R-:W-:Y:S05]  /*1200*/  BSYNC.RECONVERGENT B0 ;  /* 0x0000000000007941 */ /* 0x000fea0003800200 */
.L_x_36:
[----:B------:R-:W-:Y:S01]  /*1210*/  IMAD.WIDE R18, R4, 0x8, R18 ;  /* 0x0000000804127825 */ /* 0x000fe200078e0212 */
[----:B------:R-:W-:Y:S02]  /*1220*/  IADD3 R12, P0, PT, R12, 0x40, RZ ;  /* 0x000000400c0c7810 */ /* 0x000fe40007f1e0ff */
[----:B------:R-:W-:Y:S02]  /*1230*/  LEA R5, R4, R5, 0x3 ;  /* 0x0000000504057211 */ /* 0x000fe400078e18ff */
[----:B------:R0:W-:Y:S01]  /*1240*/  STG.E.64 desc[UR6][R18.64], R22 ;  /* 0x0000001612007986 */ /* 0x0001e2000c101b06 */
[----:B------:R-:W-:Y:S01]  /*1250*/  IMAD.X R13, RZ, RZ, R13, P0 ;  /* 0x000000ffff0d7224 */ /* 0x000fe200000e060d */
[----:B------:R-:W-:Y:S07]  /*1260*/  @P2 BRA `(.L_x_39) ;  /* 0xffffffec00c82947 */ /* 0x000fee000383ffff */
.L_x_14:
[----:B------:R-:W-:-:S13]  /*1270*/  ISETP.NE.AND P0, PT, R2, RZ, PT ;  /* 0x000000ff0200720c */ /* 0x000fda0003f05270 */
[----:B------:R-:W-:Y:S05]  /*1280*/  @!P0 EXIT ;  /* 0x000000000000894d */ /* 0x000fea0003800000 */
[----:B------:R-:W1:Y:S01]  /*1290*/  LDCU UR4, c[0x0][0x394] ;  /* 0x00007280ff0477ac */ /* 0x000e620008000800 */
[----:B------:R-:W-:Y:S01]  /*12a0*/  ISETP.GE.U32.AND P0, PT, R2, 0x4, PT ;  /* 0x000000040200780c */ /* 0x000fe20003f06070 */
[----:B-1----:R-:W-:-:S12]  /*12b0*/  ULOP3.LUT UR4, UR4, 0x3, URZ, 0xc0, !UPT ;  /* 0x0000000304047892 */ /* 0x002fd8000f8ec0ff */
[----:B------:R-:W-:Y:S05]  /*12c0*/  @!P0 BRA `(.L_x_40) ;  /* 0x0000000800348947 */ /* 0x000fea0003800000 */
[----:B------:R-:W1:Y:S01]  /*12d0*/  LDC.64 R12, c[0x0][0x388] ;  /* 0x0000e200ff0c7b82 */ /* 0x000e620000000a00 */
[----:B------:R-:W2:Y:S01]  /*12e0*/  LDG.E.64 R4, desc[UR6][R16.64] ;  /* 0x0000000610047981 */ /* 0x000ea2000c1e1b00 */
[----:B-1----:R-:W-:-:S05]  /*12f0*/  IMAD.WIDE.U32 R12, R3, 0x8, R12 ;  /* 0x00000008030c7825 */ /* 0x002fca00078e000c */
[----:B------:R-:W2:Y:S01]  /*1300*/  LDG.E.64 R8, desc[UR6][R12.64] ;  /* 0x000000060c087981 */ /* 0x000ea2000c1e1b00 */
[----:B------:R-:W-:Y:S01]  /*1310*/  BSSY.RECONVERGENT B0, `(.L_x_41) ;  /* 0x000001c000007945 */ /* 0x000fe20003800200 */
[----:B--2---:R-:W-:-:S04]  /*1320*/  LOP3.LUT R2, R5, R9, RZ, 0xfc, !PT ;  /* 0x0000000905027212 */ /* 0x004fc800078efcff */
[----:B------:R-:W-:-:S13]  /*1330*/  ISETP.NE.U32.AND P0, PT, R2, RZ, PT ;  /* 0x000000ff0200720c */ /* 0x000fda0003f05070 */
[----:B------:R-:W-:Y:S05]  /*1340*/  @P0 BRA `(.L_x_42) ;  /* 0x00000000004c0947 */ /* 0x000fea0003800000 */
[----:B------:R-:W1:Y:S01]  /*1350*/  I2F.U32.RP R2, R8 ;  /* 0x0000000800027306 */ /* 0x000e620000209000 */
[----:B------:R-:W-:Y:S01]  /*1360*/  IMAD.MOV R5, RZ, RZ, -R8 ;  /* 0x000000ffff057224 */ /* 0x000fe200078e0a08 */
[----:B------:R-:W-:Y:S02]  /*1370*/  ISETP.NE.U32.AND P1, PT, R8, RZ, PT ;  /* 0x000000ff0800720c */ /* 0x000fe40003f25070 */
[----:B0-----:R-:W-:-:S04]  /*1380*/  MOV R23, RZ ;  /* 0x000000ff00177202 */ /* 0x001fc80000000f00 */
[----:B-1----:R-:W0:Y:S02]  /*1390*/  MUFU.RCP R2, R2 ;  /* 0x0000000200027308 */ /* 0x002e240000001000 */
[----:B0-----:R-:W-:-:S06]  /*13a0*/  IADD3 R6, PT, PT, R2, 0xffffffe, RZ ;  /* 0x0ffffffe02067810 */ /* 0x001fcc0007ffe0ff */
        /* <DEDUP_REMOVED lines=13> */
.L_x_42:
[----:B------:R-:W-:Y:S01]  /*1480*/  IMAD.MOV.U32 R10, RZ, RZ, R8 ;  /* 0x000000ffff0a7224 */ /* 0x000fe200078e0008 */
[----:B------:R-:W-:Y:S01]  /*1490*/  MOV R7, R4 ;  /* 0x0000000400077202 */ /* 0x000fe20000000f00 */
[----:B------:R-:W-:Y:S01]  /*14a0*/  IMAD.MOV.U32 R11, RZ, RZ, R5 ;  /* 0x000000ffff0b7224 */ /* 0x000fe200078e0005 */
[----:B------:R-:W-:-:S07]  /*14b0*/  MOV R8, 0x14d0 ;  /* 0x000014d000087802 */ /* 0x000fce0000000f00 */
[----:B0-----:R-:W-:Y:S05]  /*14c0*/  CALL.REL.NOINC `($__internal_0_$__cuda_sm20_rem_u64) ;  /* 0x0000000c00947944 */ /* 0x001fea0003c00000 */
.L_x_43:
[----:B------:R-:W-:Y:S05]  /*14d0*/  BSYNC.RECONVERGENT B0 ;  /* 0x0000000000007941 */ /* 0x000fea0003800200 */
.L_x_41:
[----:B------:R-:W0:Y:S01]  /*14e0*/  LDC.64 R4, c[0x0][0x398] ;  /* 0x0000e600ff047b82 */ /* 0x000e220000000a00 */
[----:B------:R-:W1:Y:S02]  /*14f0*/  LDCU UR5, c[0x0][0x390] ;  /* 0x00007200ff0577ac */ /* 0x000e640008000800 */
[----:B-1----:R-:W-:-:S04]  /*1500*/  IMAD R7, R3, UR5, R0 ;  /* 0x0000000503077c24 */ /* 0x002fc8000f8e0200 */
[----:B0-----:R-:W-:-:S05]  /*1510*/  IMAD.WIDE R4, R7, 0x8, R4 ;  /* 0x0000000807047825 */ /* 0x001fca00078e0204 */
        /* <DEDUP_REMOVED lines=9> */
[----:B------:R-:W-:Y:S02]  /*15b0*/  ISETP.NE.U32.AND P1, PT, R8, RZ, PT ;  /* 0x000000ff0800720c */ /* 0x000fe40003f25070 */
[----:B------:R-:W-:-:S04]  /*15c0*/  MOV R23, RZ ;  /* 0x000000ff00177202 */ /* 0x000fc80000000f00 */
[----:B0-----:R-:W0:Y:S02]  /*15d0*/  MUFU.RCP R2, R2 ;  /* 0x0000000200027308 */ /* 0x001e240000001000 */
        /* <DEDUP_REMOVED lines=14> */
.L_x_45:
[----:B------:R-:W-:Y:S01]  /*16c0*/  IMAD.MOV.U32 R10, RZ, RZ, R8 ;  /* 0x000000ffff0a7224 */ /* 0x000fe200078e0008 */
[----:B------:R-:W-:Y:S01]  /*16d0*/  MOV R7, R14 ;  /* 0x0000000e00077202 */ /* 0x000fe20000000f00 */
[----:B------:R-:W-:Y:S01]  /*16e0*/  IMAD.MOV.U32 R11, RZ, RZ, R15 ;  /* 0x000000ffff0b7224 */ /* 0x000fe200078e000f */
[----:B------:R-:W-:-:S07]  /*16f0*/  MOV R8, 0x1710 ;  /* 0x0000171000087802 */ /* 0x000fce0000000f00 */
[----:B------:R-:W-:Y:S05]  /*1700*/  CALL.REL.NOINC `($__internal_0_$__cuda_sm20_rem_u64) ;  /* 0x0000000c00047944 */ /* 0x000fea0003c00000 */
.L_x_46:
[----:B------:R-:W-:Y:S05]  /*1710*/  BSYNC.RECONVERGENT B0 ;  /* 0x0000000000007941 */ /* 0x000fea0003800200 */
.L_x_44:
[----:B------:R-:W0:Y:S02]  /*1720*/  LDC R7, c[0x0][0x390] ;  /* 0x0000e400ff077b82 */ /* 0x000e240000000800 */
        /* <DEDUP_REMOVED lines=27> */
.L_x_48:
[----:B------:R-:W-:Y:S01]  /*18e0*/  IMAD.MOV.U32 R10, RZ, RZ, R8 ;  /* 0x000000ffff0a7224 */ /* 0x000fe200078e0008 */
[----:B------:R-:W-:Y:S01]  /*18f0*/  MOV R7, R14 ;  /* 0x0000000e00077202 */ /* 0x000fe20000000f00 */
[----:B------:R-:W-:Y:S01]  /*1900*/  IMAD.MOV.U32 R11, RZ, RZ, R15 ;  /* 0x000000ffff0b7224 */ /* 0x000fe200078e000f */
[----:B------:R-:W-:-:S07]  /*1910*/  MOV R8, 0x1930 ;  /* 0x0000193000087802 */ /* 0x000fce0000000f00 */
[----:B------:R-:W-:Y:S05]  /*1920*/  CALL.REL.NOINC `($__internal_0_$__cuda_sm20_rem_u64) ;  /* 0x00000008007c7944 */ /* 0x000fea0003c00000 */
.L_x_49:
[----:B------:R-:W-:Y:S05]  /*1930*/  BSYNC.RECONVERGENT B0 ;  /* 0x0000000000007941 */ /* 0x000fea0003800200 */
.L_x_47:
        /* <DEDUP_REMOVED lines=28> */
.L_x_51:
[----:B------:R-:W-:Y:S01]  /*1b00*/  IMAD.MOV.U32 R10, RZ, RZ, R8 ;  /* 0x000000ffff0a7224 */ /* 0x000fe200078e0008 */
[----:B------:R-:W-:Y:S01]  /*1b10*/  MOV R7, R14 ;  /* 0x0000000e00077202 */ /* 0x000fe20000000f00 */
[----:B------:R-:W-:Y:S01]  /*1b20*/  IMAD.MOV.U32 R11, RZ, RZ, R15 ;  /* 0x000000ffff0b7224 */ /* 0x000fe200078e000f */
[----:B------:R-:W-:-:S07]  /*1b30*/  MOV R8, 0x1b50 ;  /* 0x00001b5000087802 */ /* 0x000fce0000000f00 */
[----:B------:R-:W-:Y:S05]  /*1b40*/  CALL.REL.NOINC `($__internal_0_$__cuda_sm20_rem_u64) ;  /* 0x0000000400f47944 */ /* 0x000fea0003c00000 */
.L_x_52:
[----:B------:R-:W-:Y:S05]  /*1b50*/  BSYNC.RECONVERGENT B0 ;  /* 0x0000000000007941 */ /* 0x000fea0003800200 */
.L_x_50:
[----:B------:R-:W0:Y:S01]  /*1b60*/  LDC R7, c[0x0][0x390] ;  /* 0x0000e400ff077b82 */ /* 0x000e220000000800 */
[----:B------:R-:W-:Y:S01]  /*1b70*/  IADD3 R3, PT, PT, R3, 0x4, RZ ;  /* 0x0000000403037810 */ /* 0x000fe20007ffe0ff */
[----:B0-----:R-:W-:-:S05]  /*1b80*/  IMAD.WIDE R4, R7, 0x8, R4 ;  /* 0x0000000807047825 */ /* 0x001fca00078e0204 */
[----:B------:R1:W-:Y:S02]  /*1b90*/  STG.E.64 desc[UR6][R4.64], R22 ;  /* 0x0000001604007986 */ /* 0x0003e4000c101b06 */
.L_x_40:
[----:B------:R-:W-:-:S13]  /*1ba0*/  ISETP.NE.AND P0, PT, RZ, UR4, PT ;  /* 0x00000004ff007c0c */ /* 0x000fda000bf05270 */
[----:B------:R-:W-:Y:S05]  /*1bb0*/  @!P0 EXIT ;  /* 0x000000000000894d */ /* 0x000fea0003800000 */
[----:B------:R-:W-:-:S09]  /*1bc0*/  UISETP.NE.AND UP0, UPT, UR4, 0x1, UPT ;  /* 0x000000010400788c */ /* 0x000fd2000bf05270 */
[----:B------:R-:W-:Y:S05]  /*1bd0*/  BRA.U !UP0, `(.L_x_53) ;  /* 0x0000000508247547 */ /* 0x000fea000b800000 */
[----:B------:R-:W2:Y:S01]  /*1be0*/  LDC.64 R12, c[0x0][0x388] ;  /* 0x0000e200ff0c7b82 */ /* 0x000ea20000000a00 */
[----:B-1----:R-:W3:Y:S01]  /*1bf0*/  LDG.E.64 R4, desc[UR6][R16.64] ;  /* 0x0000000610047981 */ /* 0x002ee2000c1e1b00 */
[----:B--2---:R-:W-:-:S05]  /*1c00*/  IMAD.WIDE.U32 R12, R3, 0x8, R12 ;  /* 0x00000008030c7825 */ /* 0x004fca00078e000c */
[----:B------:R-:W3:Y:S01]  /*1c10*/  LDG.E.64 R8, desc[UR6][R12.64] ;  /* 0x000000060c087981 */ /* 0x000ee2000c1e1b00 */
[----:B------:R-:W-:Y:S01]  /*1c20*/  BSSY.RECONVERGENT B0, `(.L_x_54) ;  /* 0x000001c000007945 */ /* 0x000fe20003800200 */
[----:B---3--:R-:W-:-:S04]  /*1c30*/  LOP3.LUT R2, R5, R9, RZ, 0xfc, !PT ;  /* 0x0000000905027212 */ /* 0x008fc800078efcff */
[----:B------:R-:W-:-:S13]  /*1c40*/  ISETP.NE.U32.AND P0, PT, R2, RZ, PT ;  /* 0x000000ff0200720c */ /* 0x000fda0003f05070 */
[----:B------:R-:W-:Y:S05]  /*1c50*/  @P0 BRA `(.L_x_55) ;  /* 0x00000000004c0947 */ /* 0x000fea0003800000 */
[----:B------:R-:W1:Y:S01]  /*1c60*/  I2F.U32.RP R2, R8 ;  /* 0x0000000800027306 */ /* 0x000e620000209000 */
[----:B------:R-:W-:Y:S01]  /*1c70*/  IADD3 R5, PT, PT, RZ, -R8, RZ ;  /* 0x80000008ff057210 */ /* 0x000fe20007ffe0ff */
[----:B0-----:R-:W-:Y:S01]  /*1c80*/  IMAD.MOV.U32 R23, RZ, RZ, RZ ;  /* 0x000000ffff177224 */ /* 0x001fe200078e00ff */
[----:B------:R-:W-:-:S05]  /*1c90*/  ISETP.NE.U32.AND P1, PT, R8, RZ, PT ;  /* 0x000000ff0800720c */ /* 0x000fca0003f25070 */
[----:B-1----:R-:W0:Y:S02]  /*1ca0*/  MUFU.RCP R2, R2 ;  /* 0x0000000200027308 */ /* 0x002e240000001000 */
[----:B0-----:R-:W-:-:S06]  /*1cb0*/  VIADD R6, R2, 0xffffffe ;  /* 0x0ffffffe02067836 */ /* 0x001fcc0000000000 */
        /* <DEDUP_REMOVED lines=10> */
[----:B------:R-:W-:Y:S02]  /*1d60*/  @P0 IADD3 R22, PT, PT, -R8, R22, RZ ;  /* 0x0000001608160210 */ /* 0x000fe40007ffe1ff */
[----:B------:R-:W-:Y:S01]  /*1d70*/  @!P1 LOP3.LUT R22, RZ, R8, RZ, 0x33, !PT ;  /* 0x00000008ff169212 */ /* 0x000fe200078e33ff */
[----:B------:R-:W-:Y:S06]  /*1d80*/  BRA `(.L_x_56) ;  /* 0x0000000000147947 */ /* 0x000fec0003800000 */
.L_x_55:
[----:B------:R-:W-:Y:S01]  /*1d90*/  MOV R10, R8 ;  /* 0x00000008000a7202 */ /* 0x000fe20000000f00 */
[----:B------:R-:W-:Y:S01]  /*1da0*/  IMAD.MOV.U32 R7, RZ, RZ, R4 ;  /* 0x000000ffff077224 */ /* 0x000fe200078e0004 */
[----:B------:R-:W-:Y:S02]  /*1db0*/  MOV R11, R5 ;  /* 0x00000005000b7202 */ /* 0x000fe40000000f00 */
[----:B------:R-:W-:-:S07]  /*1dc0*/  MOV R8, 0x1de0 ;  /* 0x00001de000087802 */ /* 0x000fce0000000f00 */
[----:B0-----:R-:W-:Y:S05]  /*1dd0*/  CALL.REL.NOINC `($__internal_0_$__cuda_sm20_rem_u64) ;  /* 0x0000000400507944 */ /* 0x001fea0003c00000 */
.L_x_56:
[----:B------:R-:W-:Y:S05]  /*1de0*/  BSYNC.RECONVERGENT B0 ;  /* 0x0000000000007941 */ /* 0x000fea0003800200 */
.L_x_54:
        /* <DEDUP_REMOVED lines=30> */
.L_x_58:
[----:B------:R-:W-:Y:S01]  /*1fd0*/  MOV R10, R8 ;  /* 0x00000008000a7202 */ /* 0x000fe20000000f00 */
[----:B------:R-:W-:Y:S01]  /*1fe0*/  IMAD.MOV.U32 R7, RZ, RZ, R14 ;  /* 0x000000ffff077224 */ /* 0x000fe200078e000e */
[----:B------:R-:W-:Y:S02]  /*1ff0*/  MOV R11, R15 ;  /* 0x0000000f000b7202 */ /* 0x000fe40000000f00 */
[----:B------:R-:W-:-:S07]  /*2000*/  MOV R8, 0x2020 ;  /* 0x0000202000087802 */ /* 0x000fce0000000f00 */
[----:B------:R-:W-:Y:S05]  /*2010*/  CALL.REL.NOINC `($__internal_0_$__cuda_sm20_rem_u64) ;  /* 0x0000000000c07944 */ /* 0x000fea0003c00000 */
.L_x_59:
[----:B------:R-:W-:Y:S05]  /*2020*/  BSYNC.RECONVERGENT B0 ;  /* 0x0000000000007941 */ /* 0x000fea0003800200 */
.L_x_57:
[----:B------:R-:W0:Y:S01]  /*2030*/  LDC R7, c[0x0][0x390] ;  /* 0x0000e400ff077b82 */ /* 0x000e220000000800 */
[----:B------:R-:W-:Y:S02]  /*2040*/  VIADD R3, R3, 0x2 ;  /* 0x0000000203037836 */ /* 0x000fe40000000000 */
[----:B0-----:R-:W-:-:S05]  /*2050*/  IMAD.WIDE R4, R7, 0x8, R4 ;  /* 0x0000000807047825 */ /* 0x001fca00078e0204 */
[----:B------:R2:W-:Y:S02]  /*2060*/  STG.E.64 desc[UR6][R4.64], R22 ;  /* 0x0000001604007986 */ /* 0x0005e4000c101b06 */
.L_x_53:
[----:B------:R-:W3:Y:S02]  /*2070*/  LDC R2, c[0x0][0x394] ;  /* 0x0000e500ff027b82 */ /* 0x000ee40000000800 */
[----:B---3--:R-:W-:-:S04]  /*2080*/  LOP3.LUT R2, R2, 0x1, RZ, 0xc0, !PT ;  /* 0x0000000102027812 */ /* 0x008fc800078ec0ff */
[----:B------:R-:W-:-:S13]  /*2090*/  ISETP.NE.U32.AND P0, PT, R2, 0x1, PT ;  /* 0x000000010200780c */ /* 0x000fda0003f05070 */
[----:B------:R-:W-:Y:S05]  /*20a0*/  @P0 EXIT ;  /* 0x000000000000094d */ /* 0x000fea0003800000 */
[----:B------:R-:W3:Y:S01]  /*20b0*/  LDC.64 R8, c[0x0][0x388] ;  /* 0x0000e200ff087b82 */ /* 0x000ee20000000a00 */
[----:B------:R-:W4:Y:S01]  /*20c0*/  LDG.E.64 R16, desc[UR6][R16.64] ;  /* 0x0000000610107981 */ /* 0x000f22000c1e1b00 */
[----:B---3--:R-:W-:-:S06]  /*20d0*/  IMAD.WIDE.U32 R8, R3, 0x8, R8 ;  /* 0x0000000803087825 */ /* 0x008fcc00078e0008 */
[----:B------:R-:W4:Y:S01]  /*20e0*/  LDG.E.64 R8, desc[UR6][R8.64] ;  /* 0x0000000608087981 */ /* 0x000f22000c1e1b00 */
[----:B------:R-:W-:Y:S01]  /*20f0*/  BSSY.RECONVERGENT B0, `(.L_x_60) ;  /* 0x000001c000007945 */ /* 0x000fe20003800200 */
[----:B----4-:R-:W-:-:S04]  /*2100*/  LOP3.LUT R2, R17, R9, RZ, 0xfc, !PT ;  /* 0x0000000911027212 */ /* 0x010fc800078efcff */
[----:B------:R-:W-:-:S13]  /*2110*/  ISETP.NE.U32.AND P0, PT, R2, RZ, PT ;  /* 0x000000ff0200720c */ /* 0x000fda0003f05070 */
[----:B------:R-:W-:Y:S05]  /*2120*/  @P0 BRA `(.L_x_61) ;  /* 0x00000000004c0947 */ /* 0x000fea0003800000 */
[----:B------:R-:W3:Y:S01]  /*2130*/  I2F.U32.RP R2, R8 ;  /* 0x0000000800027306 */ /* 0x000ee20000209000 */
[----:B------:R-:W-:Y:S01]  /*2140*/  IMAD.MOV R7, RZ, RZ, -R8 ;  /* 0x000000ffff077224 */ /* 0x000fe200078e0a08 */
[----:B------:R-:W-:Y:S02]  /*2150*/  ISETP.NE.U32.AND P1, PT, R8, RZ, PT ;  /* 0x000000ff0800720c */ /* 0x000fe40003f25070 */
[----:B012---:R-:W-:-:S04]  /*2160*/  MOV R23, RZ ;  /* 0x000000ff00177202 */ /* 0x007fc80000000f00 */
[----:B---3--:R-:W0:Y:S02]  /*2170*/  MUFU.RCP R2, R2 ;  /* 0x0000000200027308 */ /* 0x008e240000001000 */
        /* <DEDUP_REMOVED lines=14> */
.L_x_61:
[----:B------:R-:W-:Y:S01]  /*2260*/  IMAD.MOV.U32 R10, RZ, RZ, R8 ;  /* 0x000000ffff0a7224 */ /* 0x000fe200078e0008 */
[----:B------:R-:W-:Y:S01]  /*2270*/  MOV R7, R16 ;  /* 0x0000001000077202 */ /* 0x000fe20000000f00 */
[----:B------:R-:W-:Y:S01]  /*2280*/  IMAD.MOV.U32 R11, RZ, RZ, R17 ;  /* 0x000000ffff0b7224 */ /* 0x000fe200078e0011 */
[----:B------:R-:W-:-:S07]  /*2290*/  MOV R8, 0x22b0 ;  /* 0x000022b000087802 */ /* 0x000fce0000000f00 */
[----:B012---:R-:W-:Y:S05]  /*22a0*/  CALL.REL.NOINC `($__internal_0_$__cuda_sm20_rem_u64) ;  /* 0x00000000001c7944 */ /* 0x007fea0003c00000 */
.L_x_62:
[----:B------:R-:W-:Y:S05]  /*22b0*/  BSYNC.RECONVERGENT B0 ;  /* 0x0000000000007941 */ /* 0x000fea0003800200 */
.L_x_60:
[----:B------:R-:W0:Y:S01]  /*22c0*/  LDC.64 R4, c[0x0][0x398] ;  /* 0x0000e600ff047b82 */ /* 0x000e220000000a00 */
[----:B------:R-:W1:Y:S02]  /*22d0*/  LDCU UR4, c[0x0][0x390] ;  /* 0x00007200ff0477ac */ /* 0x000e640008000800 */
[----:B-1----:R-:W-:-:S04]  /*22e0*/  IMAD R3, R3, UR4, R0 ;  /* 0x0000000403037c24 */ /* 0x002fc8000f8e0200 */
[----:B0-----:R-:W-:-:S05]  /*22f0*/  IMAD.WIDE R2, R3, 0x8, R4 ;  /* 0x0000000803027825 */ /* 0x001fca00078e0204 */
[----:B------:R-:W-:Y:S01]  /*2300*/  STG.E.64 desc[UR6][R2.64], R22 ;  /* 0x0000001602007986 */ /* 0x000fe2000c101b06 */
[----:B------:R-:W-:Y:S05]  /*2310*/  EXIT ;  /* 0x000000000000794d */ /* 0x000fea0003800000 */
        .weak           $__internal_0_$__cuda_sm20_rem_u64
        .type           $__internal_0_$__cuda_sm20_rem_u64,@function
        .size           $__internal_0_$__cuda_sm20_rem_u64,(.L_x_64 - $__internal_0_$__cuda_sm20_rem_u64)
$__internal_0_$__cuda_sm20_rem_u64:
[----:B------:R-:W-:Y:S01]  /*2320*/  MOV R24, R10 ;  /* 0x0000000a00187202 */ /* 0x000fe20000000f00 */
[----:B------:R-:W-:-:S05]  /*2330*/  IMAD.MOV.U32 R25, RZ, RZ, R9 ;  /* 0x000000ffff197224 */ /* 0x000fca00078e0009 */
[----:B------:R-:W0:Y:S08]  /*2340*/  I2F.U64.RP R24, R24 ;  /* 0x0000001800187312 */ /* 0x000e300000309000 */
[----:B0-----:R-:W0:Y:S02]  /*2350*/  MUFU.RCP R23, R24 ;  /* 0x0000001800177308 */ /* 0x001e240000001000 */
[----:B0-----:R-:W-:-:S06]  /*2360*/  IADD3 R23, PT, PT, R23, 0x1ffffffe, RZ ;  /* 0x1ffffffe17177810 */ /* 0x001fcc0007ffe0ff */
[----:B------:R-:W0:Y:S02]  /*2370*/  F2I.U64.TRUNC R28, R23 ;  /* 0x00000017001c7311 */ /* 0x000e24000020d800 */
[----:B0-----:R-:W-:Y:S01]  /*2380*/  IMAD.WIDE.U32 R20, R28, R10, RZ ;  /* 0x0000000a1c147225 */ /* 0x001fe200078e00ff */
[----:B------:R-:W-:-:S03]  /*2390*/  MOV R27, R28 ;  /* 0x0000001c001b7202 */ /* 0x000fc60000000f00 */
[----:B------:R-:W-:Y:S01]  /*23a0*/  IMAD R21, R28, R9, R21 ;  /* 0x000000091c157224 */ /* 0x000fe200078e0215 */
[----:B------:R-:W-:-:S03]  /*23b0*/  IADD3 R20, P0, PT, RZ, -R20, RZ ;  /* 0x80000014ff147210 */ /* 0x000fc60007f1e0ff */
[----:B------:R-:W-:Y:S02]  /*23c0*/  IMAD R22, R29, R10, R21 ;  /* 0x0000000a1d167224 */ /* 0x000fe400078e0215 */
[----:B------:R-:W-:-:S04]  /*23d0*/  IMAD.HI.U32 R26, R28, R20, RZ ;  /* 0x000000141c1a7227 */ /* 0x000fc800078e00ff */
[----:B------:R-:W-:-:S04]  /*23e0*/  IMAD.X R22, RZ, RZ, ~R22, P0 ;  /* 0x000000ffff167224 */ /* 0x000fc800000e0e16 */
[----:B------:R-:W-:-:S04]  /*23f0*/  IMAD.WIDE.U32 R26, P0, R28, R22, R26 ;  /* 0x000000161c1a7225 */ /* 0x000fc8000780001a */
[C---:B------:R-:W-:Y:S02]  /*2400*/  IMAD R21, R29.reuse, R22, RZ ;  /* 0x000000161d157224 */ /* 0x040fe400078e02ff */
[----:B------:R-:W-:-:S04]  /*2410*/  IMAD.HI.U32 R20, P1, R29, R20, R26 ;  /* 0x000000141d147227 */ /* 0x000fc8000782001a */
[----:B------:R-:W-:Y:S01]  /*2420*/  IMAD.HI.U32 R22, R29, R22, RZ ;  /* 0x000000161d167227 */ /* 0x000fe200078e00ff */
[----:B------:R-:W-:-:S03]  /*2430*/  IADD3 R27, P3, PT, R21, R20, RZ ;  /* 0x00000014151b7210 */ /* 0x000fc60007f7e0ff */
[----:B------:R-:W-:Y:S02]  /*2440*/  IMAD.X R21, R22, 0x1, R29, P0 ;  /* 0x0000000116157824 */ /* 0x000fe400000e061d */
[----:B------:R-:W-:-:S03]  /*2450*/  IMAD.WIDE.U32 R24, R27, R10, RZ ;  /* 0x0000000a1b187225 */ /* 0x000fc600078e00ff */
[----:B------:R-:W-:Y:S01]  /*2460*/  IADD3.X R21, PT, PT, RZ, RZ, R21, P3, P1 ;  /* 0x000000ffff157210 */ /* 0x000fe20001fe2415 */
[----:B------:R-:W-:Y:S01]  /*2470*/  IMAD R22, R27, R9, R25 ;  /* 0x000000091b167224 */ /* 0x000fe200078e0219 */
[----:B------:R-:W-:Y:S01]  /*2480*/  IADD3 R24, P0, PT, RZ, -R24, RZ ;  /* 0x80000018ff187210 */ /* 0x000fe20007f1e0ff */
[----:B------:R-:W-:Y:S02]  /*2490*/  HFMA2 R25, -RZ, RZ, 0, 0 ;  /* 0x00000000ff197431 */ /* 0x000fe400000001ff */
[----:B------:R-:W-:Y:S02]  /*24a0*/  IMAD R22, R21, R10, R22 ;  /* 0x0000000a15167224 */ /* 0x000fe400078e0216 */
[----:B------:R-:W-:-:S03]  /*24b0*/  IMAD.HI.U32 R26, R27, R24, RZ ;  /* 0x000000181b1a7227 */ /* 0x000fc600078e00ff */
[----:B------:R-:W-:-:S05]  /*24c0*/  IADD3.X R22, PT, PT, RZ, ~R22, RZ, P0, !PT ;  /* 0x80000016ff167210 */ /* 0x000fca00007fe4ff */
[----:B------:R-:W-:-:S04]  /*24d0*/  IMAD.WIDE.U32 R26, P0, R27, R22, R26 ;  /* 0x000000161b1a7225 */ /* 0x000fc8000780001a */
[C---:B------:R-:W-:Y:S02]  /*24e0*/  IMAD R20, R21.reuse, R22, RZ ;  /* 0x0000001615147224 */ /* 0x040fe400078e02ff */
[----:B------:R-:W-:-:S04]  /*24f0*/  IMAD.HI.U32 R23, P1, R21, R24, R26 ;  /* 0x0000001815177227 */ /* 0x000fc8000782001a */
[----:B------:R-:W-:Y:S01]  /*2500*/  IMAD.HI.U32 R22, R21, R22, RZ ;  /* 0x0000001615167227 */ /* 0x000fe200078e00ff */
[----:B------:R-:W-:-:S03]  /*2510*/  IADD3 R20, P3, PT, R20, R23, RZ ;  /* 0x0000001714147210 */ /* 0x000fc60007f7e0ff */
[----:B------:R-:W-:Y:S02]  /*2520*/  IMAD.X R22, R22, 0x1, R21, P0 ;  /* 0x0000000116167824 */ /* 0x000fe400000e0615 */
[----:B------:R-:W-:-:S03]  /*2530*/  IMAD.HI.U32 R24, R20, R7, RZ ;  /* 0x0000000714187227 */ /* 0x000fc600078e00ff */
[----:B------:R-:W-:Y:S01]  /*2540*/  IADD3.X R22, PT, PT, RZ, RZ, R22, P3, P1 ;  /* 0x000000ffff167210 */ /* 0x000fe20001fe2416 */
[----:B------:R-:W-:-:S04]  /*2550*/  IMAD.WIDE.U32 R24, R20, R11, R24 ;  /* 0x0000000b14187225 */ /* 0x000fc800078e0018 */
[C---:B------:R-:W-:Y:S02]  /*2560*/  IMAD R20, R22.reuse, R11, RZ ;  /* 0x0000000b16147224 */ /* 0x040fe400078e02ff */
[----:B------:R-:W-:-:S04]  /*2570*/  IMAD.HI.U32 R21, P0, R22, R7, R24 ;  /* 0x0000000716157227 */ /* 0x000fc80007800018 */
[----:B------:R-:W-:Y:S01]  /*2580*/  IMAD.HI.U32 R22, R22, R11, RZ ;  /* 0x0000000b16167227 */ /* 0x000fe200078e00ff */
[----:B------:R-:W-:-:S03]  /*2590*/  IADD3 R20, P1, PT, R20, R21, RZ ;  /* 0x0000001514147210 */ /* 0x000fc60007f3e0ff */
[----:B------:R-:W-:Y:S02]  /*25a0*/  IMAD.X R21, RZ, RZ, R22, P0 ;  /* 0x000000ffff157224 */ /* 0x000fe400000e0616 */
[----:B------:R-:W-:-:S03]  /*25b0*/  IMAD.WIDE.U32 R22, R20, R10, RZ ;  /* 0x0000000a14167225 */ /* 0x000fc600078e00ff */
[----:B------:R-:W-:Y:S01]  /*25c0*/  IADD3.X R21, PT, PT, RZ, R21, RZ, P1, !PT ;  /* 0x00000015ff157210 */ /* 0x000fe20000ffe4ff */
[----:B------:R-:W-:Y:S01]  /*25d0*/  IMAD R20, R20, R9, R23 ;  /* 0x0000000914147224 */ /* 0x000fe200078e0217 */
[----:B------:R-:W-:-:S03]  /*25e0*/  IADD3 R7, P1, PT, -R22, R7, RZ ;  /* 0x0000000716077210 */ /* 0x000fc60007f3e1ff */
[-C--:B------:R-:W-:Y:S01]  /*25f0*/  IMAD R20, R21, R10.reuse, R20 ;  /* 0x0000000a15147224 */ /* 0x080fe200078e0214 */
[----:B------:R-:W-:-:S03]  /*2600*/  ISETP.GE.U32.AND P0, PT, R7, R10, PT ;  /* 0x0000000a0700720c */ /* 0x000fc60003f06070 */
[----:B------:R-:W-:Y:S01]  /*2610*/  IMAD.X R20, R11, 0x1, ~R20, P1 ;  /* 0x000000010b147824 */ /* 0x000fe200008e0e14 */
[----:B------:R-:W-:-:S04]  /*2620*/  IADD3 R22, P1, PT, -R10, R7, RZ ;  /* 0x000000070a167210 */ /* 0x000fc80007f3e1ff */
[----:B------:R-:W-:Y:S02]  /*2630*/  ISETP.GE.U32.AND.EX P0, PT, R20, R9, PT, P0 ;  /* 0x000000091400720c */ /* 0x000fe40003f06100 */
[-C--:B------:R-:W-:Y:S02]  /*2640*/  IADD3.X R11, PT, PT, ~R9, R20.reuse, RZ, P1, !PT ;  /* 0x00000014090b7210 */ /* 0x080fe40000ffe5ff */
[----:B------:R-:W-:Y:S02]  /*2650*/  SEL R7, R22, R7, P0 ;  /* 0x0000000716077207 */ /* 0x000fe40000000000 */
[----:B------:R-:W-:Y:S02]  /*2660*/  SEL R20, R11, R20, P0 ;  /* 0x000000140b147207 */ /* 0x000fe40000000000 */
[----:B------:R-:W-:Y:S02]  /*2670*/  IADD3 R22, P3, PT, -R10, R7, RZ ;  /* 0x000000070a167210 */ /* 0x000fe40007f7e1ff */
[----:B------:R-:W-:-:S02]  /*2680*/  ISETP.GE.U32.AND P0, PT, R7, R10, PT ;  /* 0x0000000a0700720c */ /* 0x000fc40003f06070 */
[----:B------:R-:W-:Y:S01]  /*2690*/  ISETP.NE.U32.AND P1, PT, R10, RZ, PT ;  /* 0x000000ff0a00720c */ /* 0x000fe20003f25070 */
[C---:B------:R-:W-:Y:S01]  /*26a0*/  IMAD.X R11, R20.reuse, 0x1, ~R9, P3 ;  /* 0x00000001140b7824 */ /* 0x040fe200018e0e09 */
[----:B------:R-:W-:Y:S02]  /*26b0*/  ISETP.GE.U32.AND.EX P0, PT, R20, R9, PT, P0 ;  /* 0x000000091400720c */ /* 0x000fe40003f06100 */
[----:B------:R-:W-:Y:S02]  /*26c0*/  ISETP.NE.AND.EX P1, PT, R9, RZ, PT, P1 ;  /* 0x000000ff0900720c */ /* 0x000fe40003f25310 */
[----:B------:R-:W-:Y:S02]  /*26d0*/  MOV R9, 0x0 ;  /* 0x0000000000097802 */ /* 0x000fe40000000f00 */
[----:B------:R-:W-:Y:S02]  /*26e0*/  SEL R22, R22, R7, P0 ;  /* 0x0000000716167207 */ /* 0x000fe40000000000 */
[----:B------:R-:W-:-:S02]  /*26f0*/  SEL R11, R11, R20, P0 ;  /* 0x000000140b0b7207 */ /* 0x000fc40000000000 */
[----:B------:R-:W-:Y:S02]  /*2700*/  SEL R22, R22, 0xffffffff, P1 ;  /* 0xffffffff16167807 */ /* 0x000fe40000800000 */
[----:B------:R-:W-:Y:S01]  /*2710*/  SEL R23, R11, 0xffffffff, P1 ;  /* 0xffffffff0b177807 */ /* 0x000fe20000800000 */
[----:B------:R-:W-:Y:S06]  /*2720*/  RET.REL.NODEC R8 `(_Z13cudadecomposePyS_iiS_) ;  /* 0xffffffd808347950 */ /* 0x000fec0003c3ffff */
.L_x_63:
        /* <DEDUP_REMOVED lines=13> */
.L_x_64:


//--------------------- .nv.global.init           --------------------------
	.section	.nv.global.init,"aw",@progbits
.nv.global.init:
	.type		$str$3,@object
	.size		$str$3,($str$2 - $str$3)
$str$3:
        /*0000*/ 	.byte	0x0a, 0x00
	.type		$str$2,@object
	.size		$str$2,($str$1 - $str$2)
$str$2:
        /*0002*/ 	.byte	0x25, 0x6c, 0x6c, 0x75, 0x09, 0x00
	.type		$str$1,@object
	.size		$str$1,($str - $str$1)
$str$1:
        /*0008*/ 	.byte	0x31, 0x32, 0x33, 0x34, 0x35, 0x36, 0x37, 0x0a, 0x00
	.type		$str,@object
	.size		$str,(.L_0 - $str)
$str:
        /*0011*/ 	.byte	0x25, 0x6c, 0x6c, 0x75, 0x2c, 0x25, 0x6c, 0x6c, 0x75, 0x0a, 0x00
.L_0:


//--------------------- .nv.shared.reserved.0     --------------------------
	.section	.nv.shared.reserved.0,"aw",@nobits
	.weak		__nv_reservedSMEM_offset_0_alias
	.size		__nv_reservedSMEM_offset_0_alias, 0, 64
	.other		__nv_reservedSMEM_offset_0_alias,@"STO_CUDA_RESERVED_SHARED STV_DEFAULT"
__nv_reservedSMEM_offset_0_alias:
	.zero		0
	.zero		64


//--------------------- .nv.constant0._Z5printPy  --------------------------
	.section	.nv.constant0._Z5printPy,"a",@progbits
	.sectionflags	@""
	.align	4
.nv.constant0._Z5printPy:
	.zero		904


//--------------------- .nv.constant0._Z4initPy   --------------------------
	.section	.nv.constant0._Z4initPy,"a",@progbits
	.sectionflags	@""
	.align	4
.nv.constant0._Z4initPy:
	.zero		904


//--------------------- .nv.constant0._Z11cudacomposePyS_iiS_S_S_ --------------------------
	.section	.nv.constant0._Z11cudacomposePyS_iiS_S_S_,"a",@progbits
	.sectionflags	@""
	.align	4
.nv.constant0._Z11cudacomposePyS_iiS_S_S_:
	.zero		944


//--------------------- .nv.constant0._Z13cudadecomposePyS_iiS_ --------------------------
	.section	.nv.constant0._Z13cudadecomposePyS_iiS_,"a",@progbits
	.sectionflags	@""
	.align	4
.nv.constant0._Z13cudadecomposePyS_iiS_:
	.zero		928


//--------------------- SYMBOLS --------------------------

	.type		.nv.reservedSmem.offset0,@object
	.size		.nv.reservedSmem.offset0,0x4
	.type		vprintf,@function
